//
// Generated by NVIDIA NVVM Compiler
//
// Compiler Build ID: CL-36424714
// Cuda compilation tools, release 13.0, V13.0.88
// Based on NVVM 20.0.0
//

.version 9.0
.target sm_100
.address_size 64

	// .globl	_Z10Transpose2PKfPfii
// _ZZ10Transpose2PKfPfiiE1s has been demoted
// _ZZ41Matrix_Multiplication_Kernel_Your_VersionILi32ELb1EEvPKfS1_PfiiiE5A_sub has been demoted
// _ZZ41Matrix_Multiplication_Kernel_Your_VersionILi32ELb1EEvPKfS1_PfiiiE5B_sub has been demoted
// _ZZ41Matrix_Multiplication_Kernel_Your_VersionILi32ELb0EEvPKfS1_PfiiiE5A_sub has been demoted
// _ZZ41Matrix_Multiplication_Kernel_Your_VersionILi32ELb0EEvPKfS1_PfiiiE5B_sub has been demoted
// _ZZ46Matrix_Multiplication_ATBA_Kernel_Your_VersionILi32ELb1EEvPKfS1_S1_PfiiE6AT_sub has been demoted
// _ZZ46Matrix_Multiplication_ATBA_Kernel_Your_VersionILi32ELb1EEvPKfS1_S1_PfiiE5B_sub has been demoted
// _ZZ46Matrix_Multiplication_ATBA_Kernel_Your_VersionILi32ELb1EEvPKfS1_S1_PfiiE5A_sub has been demoted
// _ZZN3cub18CUB_300001_SM_10006detail6reduce28DeviceReduceSingleTileKernelINS2_10policy_hubIfjN4cuda3std3__44plusIfEEE10Policy1000EN6thrust24THRUST_300001_SM_1000_NS6detail15normal_iteratorINSD_10device_ptrIfEEEEPfjS9_ff6squareEEvT0_T1_T2_T3_T4_T6_E12temp_storage has been demoted
// _ZZN3cub18CUB_300001_SM_10006detail6reduce18DeviceReduceKernelINS2_10policy_hubIfjN4cuda3std3__44plusIfEEE10Policy1000EN6thrust24THRUST_300001_SM_1000_NS6detail15normal_iteratorINSD_10device_ptrIfEEEEjS9_f6squareEEvT0_PT3_T1_NS0_13GridEvenShareISN_EET2_T4_E12temp_storage has been demoted
// _ZZN3cub18CUB_300001_SM_10006detail6reduce28DeviceReduceSingleTileKernelINS2_10policy_hubIfjN4cuda3std3__44plusIfEEE10Policy1000EPfSC_iS9_ffNS7_10__identityEEEvT0_T1_T2_T3_T4_T6_E12temp_storage has been demoted
// _ZZN3cub18CUB_300001_SM_10006detail6reduce28DeviceReduceSingleTileKernelINS2_10policy_hubIfyN4cuda3std3__44plusIfEEE10Policy1000EN6thrust24THRUST_300001_SM_1000_NS6detail15normal_iteratorINSD_10device_ptrIfEEEEPfyS9_ff6squareEEvT0_T1_T2_T3_T4_T6_E12temp_storage has been demoted
// _ZZN3cub18CUB_300001_SM_10006detail6reduce18DeviceReduceKernelINS2_10policy_hubIfyN4cuda3std3__44plusIfEEE10Policy1000EN6thrust24THRUST_300001_SM_1000_NS6detail15normal_iteratorINSD_10device_ptrIfEEEEyS9_f6squareEEvT0_PT3_T1_NS0_13GridEvenShareISN_EET2_T4_E12temp_storage has been demoted
// _ZZN3cub18CUB_300001_SM_10006detail6reduce28DeviceReduceSingleTileKernelINS2_10policy_hubIfyN4cuda3std3__44plusIfEEE10Policy1000EPfSC_iS9_ffNS7_10__identityEEEvT0_T1_T2_T3_T4_T6_E12temp_storage has been demoted
.global .align 1 .b8 _ZN34_INTERNAL_d75ccd35_4_k_cu_07a0e3a24cuda3std3__45__cpo5beginE[1];
.global .align 1 .b8 _ZN34_INTERNAL_d75ccd35_4_k_cu_07a0e3a24cuda3std3__45__cpo3endE[1];
.global .align 1 .b8 _ZN34_INTERNAL_d75ccd35_4_k_cu_07a0e3a24cuda3std3__45__cpo6cbeginE[1];
.global .align 1 .b8 _ZN34_INTERNAL_d75ccd35_4_k_cu_07a0e3a24cuda3std3__45__cpo4cendE[1];
.global .align 1 .b8 _ZN34_INTERNAL_d75ccd35_4_k_cu_07a0e3a24cuda3std3__45__cpo6rbeginE[1];
.global .align 1 .b8 _ZN34_INTERNAL_d75ccd35_4_k_cu_07a0e3a24cuda3std3__45__cpo4rendE[1];
.global .align 1 .b8 _ZN34_INTERNAL_d75ccd35_4_k_cu_07a0e3a24cuda3std3__45__cpo7crbeginE[1];
.global .align 1 .b8 _ZN34_INTERNAL_d75ccd35_4_k_cu_07a0e3a24cuda3std3__45__cpo5crendE[1];
.global .align 1 .b8 _ZN34_INTERNAL_d75ccd35_4_k_cu_07a0e3a24cuda3std3__436_GLOBAL__N__d75ccd35_4_k_cu_07a0e3a26ignoreE[1];
.global .align 1 .b8 _ZN34_INTERNAL_d75ccd35_4_k_cu_07a0e3a24cuda3std3__419piecewise_constructE[1];
.global .align 1 .b8 _ZN34_INTERNAL_d75ccd35_4_k_cu_07a0e3a24cuda3std3__48in_placeE[1];
.global .align 1 .b8 _ZN34_INTERNAL_d75ccd35_4_k_cu_07a0e3a24cuda3std3__420unreachable_sentinelE[1];
.global .align 1 .b8 _ZN34_INTERNAL_d75ccd35_4_k_cu_07a0e3a24cuda3std3__47nulloptE[1];
.global .align 1 .b8 _ZN34_INTERNAL_d75ccd35_4_k_cu_07a0e3a24cuda3std3__48unexpectE[1];
.global .align 1 .b8 _ZN34_INTERNAL_d75ccd35_4_k_cu_07a0e3a24cuda3std6ranges3__45__cpo4swapE[1];
.global .align 1 .b8 _ZN34_INTERNAL_d75ccd35_4_k_cu_07a0e3a24cuda3std6ranges3__45__cpo9iter_moveE[1];
.global .align 1 .b8 _ZN34_INTERNAL_d75ccd35_4_k_cu_07a0e3a24cuda3std6ranges3__45__cpo5beginE[1];
.global .align 1 .b8 _ZN34_INTERNAL_d75ccd35_4_k_cu_07a0e3a24cuda3std6ranges3__45__cpo3endE[1];
.global .align 1 .b8 _ZN34_INTERNAL_d75ccd35_4_k_cu_07a0e3a24cuda3std6ranges3__45__cpo6cbeginE[1];
.global .align 1 .b8 _ZN34_INTERNAL_d75ccd35_4_k_cu_07a0e3a24cuda3std6ranges3__45__cpo4cendE[1];
.global .align 1 .b8 _ZN34_INTERNAL_d75ccd35_4_k_cu_07a0e3a24cuda3std6ranges3__45__cpo7advanceE[1];
.global .align 1 .b8 _ZN34_INTERNAL_d75ccd35_4_k_cu_07a0e3a24cuda3std6ranges3__45__cpo9iter_swapE[1];
.global .align 1 .b8 _ZN34_INTERNAL_d75ccd35_4_k_cu_07a0e3a24cuda3std6ranges3__45__cpo4nextE[1];
.global .align 1 .b8 _ZN34_INTERNAL_d75ccd35_4_k_cu_07a0e3a24cuda3std6ranges3__45__cpo4prevE[1];
.global .align 1 .b8 _ZN34_INTERNAL_d75ccd35_4_k_cu_07a0e3a24cuda3std6ranges3__45__cpo4dataE[1];
.global .align 1 .b8 _ZN34_INTERNAL_d75ccd35_4_k_cu_07a0e3a24cuda3std6ranges3__45__cpo5cdataE[1];
.global .align 1 .b8 _ZN34_INTERNAL_d75ccd35_4_k_cu_07a0e3a24cuda3std6ranges3__45__cpo4sizeE[1];
.global .align 1 .b8 _ZN34_INTERNAL_d75ccd35_4_k_cu_07a0e3a24cuda3std6ranges3__45__cpo5ssizeE[1];
.global .align 1 .b8 _ZN34_INTERNAL_d75ccd35_4_k_cu_07a0e3a24cuda3std6ranges3__45__cpo8distanceE[1];
.global .align 1 .b8 _ZN34_INTERNAL_d75ccd35_4_k_cu_07a0e3a26thrust24THRUST_300001_SM_1000_NS8cuda_cub3parE[1];
.global .align 1 .b8 _ZN34_INTERNAL_d75ccd35_4_k_cu_07a0e3a26thrust24THRUST_300001_SM_1000_NS8cuda_cub10par_nosyncE[1];
.global .align 1 .b8 _ZN34_INTERNAL_d75ccd35_4_k_cu_07a0e3a26thrust24THRUST_300001_SM_1000_NS6system6detail10sequential3seqE[1];
.global .align 1 .b8 _ZN34_INTERNAL_d75ccd35_4_k_cu_07a0e3a26thrust24THRUST_300001_SM_1000_NS12placeholders2_1E[1];
.global .align 1 .b8 _ZN34_INTERNAL_d75ccd35_4_k_cu_07a0e3a26thrust24THRUST_300001_SM_1000_NS12placeholders2_2E[1];
.global .align 1 .b8 _ZN34_INTERNAL_d75ccd35_4_k_cu_07a0e3a26thrust24THRUST_300001_SM_1000_NS12placeholders2_3E[1];
.global .align 1 .b8 _ZN34_INTERNAL_d75ccd35_4_k_cu_07a0e3a26thrust24THRUST_300001_SM_1000_NS12placeholders2_4E[1];
.global .align 1 .b8 _ZN34_INTERNAL_d75ccd35_4_k_cu_07a0e3a26thrust24THRUST_300001_SM_1000_NS12placeholders2_5E[1];
.global .align 1 .b8 _ZN34_INTERNAL_d75ccd35_4_k_cu_07a0e3a26thrust24THRUST_300001_SM_1000_NS12placeholders2_6E[1];
.global .align 1 .b8 _ZN34_INTERNAL_d75ccd35_4_k_cu_07a0e3a26thrust24THRUST_300001_SM_1000_NS12placeholders2_7E[1];
.global .align 1 .b8 _ZN34_INTERNAL_d75ccd35_4_k_cu_07a0e3a26thrust24THRUST_300001_SM_1000_NS12placeholders2_8E[1];
.global .align 1 .b8 _ZN34_INTERNAL_d75ccd35_4_k_cu_07a0e3a26thrust24THRUST_300001_SM_1000_NS12placeholders2_9E[1];
.global .align 1 .b8 _ZN34_INTERNAL_d75ccd35_4_k_cu_07a0e3a26thrust24THRUST_300001_SM_1000_NS12placeholders3_10E[1];
.global .align 1 .b8 _ZN34_INTERNAL_d75ccd35_4_k_cu_07a0e3a26thrust24THRUST_300001_SM_1000_NS3seqE[1];
.extern .shared .align 16 .b8 sdata[];

.visible .entry _Z10Transpose2PKfPfii(
	.param .u64 .ptr .align 1 _Z10Transpose2PKfPfii_param_0,
	.param .u64 .ptr .align 1 _Z10Transpose2PKfPfii_param_1,
	.param .u32 _Z10Transpose2PKfPfii_param_2,
	.param .u32 _Z10Transpose2PKfPfii_param_3
)
{
	.reg .b32 	%r<24>;
	.reg .b32 	%f<3>;
	.reg .b64 	%rd<9>;
	// demoted variable
	.shared .align 4 .b8 _ZZ10Transpose2PKfPfiiE1s[1088];
	ld.param.u64 	%rd1, [_Z10Transpose2PKfPfii_param_0];
	ld.param.u64 	%rd2, [_Z10Transpose2PKfPfii_param_1];
	ld.param.u32 	%r1, [_Z10Transpose2PKfPfii_param_2];
	ld.param.u32 	%r2, [_Z10Transpose2PKfPfii_param_3];
	cvta.to.global.u64 	%rd3, %rd2;
	cvta.to.global.u64 	%rd4, %rd1;
	mov.u32 	%r3, %ctaid.x;
	mov.u32 	%r4, %ntid.x;
	mov.u32 	%r5, %tid.y;
	mad.lo.s32 	%r6, %r3, %r4, %r5;
	mov.u32 	%r7, %ctaid.y;
	mov.u32 	%r8, %ntid.y;
	mov.u32 	%r9, %tid.x;
	mad.lo.s32 	%r10, %r7, %r8, %r9;
	mad.lo.s32 	%r11, %r2, %r6, %r10;
	mul.wide.s32 	%rd5, %r11, 4;
	add.s64 	%rd6, %rd4, %rd5;
	ld.global.f32 	%f1, [%rd6];
	cvt.rzi.s32.f32 	%r12, %f1;
	mov.u32 	%r13, _ZZ10Transpose2PKfPfiiE1s;
	mad.lo.s32 	%r14, %r9, 68, %r13;
	shl.b32 	%r15, %r5, 2;
	add.s32 	%r16, %r14, %r15;
	st.shared.u32 	[%r16], %r12;
	bar.sync 	0;
	mad.lo.s32 	%r17, %r7, %r4, %r5;
	mad.lo.s32 	%r18, %r3, %r8, %r9;
	mad.lo.s32 	%r19, %r5, 68, %r13;
	shl.b32 	%r20, %r9, 2;
	add.s32 	%r21, %r19, %r20;
	ld.shared.u32 	%r22, [%r21];
	cvt.rn.f32.s32 	%f2, %r22;
	mad.lo.s32 	%r23, %r1, %r17, %r18;
	mul.wide.s32 	%rd7, %r23, 4;
	add.s64 	%rd8, %rd3, %rd7;
	st.global.f32 	[%rd8], %f2;
	ret;

}
	// .globl	_Z41Matrix_Multiplication_Kernel_Your_VersionILi32ELb1EEvPKfS1_Pfiii
.visible .entry _Z41Matrix_Multiplication_Kernel_Your_VersionILi32ELb1EEvPKfS1_Pfiii(
	.param .u64 .ptr .align 1 _Z41Matrix_Multiplication_Kernel_Your_VersionILi32ELb1EEvPKfS1_Pfiii_param_0,
	.param .u64 .ptr .align 1 _Z41Matrix_Multiplication_Kernel_Your_VersionILi32ELb1EEvPKfS1_Pfiii_param_1,
	.param .u64 .ptr .align 1 _Z41Matrix_Multiplication_Kernel_Your_VersionILi32ELb1EEvPKfS1_Pfiii_param_2,
	.param .u32 _Z41Matrix_Multiplication_Kernel_Your_VersionILi32ELb1EEvPKfS1_Pfiii_param_3,
	.param .u32 _Z41Matrix_Multiplication_Kernel_Your_VersionILi32ELb1EEvPKfS1_Pfiii_param_4,
	.param .u32 _Z41Matrix_Multiplication_Kernel_Your_VersionILi32ELb1EEvPKfS1_Pfiii_param_5
)
{
	.reg .pred 	%p<3>;
	.reg .b32 	%r<39>;
	.reg .b32 	%f<105>;
	.reg .b64 	%rd<13>;
	// demoted variable
	.shared .align 4 .b8 _ZZ41Matrix_Multiplication_Kernel_Your_VersionILi32ELb1EEvPKfS1_PfiiiE5A_sub[4096];
	// demoted variable
	.shared .align 4 .b8 _ZZ41Matrix_Multiplication_Kernel_Your_VersionILi32ELb1EEvPKfS1_PfiiiE5B_sub[4096];
	ld.param.u64 	%rd3, [_Z41Matrix_Multiplication_Kernel_Your_VersionILi32ELb1EEvPKfS1_Pfiii_param_0];
	ld.param.u64 	%rd4, [_Z41Matrix_Multiplication_Kernel_Your_VersionILi32ELb1EEvPKfS1_Pfiii_param_1];
	ld.param.u64 	%rd5, [_Z41Matrix_Multiplication_Kernel_Your_VersionILi32ELb1EEvPKfS1_Pfiii_param_2];
	ld.param.u32 	%r20, [_Z41Matrix_Multiplication_Kernel_Your_VersionILi32ELb1EEvPKfS1_Pfiii_param_4];
	ld.param.u32 	%r21, [_Z41Matrix_Multiplication_Kernel_Your_VersionILi32ELb1EEvPKfS1_Pfiii_param_5];
	mov.u32 	%r1, %ctaid.x;
	mul.lo.s32 	%r22, %r20, %r1;
	shl.b32 	%r38, %r22, 5;
	mov.u32 	%r3, %ctaid.y;
	mov.u32 	%r4, %tid.y;
	mov.u32 	%r5, %tid.x;
	setp.lt.s32 	%p1, %r20, 1;
	mov.f32 	%f104, 0f00000000;
	@%p1 bra 	$L__BB1_3;
	shl.b32 	%r23, %r3, 5;
	shl.b32 	%r24, %r4, 7;
	mov.u32 	%r25, _ZZ41Matrix_Multiplication_Kernel_Your_VersionILi32ELb1EEvPKfS1_PfiiiE5A_sub;
	add.s32 	%r6, %r25, %r24;
	shl.b32 	%r26, %r5, 2;
	add.s32 	%r7, %r6, %r26;
	mov.u32 	%r27, _ZZ41Matrix_Multiplication_Kernel_Your_VersionILi32ELb1EEvPKfS1_PfiiiE5B_sub;
	add.s32 	%r9, %r27, %r26;
	add.s32 	%r8, %r9, %r24;
	mad.lo.s32 	%r28, %r21, %r4, %r5;
	add.s32 	%r37, %r28, %r23;
	shl.b32 	%r29, %r1, 5;
	add.s32 	%r30, %r4, %r29;
	mad.lo.s32 	%r36, %r20, %r30, %r5;
	shl.b32 	%r12, %r21, 5;
	add.s32 	%r13, %r38, %r20;
	cvta.to.global.u64 	%rd1, %rd3;
	cvta.to.global.u64 	%rd2, %rd4;
	mov.f32 	%f104, 0f00000000;
$L__BB1_2:
	mul.wide.s32 	%rd6, %r37, 4;
	add.s64 	%rd7, %rd2, %rd6;
	mul.wide.s32 	%rd8, %r36, 4;
	add.s64 	%rd9, %rd1, %rd8;
	ld.global.f32 	%f6, [%rd9];
	st.shared.f32 	[%r7], %f6;
	ld.global.f32 	%f7, [%rd7];
	st.shared.f32 	[%r8], %f7;
	bar.sync 	0;
	ld.shared.f32 	%f8, [%r6];
	ld.shared.f32 	%f9, [%r9];
	fma.rn.f32 	%f10, %f8, %f9, %f104;
	ld.shared.f32 	%f11, [%r6+4];
	ld.shared.f32 	%f12, [%r9+128];
	fma.rn.f32 	%f13, %f11, %f12, %f10;
	ld.shared.f32 	%f14, [%r6+8];
	ld.shared.f32 	%f15, [%r9+256];
	fma.rn.f32 	%f16, %f14, %f15, %f13;
	ld.shared.f32 	%f17, [%r6+12];
	ld.shared.f32 	%f18, [%r9+384];
	fma.rn.f32 	%f19, %f17, %f18, %f16;
	ld.shared.f32 	%f20, [%r6+16];
	ld.shared.f32 	%f21, [%r9+512];
	fma.rn.f32 	%f22, %f20, %f21, %f19;
	ld.shared.f32 	%f23, [%r6+20];
	ld.shared.f32 	%f24, [%r9+640];
	fma.rn.f32 	%f25, %f23, %f24, %f22;
	ld.shared.f32 	%f26, [%r6+24];
	ld.shared.f32 	%f27, [%r9+768];
	fma.rn.f32 	%f28, %f26, %f27, %f25;
	ld.shared.f32 	%f29, [%r6+28];
	ld.shared.f32 	%f30, [%r9+896];
	fma.rn.f32 	%f31, %f29, %f30, %f28;
	ld.shared.f32 	%f32, [%r6+32];
	ld.shared.f32 	%f33, [%r9+1024];
	fma.rn.f32 	%f34, %f32, %f33, %f31;
	ld.shared.f32 	%f35, [%r6+36];
	ld.shared.f32 	%f36, [%r9+1152];
	fma.rn.f32 	%f37, %f35, %f36, %f34;
	ld.shared.f32 	%f38, [%r6+40];
	ld.shared.f32 	%f39, [%r9+1280];
	fma.rn.f32 	%f40, %f38, %f39, %f37;
	ld.shared.f32 	%f41, [%r6+44];
	ld.shared.f32 	%f42, [%r9+1408];
	fma.rn.f32 	%f43, %f41, %f42, %f40;
	ld.shared.f32 	%f44, [%r6+48];
	ld.shared.f32 	%f45, [%r9+1536];
	fma.rn.f32 	%f46, %f44, %f45, %f43;
	ld.shared.f32 	%f47, [%r6+52];
	ld.shared.f32 	%f48, [%r9+1664];
	fma.rn.f32 	%f49, %f47, %f48, %f46;
	ld.shared.f32 	%f50, [%r6+56];
	ld.shared.f32 	%f51, [%r9+1792];
	fma.rn.f32 	%f52, %f50, %f51, %f49;
	ld.shared.f32 	%f53, [%r6+60];
	ld.shared.f32 	%f54, [%r9+1920];
	fma.rn.f32 	%f55, %f53, %f54, %f52;
	ld.shared.f32 	%f56, [%r6+64];
	ld.shared.f32 	%f57, [%r9+2048];
	fma.rn.f32 	%f58, %f56, %f57, %f55;
	ld.shared.f32 	%f59, [%r6+68];
	ld.shared.f32 	%f60, [%r9+2176];
	fma.rn.f32 	%f61, %f59, %f60, %f58;
	ld.shared.f32 	%f62, [%r6+72];
	ld.shared.f32 	%f63, [%r9+2304];
	fma.rn.f32 	%f64, %f62, %f63, %f61;
	ld.shared.f32 	%f65, [%r6+76];
	ld.shared.f32 	%f66, [%r9+2432];
	fma.rn.f32 	%f67, %f65, %f66, %f64;
	ld.shared.f32 	%f68, [%r6+80];
	ld.shared.f32 	%f69, [%r9+2560];
	fma.rn.f32 	%f70, %f68, %f69, %f67;
	ld.shared.f32 	%f71, [%r6+84];
	ld.shared.f32 	%f72, [%r9+2688];
	fma.rn.f32 	%f73, %f71, %f72, %f70;
	ld.shared.f32 	%f74, [%r6+88];
	ld.shared.f32 	%f75, [%r9+2816];
	fma.rn.f32 	%f76, %f74, %f75, %f73;
	ld.shared.f32 	%f77, [%r6+92];
	ld.shared.f32 	%f78, [%r9+2944];
	fma.rn.f32 	%f79, %f77, %f78, %f76;
	ld.shared.f32 	%f80, [%r6+96];
	ld.shared.f32 	%f81, [%r9+3072];
	fma.rn.f32 	%f82, %f80, %f81, %f79;
	ld.shared.f32 	%f83, [%r6+100];
	ld.shared.f32 	%f84, [%r9+3200];
	fma.rn.f32 	%f85, %f83, %f84, %f82;
	ld.shared.f32 	%f86, [%r6+104];
	ld.shared.f32 	%f87, [%r9+3328];
	fma.rn.f32 	%f88, %f86, %f87, %f85;
	ld.shared.f32 	%f89, [%r6+108];
	ld.shared.f32 	%f90, [%r9+3456];
	fma.rn.f32 	%f91, %f89, %f90, %f88;
	ld.shared.f32 	%f92, [%r6+112];
	ld.shared.f32 	%f93, [%r9+3584];
	fma.rn.f32 	%f94, %f92, %f93, %f91;
	ld.shared.f32 	%f95, [%r6+116];
	ld.shared.f32 	%f96, [%r9+3712];
	fma.rn.f32 	%f97, %f95, %f96, %f94;
	ld.shared.f32 	%f98, [%r6+120];
	ld.shared.f32 	%f99, [%r9+3840];
	fma.rn.f32 	%f100, %f98, %f99, %f97;
	ld.shared.f32 	%f101, [%r6+124];
	ld.shared.f32 	%f102, [%r9+3968];
	fma.rn.f32 	%f104, %f101, %f102, %f100;
	bar.sync 	0;
	add.s32 	%r38, %r38, 32;
	add.s32 	%r37, %r37, %r12;
	add.s32 	%r36, %r36, 32;
	setp.lt.s32 	%p2, %r38, %r13;
	@%p2 bra 	$L__BB1_2;
$L__BB1_3:
	cvta.to.global.u64 	%rd10, %rd5;
	mov.u32 	%r31, %ntid.x;
	mad.lo.s32 	%r32, %r1, %r31, %r4;
	mov.u32 	%r33, %ntid.y;
	mad.lo.s32 	%r34, %r3, %r33, %r5;
	mad.lo.s32 	%r35, %r21, %r32, %r34;
	mul.wide.s32 	%rd11, %r35, 4;
	add.s64 	%rd12, %rd10, %rd11;
	st.global.f32 	[%rd12], %f104;
	ret;

}
	// .globl	_Z41Matrix_Multiplication_Kernel_Your_VersionILi32ELb0EEvPKfS1_Pfiii
.visible .entry _Z41Matrix_Multiplication_Kernel_Your_VersionILi32ELb0EEvPKfS1_Pfiii(
	.param .u64 .ptr .align 1 _Z41Matrix_Multiplication_Kernel_Your_VersionILi32ELb0EEvPKfS1_Pfiii_param_0,
	.param .u64 .ptr .align 1 _Z41Matrix_Multiplication_Kernel_Your_VersionILi32ELb0EEvPKfS1_Pfiii_param_1,
	.param .u64 .ptr .align 1 _Z41Matrix_Multiplication_Kernel_Your_VersionILi32ELb0EEvPKfS1_Pfiii_param_2,
	.param .u32 _Z41Matrix_Multiplication_Kernel_Your_VersionILi32ELb0EEvPKfS1_Pfiii_param_3,
	.param .u32 _Z41Matrix_Multiplication_Kernel_Your_VersionILi32ELb0EEvPKfS1_Pfiii_param_4,
	.param .u32 _Z41Matrix_Multiplication_Kernel_Your_VersionILi32ELb0EEvPKfS1_Pfiii_param_5
)
{
	.reg .pred 	%p<8>;
	.reg .b32 	%r<43>;
	.reg .b32 	%f<111>;
	.reg .b64 	%rd<13>;
	// demoted variable
	.shared .align 4 .b8 _ZZ41Matrix_Multiplication_Kernel_Your_VersionILi32ELb0EEvPKfS1_PfiiiE5A_sub[4096];
	// demoted variable
	.shared .align 4 .b8 _ZZ41Matrix_Multiplication_Kernel_Your_VersionILi32ELb0EEvPKfS1_PfiiiE5B_sub[4096];
	ld.param.u64 	%rd5, [_Z41Matrix_Multiplication_Kernel_Your_VersionILi32ELb0EEvPKfS1_Pfiii_param_0];
	ld.param.u64 	%rd6, [_Z41Matrix_Multiplication_Kernel_Your_VersionILi32ELb0EEvPKfS1_Pfiii_param_1];
	ld.param.u64 	%rd7, [_Z41Matrix_Multiplication_Kernel_Your_VersionILi32ELb0EEvPKfS1_Pfiii_param_2];
	ld.param.u32 	%r24, [_Z41Matrix_Multiplication_Kernel_Your_VersionILi32ELb0EEvPKfS1_Pfiii_param_3];
	ld.param.u32 	%r25, [_Z41Matrix_Multiplication_Kernel_Your_VersionILi32ELb0EEvPKfS1_Pfiii_param_4];
	ld.param.u32 	%r26, [_Z41Matrix_Multiplication_Kernel_Your_VersionILi32ELb0EEvPKfS1_Pfiii_param_5];
	mov.u32 	%r1, %ctaid.x;
	mul.lo.s32 	%r27, %r25, %r1;
	shl.b32 	%r42, %r27, 5;
	mov.u32 	%r3, %ctaid.y;
	mov.u32 	%r4, %tid.y;
	mov.u32 	%r5, %tid.x;
	setp.lt.s32 	%p1, %r25, 1;
	mov.f32 	%f110, 0f00000000;
	@%p1 bra 	$L__BB2_7;
	shl.b32 	%r28, %r3, 5;
	mul.lo.s32 	%r6, %r25, %r24;
	shl.b32 	%r29, %r4, 7;
	mov.u32 	%r30, _ZZ41Matrix_Multiplication_Kernel_Your_VersionILi32ELb0EEvPKfS1_PfiiiE5A_sub;
	add.s32 	%r7, %r30, %r29;
	shl.b32 	%r31, %r5, 2;
	add.s32 	%r8, %r7, %r31;
	mul.lo.s32 	%r9, %r26, %r25;
	mov.u32 	%r32, _ZZ41Matrix_Multiplication_Kernel_Your_VersionILi32ELb0EEvPKfS1_PfiiiE5B_sub;
	add.s32 	%r11, %r32, %r31;
	add.s32 	%r10, %r11, %r29;
	mad.lo.s32 	%r33, %r26, %r4, %r5;
	add.s32 	%r41, %r33, %r28;
	shl.b32 	%r34, %r1, 5;
	add.s32 	%r35, %r4, %r34;
	mad.lo.s32 	%r40, %r25, %r35, %r5;
	shl.b32 	%r14, %r26, 5;
	add.s32 	%r15, %r42, %r25;
	cvta.to.global.u64 	%rd1, %rd5;
	cvta.to.global.u64 	%rd2, %rd6;
	mov.f32 	%f110, 0f00000000;
$L__BB2_2:
	mul.wide.s32 	%rd8, %r41, 4;
	add.s64 	%rd3, %rd2, %rd8;
	mul.wide.s32 	%rd9, %r40, 4;
	add.s64 	%rd4, %rd1, %rd9;
	setp.ge.s32 	%p2, %r40, %r6;
	mov.f32 	%f108, 0f00000000;
	@%p2 bra 	$L__BB2_4;
	ld.global.f32 	%f108, [%rd4];
$L__BB2_4:
	st.shared.f32 	[%r8], %f108;
	setp.ge.s32 	%p3, %r41, %r9;
	mov.f32 	%f109, 0f00000000;
	@%p3 bra 	$L__BB2_6;
	ld.global.f32 	%f109, [%rd3];
$L__BB2_6:
	st.shared.f32 	[%r10], %f109;
	bar.sync 	0;
	ld.shared.f32 	%f12, [%r7];
	ld.shared.f32 	%f13, [%r11];
	fma.rn.f32 	%f14, %f12, %f13, %f110;
	ld.shared.f32 	%f15, [%r7+4];
	ld.shared.f32 	%f16, [%r11+128];
	fma.rn.f32 	%f17, %f15, %f16, %f14;
	ld.shared.f32 	%f18, [%r7+8];
	ld.shared.f32 	%f19, [%r11+256];
	fma.rn.f32 	%f20, %f18, %f19, %f17;
	ld.shared.f32 	%f21, [%r7+12];
	ld.shared.f32 	%f22, [%r11+384];
	fma.rn.f32 	%f23, %f21, %f22, %f20;
	ld.shared.f32 	%f24, [%r7+16];
	ld.shared.f32 	%f25, [%r11+512];
	fma.rn.f32 	%f26, %f24, %f25, %f23;
	ld.shared.f32 	%f27, [%r7+20];
	ld.shared.f32 	%f28, [%r11+640];
	fma.rn.f32 	%f29, %f27, %f28, %f26;
	ld.shared.f32 	%f30, [%r7+24];
	ld.shared.f32 	%f31, [%r11+768];
	fma.rn.f32 	%f32, %f30, %f31, %f29;
	ld.shared.f32 	%f33, [%r7+28];
	ld.shared.f32 	%f34, [%r11+896];
	fma.rn.f32 	%f35, %f33, %f34, %f32;
	ld.shared.f32 	%f36, [%r7+32];
	ld.shared.f32 	%f37, [%r11+1024];
	fma.rn.f32 	%f38, %f36, %f37, %f35;
	ld.shared.f32 	%f39, [%r7+36];
	ld.shared.f32 	%f40, [%r11+1152];
	fma.rn.f32 	%f41, %f39, %f40, %f38;
	ld.shared.f32 	%f42, [%r7+40];
	ld.shared.f32 	%f43, [%r11+1280];
	fma.rn.f32 	%f44, %f42, %f43, %f41;
	ld.shared.f32 	%f45, [%r7+44];
	ld.shared.f32 	%f46, [%r11+1408];
	fma.rn.f32 	%f47, %f45, %f46, %f44;
	ld.shared.f32 	%f48, [%r7+48];
	ld.shared.f32 	%f49, [%r11+1536];
	fma.rn.f32 	%f50, %f48, %f49, %f47;
	ld.shared.f32 	%f51, [%r7+52];
	ld.shared.f32 	%f52, [%r11+1664];
	fma.rn.f32 	%f53, %f51, %f52, %f50;
	ld.shared.f32 	%f54, [%r7+56];
	ld.shared.f32 	%f55, [%r11+1792];
	fma.rn.f32 	%f56, %f54, %f55, %f53;
	ld.shared.f32 	%f57, [%r7+60];
	ld.shared.f32 	%f58, [%r11+1920];
	fma.rn.f32 	%f59, %f57, %f58, %f56;
	ld.shared.f32 	%f60, [%r7+64];
	ld.shared.f32 	%f61, [%r11+2048];
	fma.rn.f32 	%f62, %f60, %f61, %f59;
	ld.shared.f32 	%f63, [%r7+68];
	ld.shared.f32 	%f64, [%r11+2176];
	fma.rn.f32 	%f65, %f63, %f64, %f62;
	ld.shared.f32 	%f66, [%r7+72];
	ld.shared.f32 	%f67, [%r11+2304];
	fma.rn.f32 	%f68, %f66, %f67, %f65;
	ld.shared.f32 	%f69, [%r7+76];
	ld.shared.f32 	%f70, [%r11+2432];
	fma.rn.f32 	%f71, %f69, %f70, %f68;
	ld.shared.f32 	%f72, [%r7+80];
	ld.shared.f32 	%f73, [%r11+2560];
	fma.rn.f32 	%f74, %f72, %f73, %f71;
	ld.shared.f32 	%f75, [%r7+84];
	ld.shared.f32 	%f76, [%r11+2688];
	fma.rn.f32 	%f77, %f75, %f76, %f74;
	ld.shared.f32 	%f78, [%r7+88];
	ld.shared.f32 	%f79, [%r11+2816];
	fma.rn.f32 	%f80, %f78, %f79, %f77;
	ld.shared.f32 	%f81, [%r7+92];
	ld.shared.f32 	%f82, [%r11+2944];
	fma.rn.f32 	%f83, %f81, %f82, %f80;
	ld.shared.f32 	%f84, [%r7+96];
	ld.shared.f32 	%f85, [%r11+3072];
	fma.rn.f32 	%f86, %f84, %f85, %f83;
	ld.shared.f32 	%f87, [%r7+100];
	ld.shared.f32 	%f88, [%r11+3200];
	fma.rn.f32 	%f89, %f87, %f88, %f86;
	ld.shared.f32 	%f90, [%r7+104];
	ld.shared.f32 	%f91, [%r11+3328];
	fma.rn.f32 	%f92, %f90, %f91, %f89;
	ld.shared.f32 	%f93, [%r7+108];
	ld.shared.f32 	%f94, [%r11+3456];
	fma.rn.f32 	%f95, %f93, %f94, %f92;
	ld.shared.f32 	%f96, [%r7+112];
	ld.shared.f32 	%f97, [%r11+3584];
	fma.rn.f32 	%f98, %f96, %f97, %f95;
	ld.shared.f32 	%f99, [%r7+116];
	ld.shared.f32 	%f100, [%r11+3712];
	fma.rn.f32 	%f101, %f99, %f100, %f98;
	ld.shared.f32 	%f102, [%r7+120];
	ld.shared.f32 	%f103, [%r11+3840];
	fma.rn.f32 	%f104, %f102, %f103, %f101;
	ld.shared.f32 	%f105, [%r7+124];
	ld.shared.f32 	%f106, [%r11+3968];
	fma.rn.f32 	%f110, %f105, %f106, %f104;
	bar.sync 	0;
	add.s32 	%r42, %r42, 32;
	add.s32 	%r41, %r41, %r14;
	add.s32 	%r40, %r40, 32;
	setp.lt.s32 	%p4, %r42, %r15;
	@%p4 bra 	$L__BB2_2;
$L__BB2_7:
	mov.u32 	%r36, %ntid.x;
	mad.lo.s32 	%r22, %r1, %r36, %r4;
	mov.u32 	%r37, %ntid.y;
	mad.lo.s32 	%r38, %r3, %r37, %r5;
	setp.ge.s32 	%p5, %r22, %r24;
	setp.ge.s32 	%p6, %r38, %r26;
	or.pred  	%p7, %p5, %p6;
	@%p7 bra 	$L__BB2_9;
	mad.lo.s32 	%r39, %r26, %r22, %r38;
	cvta.to.global.u64 	%rd10, %rd7;
	mul.wide.s32 	%rd11, %r39, 4;
	add.s64 	%rd12, %rd10, %rd11;
	st.global.f32 	[%rd12], %f110;
$L__BB2_9:
	ret;

}
	// .globl	_Z13initial_zerosILb1EEvPfii
.visible .entry _Z13initial_zerosILb1EEvPfii(
	.param .u64 .ptr .align 1 _Z13initial_zerosILb1EEvPfii_param_0,
	.param .u32 _Z13initial_zerosILb1EEvPfii_param_1,
	.param .u32 _Z13initial_zerosILb1EEvPfii_param_2
)
{
	.reg .b32 	%r<12>;
	.reg .b64 	%rd<5>;

	ld.param.u64 	%rd1, [_Z13initial_zerosILb1EEvPfii_param_0];
	ld.param.u32 	%r1, [_Z13initial_zerosILb1EEvPfii_param_1];
	cvta.to.global.u64 	%rd2, %rd1;
	mov.u32 	%r2, %ntid.x;
	mov.u32 	%r3, %ctaid.x;
	mov.u32 	%r4, %tid.y;
	mad.lo.s32 	%r5, %r2, %r3, %r4;
	mov.u32 	%r6, %ntid.y;
	mov.u32 	%r7, %ctaid.y;
	mov.u32 	%r8, %tid.x;
	mad.lo.s32 	%r9, %r6, %r7, %r8;
	mad.lo.s32 	%r10, %r1, %r5, %r9;
	mul.wide.s32 	%rd3, %r10, 4;
	add.s64 	%rd4, %rd2, %rd3;
	mov.b32 	%r11, 0;
	st.global.u32 	[%rd4], %r11;
	ret;

}
	// .globl	_Z13initial_zerosILb0EEvPfii
.visible .entry _Z13initial_zerosILb0EEvPfii(
	.param .u64 .ptr .align 1 _Z13initial_zerosILb0EEvPfii_param_0,
	.param .u32 _Z13initial_zerosILb0EEvPfii_param_1,
	.param .u32 _Z13initial_zerosILb0EEvPfii_param_2
)
{
	.reg .pred 	%p<4>;
	.reg .b32 	%r<15>;
	.reg .b64 	%rd<5>;

	ld.param.u64 	%rd1, [_Z13initial_zerosILb0EEvPfii_param_0];
	ld.param.u32 	%r4, [_Z13initial_zerosILb0EEvPfii_param_1];
	ld.param.u32 	%r5, [_Z13initial_zerosILb0EEvPfii_param_2];
	mov.u32 	%r6, %ntid.x;
	mov.u32 	%r7, %ctaid.x;
	mov.u32 	%r8, %tid.y;
	mad.lo.s32 	%r1, %r6, %r7, %r8;
	mov.u32 	%r9, %ntid.y;
	mov.u32 	%r10, %ctaid.y;
	mov.u32 	%r11, %tid.x;
	mad.lo.s32 	%r12, %r9, %r10, %r11;
	setp.ge.s32 	%p1, %r1, %r5;
	setp.ge.s32 	%p2, %r12, %r4;
	or.pred  	%p3, %p1, %p2;
	@%p3 bra 	$L__BB4_2;
	cvta.to.global.u64 	%rd2, %rd1;
	mad.lo.s32 	%r13, %r4, %r1, %r12;
	mul.wide.s32 	%rd3, %r13, 4;
	add.s64 	%rd4, %rd2, %rd3;
	mov.b32 	%r14, 0;
	st.global.u32 	[%rd4], %r14;
$L__BB4_2:
	ret;

}
	// .globl	_Z46Matrix_Multiplication_ATBA_Kernel_Your_VersionILi32ELb1EEvPKfS1_S1_Pfii
.visible .entry _Z46Matrix_Multiplication_ATBA_Kernel_Your_VersionILi32ELb1EEvPKfS1_S1_Pfii(
	.param .u64 .ptr .align 1 _Z46Matrix_Multiplication_ATBA_Kernel_Your_VersionILi32ELb1EEvPKfS1_S1_Pfii_param_0,
	.param .u64 .ptr .align 1 _Z46Matrix_Multiplication_ATBA_Kernel_Your_VersionILi32ELb1EEvPKfS1_S1_Pfii_param_1,
	.param .u64 .ptr .align 1 _Z46Matrix_Multiplication_ATBA_Kernel_Your_VersionILi32ELb1EEvPKfS1_S1_Pfii_param_2,
	.param .u64 .ptr .align 1 _Z46Matrix_Multiplication_ATBA_Kernel_Your_VersionILi32ELb1EEvPKfS1_S1_Pfii_param_3,
	.param .u32 _Z46Matrix_Multiplication_ATBA_Kernel_Your_VersionILi32ELb1EEvPKfS1_S1_Pfii_param_4,
	.param .u32 _Z46Matrix_Multiplication_ATBA_Kernel_Your_VersionILi32ELb1EEvPKfS1_S1_Pfii_param_5
)
{
	.reg .pred 	%p<5>;
	.reg .b32 	%r<58>;
	.reg .b32 	%f<203>;
	.reg .b64 	%rd<15>;
	// demoted variable
	.shared .align 4 .b8 _ZZ46Matrix_Multiplication_ATBA_Kernel_Your_VersionILi32ELb1EEvPKfS1_S1_PfiiE6AT_sub[4096];
	// demoted variable
	.shared .align 4 .b8 _ZZ46Matrix_Multiplication_ATBA_Kernel_Your_VersionILi32ELb1EEvPKfS1_S1_PfiiE5B_sub[4096];
	// demoted variable
	.shared .align 4 .b8 _ZZ46Matrix_Multiplication_ATBA_Kernel_Your_VersionILi32ELb1EEvPKfS1_S1_PfiiE5A_sub[4096];
	ld.param.u64 	%rd6, [_Z46Matrix_Multiplication_ATBA_Kernel_Your_VersionILi32ELb1EEvPKfS1_S1_Pfii_param_0];
	ld.param.u64 	%rd4, [_Z46Matrix_Multiplication_ATBA_Kernel_Your_VersionILi32ELb1EEvPKfS1_S1_Pfii_param_2];
	ld.param.u64 	%rd5, [_Z46Matrix_Multiplication_ATBA_Kernel_Your_VersionILi32ELb1EEvPKfS1_S1_Pfii_param_3];
	ld.param.u32 	%r32, [_Z46Matrix_Multiplication_ATBA_Kernel_Your_VersionILi32ELb1EEvPKfS1_S1_Pfii_param_4];
	ld.param.u32 	%r33, [_Z46Matrix_Multiplication_ATBA_Kernel_Your_VersionILi32ELb1EEvPKfS1_S1_Pfii_param_5];
	cvta.to.global.u64 	%rd1, %rd6;
	shl.b32 	%r1, %r32, 5;
	mov.u32 	%r2, %ctaid.x;
	mul.lo.s32 	%r54, %r1, %r2;
	mov.u32 	%r4, %ctaid.y;
	mov.u32 	%r5, %tid.y;
	mov.u32 	%r6, %tid.x;
	setp.lt.s32 	%p1, %r32, 1;
	shl.b32 	%r34, %r5, 7;
	mov.u32 	%r35, _ZZ46Matrix_Multiplication_ATBA_Kernel_Your_VersionILi32ELb1EEvPKfS1_S1_PfiiE6AT_sub;
	add.s32 	%r7, %r35, %r34;
	shl.b32 	%r36, %r6, 2;
	add.s32 	%r8, %r7, %r36;
	mov.f32 	%f202, 0f00000000;
	@%p1 bra 	$L__BB5_3;
	shl.b32 	%r37, %r4, 5;
	mov.u32 	%r39, _ZZ46Matrix_Multiplication_ATBA_Kernel_Your_VersionILi32ELb1EEvPKfS1_S1_PfiiE5B_sub;
	add.s32 	%r10, %r39, %r36;
	add.s32 	%r9, %r10, %r34;
	mad.lo.s32 	%r41, %r32, %r5, %r6;
	add.s32 	%r53, %r41, %r37;
	shl.b32 	%r42, %r2, 5;
	add.s32 	%r43, %r5, %r42;
	mad.lo.s32 	%r52, %r32, %r43, %r6;
	add.s32 	%r13, %r54, %r32;
	cvta.to.global.u64 	%rd2, %rd4;
	mov.f32 	%f202, 0f00000000;
$L__BB5_2:
	mul.wide.s32 	%rd7, %r53, 4;
	add.s64 	%rd8, %rd2, %rd7;
	mul.wide.s32 	%rd9, %r52, 4;
	add.s64 	%rd10, %rd1, %rd9;
	ld.global.f32 	%f6, [%rd10];
	st.shared.f32 	[%r8], %f6;
	ld.global.f32 	%f7, [%rd8];
	st.shared.f32 	[%r9], %f7;
	bar.sync 	0;
	ld.shared.f32 	%f8, [%r7];
	ld.shared.f32 	%f9, [%r10];
	fma.rn.f32 	%f10, %f8, %f9, %f202;
	ld.shared.f32 	%f11, [%r7+4];
	ld.shared.f32 	%f12, [%r10+128];
	fma.rn.f32 	%f13, %f11, %f12, %f10;
	ld.shared.f32 	%f14, [%r7+8];
	ld.shared.f32 	%f15, [%r10+256];
	fma.rn.f32 	%f16, %f14, %f15, %f13;
	ld.shared.f32 	%f17, [%r7+12];
	ld.shared.f32 	%f18, [%r10+384];
	fma.rn.f32 	%f19, %f17, %f18, %f16;
	ld.shared.f32 	%f20, [%r7+16];
	ld.shared.f32 	%f21, [%r10+512];
	fma.rn.f32 	%f22, %f20, %f21, %f19;
	ld.shared.f32 	%f23, [%r7+20];
	ld.shared.f32 	%f24, [%r10+640];
	fma.rn.f32 	%f25, %f23, %f24, %f22;
	ld.shared.f32 	%f26, [%r7+24];
	ld.shared.f32 	%f27, [%r10+768];
	fma.rn.f32 	%f28, %f26, %f27, %f25;
	ld.shared.f32 	%f29, [%r7+28];
	ld.shared.f32 	%f30, [%r10+896];
	fma.rn.f32 	%f31, %f29, %f30, %f28;
	ld.shared.f32 	%f32, [%r7+32];
	ld.shared.f32 	%f33, [%r10+1024];
	fma.rn.f32 	%f34, %f32, %f33, %f31;
	ld.shared.f32 	%f35, [%r7+36];
	ld.shared.f32 	%f36, [%r10+1152];
	fma.rn.f32 	%f37, %f35, %f36, %f34;
	ld.shared.f32 	%f38, [%r7+40];
	ld.shared.f32 	%f39, [%r10+1280];
	fma.rn.f32 	%f40, %f38, %f39, %f37;
	ld.shared.f32 	%f41, [%r7+44];
	ld.shared.f32 	%f42, [%r10+1408];
	fma.rn.f32 	%f43, %f41, %f42, %f40;
	ld.shared.f32 	%f44, [%r7+48];
	ld.shared.f32 	%f45, [%r10+1536];
	fma.rn.f32 	%f46, %f44, %f45, %f43;
	ld.shared.f32 	%f47, [%r7+52];
	ld.shared.f32 	%f48, [%r10+1664];
	fma.rn.f32 	%f49, %f47, %f48, %f46;
	ld.shared.f32 	%f50, [%r7+56];
	ld.shared.f32 	%f51, [%r10+1792];
	fma.rn.f32 	%f52, %f50, %f51, %f49;
	ld.shared.f32 	%f53, [%r7+60];
	ld.shared.f32 	%f54, [%r10+1920];
	fma.rn.f32 	%f55, %f53, %f54, %f52;
	ld.shared.f32 	%f56, [%r7+64];
	ld.shared.f32 	%f57, [%r10+2048];
	fma.rn.f32 	%f58, %f56, %f57, %f55;
	ld.shared.f32 	%f59, [%r7+68];
	ld.shared.f32 	%f60, [%r10+2176];
	fma.rn.f32 	%f61, %f59, %f60, %f58;
	ld.shared.f32 	%f62, [%r7+72];
	ld.shared.f32 	%f63, [%r10+2304];
	fma.rn.f32 	%f64, %f62, %f63, %f61;
	ld.shared.f32 	%f65, [%r7+76];
	ld.shared.f32 	%f66, [%r10+2432];
	fma.rn.f32 	%f67, %f65, %f66, %f64;
	ld.shared.f32 	%f68, [%r7+80];
	ld.shared.f32 	%f69, [%r10+2560];
	fma.rn.f32 	%f70, %f68, %f69, %f67;
	ld.shared.f32 	%f71, [%r7+84];
	ld.shared.f32 	%f72, [%r10+2688];
	fma.rn.f32 	%f73, %f71, %f72, %f70;
	ld.shared.f32 	%f74, [%r7+88];
	ld.shared.f32 	%f75, [%r10+2816];
	fma.rn.f32 	%f76, %f74, %f75, %f73;
	ld.shared.f32 	%f77, [%r7+92];
	ld.shared.f32 	%f78, [%r10+2944];
	fma.rn.f32 	%f79, %f77, %f78, %f76;
	ld.shared.f32 	%f80, [%r7+96];
	ld.shared.f32 	%f81, [%r10+3072];
	fma.rn.f32 	%f82, %f80, %f81, %f79;
	ld.shared.f32 	%f83, [%r7+100];
	ld.shared.f32 	%f84, [%r10+3200];
	fma.rn.f32 	%f85, %f83, %f84, %f82;
	ld.shared.f32 	%f86, [%r7+104];
	ld.shared.f32 	%f87, [%r10+3328];
	fma.rn.f32 	%f88, %f86, %f87, %f85;
	ld.shared.f32 	%f89, [%r7+108];
	ld.shared.f32 	%f90, [%r10+3456];
	fma.rn.f32 	%f91, %f89, %f90, %f88;
	ld.shared.f32 	%f92, [%r7+112];
	ld.shared.f32 	%f93, [%r10+3584];
	fma.rn.f32 	%f94, %f92, %f93, %f91;
	ld.shared.f32 	%f95, [%r7+116];
	ld.shared.f32 	%f96, [%r10+3712];
	fma.rn.f32 	%f97, %f95, %f96, %f94;
	ld.shared.f32 	%f98, [%r7+120];
	ld.shared.f32 	%f99, [%r10+3840];
	fma.rn.f32 	%f100, %f98, %f99, %f97;
	ld.shared.f32 	%f101, [%r7+124];
	ld.shared.f32 	%f102, [%r10+3968];
	fma.rn.f32 	%f202, %f101, %f102, %f100;
	bar.sync 	0;
	add.s32 	%r54, %r54, 32;
	add.s32 	%r53, %r53, %r1;
	add.s32 	%r52, %r52, 32;
	setp.lt.s32 	%p2, %r54, %r13;
	@%p2 bra 	$L__BB5_2;
$L__BB5_3:
	st.shared.f32 	[%r8], %f202;
	mul.lo.s32 	%r44, %r33, %r4;
	shl.b32 	%r57, %r44, 5;
	setp.lt.s32 	%p3, %r33, 1;
	@%p3 bra 	$L__BB5_6;
	mov.u32 	%r46, _ZZ46Matrix_Multiplication_ATBA_Kernel_Your_VersionILi32ELb1EEvPKfS1_S1_PfiiE5A_sub;
	add.s32 	%r22, %r46, %r36;
	add.s32 	%r21, %r22, %r34;
	shl.b32 	%r48, %r2, 5;
	add.s32 	%r49, %r48, %r5;
	mad.lo.s32 	%r56, %r33, %r49, %r6;
	shl.b32 	%r50, %r4, 5;
	add.s32 	%r51, %r5, %r50;
	mad.lo.s32 	%r55, %r33, %r51, %r6;
	cvta.to.global.u64 	%rd3, %rd5;
	add.s32 	%r25, %r57, %r33;
$L__BB5_5:
	mul.wide.s32 	%rd11, %r56, 4;
	add.s64 	%rd12, %rd3, %rd11;
	mul.wide.s32 	%rd13, %r55, 4;
	add.s64 	%rd14, %rd1, %rd13;
	ld.global.f32 	%f103, [%rd14];
	st.shared.f32 	[%r21], %f103;
	bar.sync 	0;
	ld.shared.f32 	%f104, [%r7];
	ld.shared.f32 	%f105, [%r22];
	fma.rn.f32 	%f106, %f104, %f105, 0f00000000;
	ld.shared.f32 	%f107, [%r7+4];
	ld.shared.f32 	%f108, [%r22+128];
	fma.rn.f32 	%f109, %f107, %f108, %f106;
	ld.shared.f32 	%f110, [%r7+8];
	ld.shared.f32 	%f111, [%r22+256];
	fma.rn.f32 	%f112, %f110, %f111, %f109;
	ld.shared.f32 	%f113, [%r7+12];
	ld.shared.f32 	%f114, [%r22+384];
	fma.rn.f32 	%f115, %f113, %f114, %f112;
	ld.shared.f32 	%f116, [%r7+16];
	ld.shared.f32 	%f117, [%r22+512];
	fma.rn.f32 	%f118, %f116, %f117, %f115;
	ld.shared.f32 	%f119, [%r7+20];
	ld.shared.f32 	%f120, [%r22+640];
	fma.rn.f32 	%f121, %f119, %f120, %f118;
	ld.shared.f32 	%f122, [%r7+24];
	ld.shared.f32 	%f123, [%r22+768];
	fma.rn.f32 	%f124, %f122, %f123, %f121;
	ld.shared.f32 	%f125, [%r7+28];
	ld.shared.f32 	%f126, [%r22+896];
	fma.rn.f32 	%f127, %f125, %f126, %f124;
	ld.shared.f32 	%f128, [%r7+32];
	ld.shared.f32 	%f129, [%r22+1024];
	fma.rn.f32 	%f130, %f128, %f129, %f127;
	ld.shared.f32 	%f131, [%r7+36];
	ld.shared.f32 	%f132, [%r22+1152];
	fma.rn.f32 	%f133, %f131, %f132, %f130;
	ld.shared.f32 	%f134, [%r7+40];
	ld.shared.f32 	%f135, [%r22+1280];
	fma.rn.f32 	%f136, %f134, %f135, %f133;
	ld.shared.f32 	%f137, [%r7+44];
	ld.shared.f32 	%f138, [%r22+1408];
	fma.rn.f32 	%f139, %f137, %f138, %f136;
	ld.shared.f32 	%f140, [%r7+48];
	ld.shared.f32 	%f141, [%r22+1536];
	fma.rn.f32 	%f142, %f140, %f141, %f139;
	ld.shared.f32 	%f143, [%r7+52];
	ld.shared.f32 	%f144, [%r22+1664];
	fma.rn.f32 	%f145, %f143, %f144, %f142;
	ld.shared.f32 	%f146, [%r7+56];
	ld.shared.f32 	%f147, [%r22+1792];
	fma.rn.f32 	%f148, %f146, %f147, %f145;
	ld.shared.f32 	%f149, [%r7+60];
	ld.shared.f32 	%f150, [%r22+1920];
	fma.rn.f32 	%f151, %f149, %f150, %f148;
	ld.shared.f32 	%f152, [%r7+64];
	ld.shared.f32 	%f153, [%r22+2048];
	fma.rn.f32 	%f154, %f152, %f153, %f151;
	ld.shared.f32 	%f155, [%r7+68];
	ld.shared.f32 	%f156, [%r22+2176];
	fma.rn.f32 	%f157, %f155, %f156, %f154;
	ld.shared.f32 	%f158, [%r7+72];
	ld.shared.f32 	%f159, [%r22+2304];
	fma.rn.f32 	%f160, %f158, %f159, %f157;
	ld.shared.f32 	%f161, [%r7+76];
	ld.shared.f32 	%f162, [%r22+2432];
	fma.rn.f32 	%f163, %f161, %f162, %f160;
	ld.shared.f32 	%f164, [%r7+80];
	ld.shared.f32 	%f165, [%r22+2560];
	fma.rn.f32 	%f166, %f164, %f165, %f163;
	ld.shared.f32 	%f167, [%r7+84];
	ld.shared.f32 	%f168, [%r22+2688];
	fma.rn.f32 	%f169, %f167, %f168, %f166;
	ld.shared.f32 	%f170, [%r7+88];
	ld.shared.f32 	%f171, [%r22+2816];
	fma.rn.f32 	%f172, %f170, %f171, %f169;
	ld.shared.f32 	%f173, [%r7+92];
	ld.shared.f32 	%f174, [%r22+2944];
	fma.rn.f32 	%f175, %f173, %f174, %f172;
	ld.shared.f32 	%f176, [%r7+96];
	ld.shared.f32 	%f177, [%r22+3072];
	fma.rn.f32 	%f178, %f176, %f177, %f175;
	ld.shared.f32 	%f179, [%r7+100];
	ld.shared.f32 	%f180, [%r22+3200];
	fma.rn.f32 	%f181, %f179, %f180, %f178;
	ld.shared.f32 	%f182, [%r7+104];
	ld.shared.f32 	%f183, [%r22+3328];
	fma.rn.f32 	%f184, %f182, %f183, %f181;
	ld.shared.f32 	%f185, [%r7+108];
	ld.shared.f32 	%f186, [%r22+3456];
	fma.rn.f32 	%f187, %f185, %f186, %f184;
	ld.shared.f32 	%f188, [%r7+112];
	ld.shared.f32 	%f189, [%r22+3584];
	fma.rn.f32 	%f190, %f188, %f189, %f187;
	ld.shared.f32 	%f191, [%r7+116];
	ld.shared.f32 	%f192, [%r22+3712];
	fma.rn.f32 	%f193, %f191, %f192, %f190;
	ld.shared.f32 	%f194, [%r7+120];
	ld.shared.f32 	%f195, [%r22+3840];
	fma.rn.f32 	%f196, %f194, %f195, %f193;
	ld.shared.f32 	%f197, [%r7+124];
	ld.shared.f32 	%f198, [%r22+3968];
	fma.rn.f32 	%f199, %f197, %f198, %f196;
	bar.sync 	0;
	atom.global.add.f32 	%f200, [%rd12], %f199;
	add.s32 	%r57, %r57, 32;
	add.s32 	%r56, %r56, 32;
	add.s32 	%r55, %r55, 32;
	setp.lt.s32 	%p4, %r57, %r25;
	@%p4 bra 	$L__BB5_5;
$L__BB5_6:
	ret;

}
	// .globl	_Z13reduce_kernelILj512ELb1EEvPfS0_j
.visible .entry _Z13reduce_kernelILj512ELb1EEvPfS0_j(
	.param .u64 .ptr .align 1 _Z13reduce_kernelILj512ELb1EEvPfS0_j_param_0,
	.param .u64 .ptr .align 1 _Z13reduce_kernelILj512ELb1EEvPfS0_j_param_1,
	.param .u32 _Z13reduce_kernelILj512ELb1EEvPfS0_j_param_2
)
{
	.reg .pred 	%p<14>;
	.reg .b32 	%r<15>;
	.reg .b32 	%f<41>;
	.reg .b64 	%rd<11>;

	ld.param.u64 	%rd3, [_Z13reduce_kernelILj512ELb1EEvPfS0_j_param_0];
	ld.param.u64 	%rd2, [_Z13reduce_kernelILj512ELb1EEvPfS0_j_param_1];
	ld.param.u32 	%r9, [_Z13reduce_kernelILj512ELb1EEvPfS0_j_param_2];
	cvta.to.global.u64 	%rd1, %rd3;
	mov.u32 	%r1, %tid.x;
	mov.u32 	%r2, %ctaid.x;
	shl.b32 	%r10, %r2, 10;
	or.b32  	%r14, %r10, %r1;
	setp.ge.u32 	%p1, %r14, %r9;
	mov.f32 	%f38, 0f00000000;
	@%p1 bra 	$L__BB6_5;
	mov.u32 	%r11, %nctaid.x;
	shl.b32 	%r4, %r11, 10;
	mov.f32 	%f38, 0f00000000;
$L__BB6_2:
	mul.wide.u32 	%rd4, %r14, 4;
	add.s64 	%rd5, %rd1, %rd4;
	ld.global.f32 	%f8, [%rd5];
	fma.rn.f32 	%f38, %f8, %f8, %f38;
	add.s32 	%r6, %r14, 512;
	setp.ge.u32 	%p2, %r6, %r9;
	@%p2 bra 	$L__BB6_4;
	mul.wide.u32 	%rd6, %r6, 4;
	add.s64 	%rd7, %rd1, %rd6;
	ld.global.f32 	%f9, [%rd7];
	fma.rn.f32 	%f38, %f9, %f9, %f38;
$L__BB6_4:
	add.s32 	%r14, %r14, %r4;
	setp.lt.u32 	%p3, %r14, %r9;
	@%p3 bra 	$L__BB6_2;
$L__BB6_5:
	shl.b32 	%r12, %r1, 2;
	mov.u32 	%r13, sdata;
	add.s32 	%r8, %r13, %r12;
	st.shared.f32 	[%r8], %f38;
	bar.sync 	0;
	setp.gt.u32 	%p4, %r1, 255;
	@%p4 bra 	$L__BB6_7;
	ld.shared.f32 	%f10, [%r8+1024];
	ld.shared.f32 	%f11, [%r8];
	add.f32 	%f12, %f10, %f11;
	st.shared.f32 	[%r8], %f12;
$L__BB6_7:
	bar.sync 	0;
	setp.gt.u32 	%p5, %r1, 127;
	@%p5 bra 	$L__BB6_9;
	ld.shared.f32 	%f13, [%r8+512];
	ld.shared.f32 	%f14, [%r8];
	add.f32 	%f15, %f13, %f14;
	st.shared.f32 	[%r8], %f15;
$L__BB6_9:
	bar.sync 	0;
	setp.gt.u32 	%p6, %r1, 63;
	@%p6 bra 	$L__BB6_11;
	ld.shared.f32 	%f16, [%r8+256];
	ld.shared.f32 	%f17, [%r8];
	add.f32 	%f18, %f16, %f17;
	st.shared.f32 	[%r8], %f18;
$L__BB6_11:
	bar.sync 	0;
	setp.gt.u32 	%p7, %r1, 31;
	@%p7 bra 	$L__BB6_13;
	ld.shared.f32 	%f19, [%r8+128];
	ld.shared.f32 	%f20, [%r8];
	add.f32 	%f21, %f19, %f20;
	st.shared.f32 	[%r8], %f21;
$L__BB6_13:
	bar.sync 	0;
	setp.gt.u32 	%p8, %r1, 15;
	@%p8 bra 	$L__BB6_15;
	ld.shared.f32 	%f22, [%r8+64];
	ld.shared.f32 	%f23, [%r8];
	add.f32 	%f24, %f22, %f23;
	st.shared.f32 	[%r8], %f24;
$L__BB6_15:
	bar.sync 	0;
	setp.gt.u32 	%p9, %r1, 7;
	@%p9 bra 	$L__BB6_17;
	ld.shared.f32 	%f25, [%r8+32];
	ld.shared.f32 	%f26, [%r8];
	add.f32 	%f27, %f25, %f26;
	st.shared.f32 	[%r8], %f27;
$L__BB6_17:
	bar.sync 	0;
	setp.gt.u32 	%p10, %r1, 3;
	@%p10 bra 	$L__BB6_19;
	ld.shared.f32 	%f28, [%r8+16];
	ld.shared.f32 	%f29, [%r8];
	add.f32 	%f30, %f28, %f29;
	st.shared.f32 	[%r8], %f30;
$L__BB6_19:
	bar.sync 	0;
	setp.gt.u32 	%p11, %r1, 1;
	@%p11 bra 	$L__BB6_21;
	ld.shared.f32 	%f31, [%r8+8];
	ld.shared.f32 	%f32, [%r8];
	add.f32 	%f33, %f31, %f32;
	st.shared.f32 	[%r8], %f33;
$L__BB6_21:
	bar.sync 	0;
	setp.ne.s32 	%p12, %r1, 0;
	@%p12 bra 	$L__BB6_23;
	ld.shared.v2.f32 	{%f34, %f35}, [sdata];
	add.f32 	%f36, %f35, %f34;
	st.shared.f32 	[sdata], %f36;
$L__BB6_23:
	setp.ne.s32 	%p13, %r1, 0;
	bar.sync 	0;
	@%p13 bra 	$L__BB6_25;
	ld.shared.f32 	%f37, [sdata];
	cvta.to.global.u64 	%rd8, %rd2;
	mul.wide.u32 	%rd9, %r2, 4;
	add.s64 	%rd10, %rd8, %rd9;
	st.global.f32 	[%rd10], %f37;
$L__BB6_25:
	ret;

}
	// .globl	_Z13reduce_kernelILj256ELb1EEvPfS0_j
.visible .entry _Z13reduce_kernelILj256ELb1EEvPfS0_j(
	.param .u64 .ptr .align 1 _Z13reduce_kernelILj256ELb1EEvPfS0_j_param_0,
	.param .u64 .ptr .align 1 _Z13reduce_kernelILj256ELb1EEvPfS0_j_param_1,
	.param .u32 _Z13reduce_kernelILj256ELb1EEvPfS0_j_param_2
)
{
	.reg .pred 	%p<13>;
	.reg .b32 	%r<15>;
	.reg .b32 	%f<38>;
	.reg .b64 	%rd<11>;

	ld.param.u64 	%rd3, [_Z13reduce_kernelILj256ELb1EEvPfS0_j_param_0];
	ld.param.u64 	%rd2, [_Z13reduce_kernelILj256ELb1EEvPfS0_j_param_1];
	ld.param.u32 	%r9, [_Z13reduce_kernelILj256ELb1EEvPfS0_j_param_2];
	cvta.to.global.u64 	%rd1, %rd3;
	mov.u32 	%r1, %tid.x;
	mov.u32 	%r2, %ctaid.x;
	shl.b32 	%r10, %r2, 9;
	add.s32 	%r14, %r10, %r1;
	setp.ge.u32 	%p1, %r14, %r9;
	mov.f32 	%f35, 0f00000000;
	@%p1 bra 	$L__BB7_5;
	mov.u32 	%r11, %nctaid.x;
	shl.b32 	%r4, %r11, 9;
	mov.f32 	%f35, 0f00000000;
$L__BB7_2:
	mul.wide.u32 	%rd4, %r14, 4;
	add.s64 	%rd5, %rd1, %rd4;
	ld.global.f32 	%f8, [%rd5];
	fma.rn.f32 	%f35, %f8, %f8, %f35;
	add.s32 	%r6, %r14, 256;
	setp.ge.u32 	%p2, %r6, %r9;
	@%p2 bra 	$L__BB7_4;
	mul.wide.u32 	%rd6, %r6, 4;
	add.s64 	%rd7, %rd1, %rd6;
	ld.global.f32 	%f9, [%rd7];
	fma.rn.f32 	%f35, %f9, %f9, %f35;
$L__BB7_4:
	add.s32 	%r14, %r14, %r4;
	setp.lt.u32 	%p3, %r14, %r9;
	@%p3 bra 	$L__BB7_2;
$L__BB7_5:
	shl.b32 	%r12, %r1, 2;
	mov.u32 	%r13, sdata;
	add.s32 	%r8, %r13, %r12;
	st.shared.f32 	[%r8], %f35;
	bar.sync 	0;
	bar.sync 	0;
	setp.gt.u32 	%p4, %r1, 127;
	@%p4 bra 	$L__BB7_7;
	ld.shared.f32 	%f10, [%r8+512];
	ld.shared.f32 	%f11, [%r8];
	add.f32 	%f12, %f10, %f11;
	st.shared.f32 	[%r8], %f12;
$L__BB7_7:
	bar.sync 	0;
	setp.gt.u32 	%p5, %r1, 63;
	@%p5 bra 	$L__BB7_9;
	ld.shared.f32 	%f13, [%r8+256];
	ld.shared.f32 	%f14, [%r8];
	add.f32 	%f15, %f13, %f14;
	st.shared.f32 	[%r8], %f15;
$L__BB7_9:
	bar.sync 	0;
	setp.gt.u32 	%p6, %r1, 31;
	@%p6 bra 	$L__BB7_11;
	ld.shared.f32 	%f16, [%r8+128];
	ld.shared.f32 	%f17, [%r8];
	add.f32 	%f18, %f16, %f17;
	st.shared.f32 	[%r8], %f18;
$L__BB7_11:
	bar.sync 	0;
	setp.gt.u32 	%p7, %r1, 15;
	@%p7 bra 	$L__BB7_13;
	ld.shared.f32 	%f19, [%r8+64];
	ld.shared.f32 	%f20, [%r8];
	add.f32 	%f21, %f19, %f20;
	st.shared.f32 	[%r8], %f21;
$L__BB7_13:
	bar.sync 	0;
	setp.gt.u32 	%p8, %r1, 7;
	@%p8 bra 	$L__BB7_15;
	ld.shared.f32 	%f22, [%r8+32];
	ld.shared.f32 	%f23, [%r8];
	add.f32 	%f24, %f22, %f23;
	st.shared.f32 	[%r8], %f24;
$L__BB7_15:
	bar.sync 	0;
	setp.gt.u32 	%p9, %r1, 3;
	@%p9 bra 	$L__BB7_17;
	ld.shared.f32 	%f25, [%r8+16];
	ld.shared.f32 	%f26, [%r8];
	add.f32 	%f27, %f25, %f26;
	st.shared.f32 	[%r8], %f27;
$L__BB7_17:
	bar.sync 	0;
	setp.gt.u32 	%p10, %r1, 1;
	@%p10 bra 	$L__BB7_19;
	ld.shared.f32 	%f28, [%r8+8];
	ld.shared.f32 	%f29, [%r8];
	add.f32 	%f30, %f28, %f29;
	st.shared.f32 	[%r8], %f30;
$L__BB7_19:
	bar.sync 	0;
	setp.ne.s32 	%p11, %r1, 0;
	@%p11 bra 	$L__BB7_21;
	ld.shared.v2.f32 	{%f31, %f32}, [sdata];
	add.f32 	%f33, %f32, %f31;
	st.shared.f32 	[sdata], %f33;
$L__BB7_21:
	setp.ne.s32 	%p12, %r1, 0;
	bar.sync 	0;
	@%p12 bra 	$L__BB7_23;
	ld.shared.f32 	%f34, [sdata];
	cvta.to.global.u64 	%rd8, %rd2;
	mul.wide.u32 	%rd9, %r2, 4;
	add.s64 	%rd10, %rd8, %rd9;
	st.global.f32 	[%rd10], %f34;
$L__BB7_23:
	ret;

}
	// .globl	_Z13reduce_kernelILj128ELb1EEvPfS0_j
.visible .entry _Z13reduce_kernelILj128ELb1EEvPfS0_j(
	.param .u64 .ptr .align 1 _Z13reduce_kernelILj128ELb1EEvPfS0_j_param_0,
	.param .u64 .ptr .align 1 _Z13reduce_kernelILj128ELb1EEvPfS0_j_param_1,
	.param .u32 _Z13reduce_kernelILj128ELb1EEvPfS0_j_param_2
)
{
	.reg .pred 	%p<12>;
	.reg .b32 	%r<15>;
	.reg .b32 	%f<35>;
	.reg .b64 	%rd<11>;

	ld.param.u64 	%rd3, [_Z13reduce_kernelILj128ELb1EEvPfS0_j_param_0];
	ld.param.u64 	%rd2, [_Z13reduce_kernelILj128ELb1EEvPfS0_j_param_1];
	ld.param.u32 	%r9, [_Z13reduce_kernelILj128ELb1EEvPfS0_j_param_2];
	cvta.to.global.u64 	%rd1, %rd3;
	mov.u32 	%r1, %tid.x;
	mov.u32 	%r2, %ctaid.x;
	shl.b32 	%r10, %r2, 8;
	add.s32 	%r14, %r10, %r1;
	setp.ge.u32 	%p1, %r14, %r9;
	mov.f32 	%f32, 0f00000000;
	@%p1 bra 	$L__BB8_5;
	mov.u32 	%r11, %nctaid.x;
	shl.b32 	%r4, %r11, 8;
	mov.f32 	%f32, 0f00000000;
$L__BB8_2:
	mul.wide.u32 	%rd4, %r14, 4;
	add.s64 	%rd5, %rd1, %rd4;
	ld.global.f32 	%f8, [%rd5];
	fma.rn.f32 	%f32, %f8, %f8, %f32;
	add.s32 	%r6, %r14, 128;
	setp.ge.u32 	%p2, %r6, %r9;
	@%p2 bra 	$L__BB8_4;
	mul.wide.u32 	%rd6, %r6, 4;
	add.s64 	%rd7, %rd1, %rd6;
	ld.global.f32 	%f9, [%rd7];
	fma.rn.f32 	%f32, %f9, %f9, %f32;
$L__BB8_4:
	add.s32 	%r14, %r14, %r4;
	setp.lt.u32 	%p3, %r14, %r9;
	@%p3 bra 	$L__BB8_2;
$L__BB8_5:
	shl.b32 	%r12, %r1, 2;
	mov.u32 	%r13, sdata;
	add.s32 	%r8, %r13, %r12;
	st.shared.f32 	[%r8], %f32;
	bar.sync 	0;
	bar.sync 	0;
	bar.sync 	0;
	setp.gt.u32 	%p4, %r1, 63;
	@%p4 bra 	$L__BB8_7;
	ld.shared.f32 	%f10, [%r8+256];
	ld.shared.f32 	%f11, [%r8];
	add.f32 	%f12, %f10, %f11;
	st.shared.f32 	[%r8], %f12;
$L__BB8_7:
	bar.sync 	0;
	setp.gt.u32 	%p5, %r1, 31;
	@%p5 bra 	$L__BB8_9;
	ld.shared.f32 	%f13, [%r8+128];
	ld.shared.f32 	%f14, [%r8];
	add.f32 	%f15, %f13, %f14;
	st.shared.f32 	[%r8], %f15;
$L__BB8_9:
	bar.sync 	0;
	setp.gt.u32 	%p6, %r1, 15;
	@%p6 bra 	$L__BB8_11;
	ld.shared.f32 	%f16, [%r8+64];
	ld.shared.f32 	%f17, [%r8];
	add.f32 	%f18, %f16, %f17;
	st.shared.f32 	[%r8], %f18;
$L__BB8_11:
	bar.sync 	0;
	setp.gt.u32 	%p7, %r1, 7;
	@%p7 bra 	$L__BB8_13;
	ld.shared.f32 	%f19, [%r8+32];
	ld.shared.f32 	%f20, [%r8];
	add.f32 	%f21, %f19, %f20;
	st.shared.f32 	[%r8], %f21;
$L__BB8_13:
	bar.sync 	0;
	setp.gt.u32 	%p8, %r1, 3;
	@%p8 bra 	$L__BB8_15;
	ld.shared.f32 	%f22, [%r8+16];
	ld.shared.f32 	%f23, [%r8];
	add.f32 	%f24, %f22, %f23;
	st.shared.f32 	[%r8], %f24;
$L__BB8_15:
	bar.sync 	0;
	setp.gt.u32 	%p9, %r1, 1;
	@%p9 bra 	$L__BB8_17;
	ld.shared.f32 	%f25, [%r8+8];
	ld.shared.f32 	%f26, [%r8];
	add.f32 	%f27, %f25, %f26;
	st.shared.f32 	[%r8], %f27;
$L__BB8_17:
	bar.sync 	0;
	setp.ne.s32 	%p10, %r1, 0;
	@%p10 bra 	$L__BB8_19;
	ld.shared.v2.f32 	{%f28, %f29}, [sdata];
	add.f32 	%f30, %f29, %f28;
	st.shared.f32 	[sdata], %f30;
$L__BB8_19:
	setp.ne.s32 	%p11, %r1, 0;
	bar.sync 	0;
	@%p11 bra 	$L__BB8_21;
	ld.shared.f32 	%f31, [sdata];
	cvta.to.global.u64 	%rd8, %rd2;
	mul.wide.u32 	%rd9, %r2, 4;
	add.s64 	%rd10, %rd8, %rd9;
	st.global.f32 	[%rd10], %f31;
$L__BB8_21:
	ret;

}
	// .globl	_Z13reduce_kernelILj64ELb1EEvPfS0_j
.visible .entry _Z13reduce_kernelILj64ELb1EEvPfS0_j(
	.param .u64 .ptr .align 1 _Z13reduce_kernelILj64ELb1EEvPfS0_j_param_0,
	.param .u64 .ptr .align 1 _Z13reduce_kernelILj64ELb1EEvPfS0_j_param_1,
	.param .u32 _Z13reduce_kernelILj64ELb1EEvPfS0_j_param_2
)
{
	.reg .pred 	%p<11>;
	.reg .b32 	%r<15>;
	.reg .b32 	%f<32>;
	.reg .b64 	%rd<11>;

	ld.param.u64 	%rd3, [_Z13reduce_kernelILj64ELb1EEvPfS0_j_param_0];
	ld.param.u64 	%rd2, [_Z13reduce_kernelILj64ELb1EEvPfS0_j_param_1];
	ld.param.u32 	%r9, [_Z13reduce_kernelILj64ELb1EEvPfS0_j_param_2];
	cvta.to.global.u64 	%rd1, %rd3;
	mov.u32 	%r1, %tid.x;
	mov.u32 	%r2, %ctaid.x;
	shl.b32 	%r10, %r2, 7;
	add.s32 	%r14, %r10, %r1;
	setp.ge.u32 	%p1, %r14, %r9;
	mov.f32 	%f29, 0f00000000;
	@%p1 bra 	$L__BB9_5;
	mov.u32 	%r11, %nctaid.x;
	shl.b32 	%r4, %r11, 7;
	mov.f32 	%f29, 0f00000000;
$L__BB9_2:
	mul.wide.u32 	%rd4, %r14, 4;
	add.s64 	%rd5, %rd1, %rd4;
	ld.global.f32 	%f8, [%rd5];
	fma.rn.f32 	%f29, %f8, %f8, %f29;
	add.s32 	%r6, %r14, 64;
	setp.ge.u32 	%p2, %r6, %r9;
	@%p2 bra 	$L__BB9_4;
	mul.wide.u32 	%rd6, %r6, 4;
	add.s64 	%rd7, %rd1, %rd6;
	ld.global.f32 	%f9, [%rd7];
	fma.rn.f32 	%f29, %f9, %f9, %f29;
$L__BB9_4:
	add.s32 	%r14, %r14, %r4;
	setp.lt.u32 	%p3, %r14, %r9;
	@%p3 bra 	$L__BB9_2;
$L__BB9_5:
	shl.b32 	%r12, %r1, 2;
	mov.u32 	%r13, sdata;
	add.s32 	%r8, %r13, %r12;
	st.shared.f32 	[%r8], %f29;
	bar.sync 	0;
	bar.sync 	0;
	bar.sync 	0;
	bar.sync 	0;
	setp.gt.u32 	%p4, %r1, 31;
	@%p4 bra 	$L__BB9_7;
	ld.shared.f32 	%f10, [%r8+128];
	ld.shared.f32 	%f11, [%r8];
	add.f32 	%f12, %f10, %f11;
	st.shared.f32 	[%r8], %f12;
$L__BB9_7:
	bar.sync 	0;
	setp.gt.u32 	%p5, %r1, 15;
	@%p5 bra 	$L__BB9_9;
	ld.shared.f32 	%f13, [%r8+64];
	ld.shared.f32 	%f14, [%r8];
	add.f32 	%f15, %f13, %f14;
	st.shared.f32 	[%r8], %f15;
$L__BB9_9:
	bar.sync 	0;
	setp.gt.u32 	%p6, %r1, 7;
	@%p6 bra 	$L__BB9_11;
	ld.shared.f32 	%f16, [%r8+32];
	ld.shared.f32 	%f17, [%r8];
	add.f32 	%f18, %f16, %f17;
	st.shared.f32 	[%r8], %f18;
$L__BB9_11:
	bar.sync 	0;
	setp.gt.u32 	%p7, %r1, 3;
	@%p7 bra 	$L__BB9_13;
	ld.shared.f32 	%f19, [%r8+16];
	ld.shared.f32 	%f20, [%r8];
	add.f32 	%f21, %f19, %f20;
	st.shared.f32 	[%r8], %f21;
$L__BB9_13:
	bar.sync 	0;
	setp.gt.u32 	%p8, %r1, 1;
	@%p8 bra 	$L__BB9_15;
	ld.shared.f32 	%f22, [%r8+8];
	ld.shared.f32 	%f23, [%r8];
	add.f32 	%f24, %f22, %f23;
	st.shared.f32 	[%r8], %f24;
$L__BB9_15:
	bar.sync 	0;
	setp.ne.s32 	%p9, %r1, 0;
	@%p9 bra 	$L__BB9_17;
	ld.shared.v2.f32 	{%f25, %f26}, [sdata];
	add.f32 	%f27, %f26, %f25;
	st.shared.f32 	[sdata], %f27;
$L__BB9_17:
	setp.ne.s32 	%p10, %r1, 0;
	bar.sync 	0;
	@%p10 bra 	$L__BB9_19;
	ld.shared.f32 	%f28, [sdata];
	cvta.to.global.u64 	%rd8, %rd2;
	mul.wide.u32 	%rd9, %r2, 4;
	add.s64 	%rd10, %rd8, %rd9;
	st.global.f32 	[%rd10], %f28;
$L__BB9_19:
	ret;

}
	// .globl	_Z13reduce_kernelILj32ELb1EEvPfS0_j
.visible .entry _Z13reduce_kernelILj32ELb1EEvPfS0_j(
	.param .u64 .ptr .align 1 _Z13reduce_kernelILj32ELb1EEvPfS0_j_param_0,
	.param .u64 .ptr .align 1 _Z13reduce_kernelILj32ELb1EEvPfS0_j_param_1,
	.param .u32 _Z13reduce_kernelILj32ELb1EEvPfS0_j_param_2
)
{
	.reg .pred 	%p<10>;
	.reg .b32 	%r<15>;
	.reg .b32 	%f<29>;
	.reg .b64 	%rd<11>;

	ld.param.u64 	%rd3, [_Z13reduce_kernelILj32ELb1EEvPfS0_j_param_0];
	ld.param.u64 	%rd2, [_Z13reduce_kernelILj32ELb1EEvPfS0_j_param_1];
	ld.param.u32 	%r9, [_Z13reduce_kernelILj32ELb1EEvPfS0_j_param_2];
	cvta.to.global.u64 	%rd1, %rd3;
	mov.u32 	%r1, %tid.x;
	mov.u32 	%r2, %ctaid.x;
	shl.b32 	%r10, %r2, 6;
	add.s32 	%r14, %r10, %r1;
	setp.ge.u32 	%p1, %r14, %r9;
	mov.f32 	%f26, 0f00000000;
	@%p1 bra 	$L__BB10_5;
	mov.u32 	%r11, %nctaid.x;
	shl.b32 	%r4, %r11, 6;
	mov.f32 	%f26, 0f00000000;
$L__BB10_2:
	mul.wide.u32 	%rd4, %r14, 4;
	add.s64 	%rd5, %rd1, %rd4;
	ld.global.f32 	%f8, [%rd5];
	fma.rn.f32 	%f26, %f8, %f8, %f26;
	add.s32 	%r6, %r14, 32;
	setp.ge.u32 	%p2, %r6, %r9;
	@%p2 bra 	$L__BB10_4;
	mul.wide.u32 	%rd6, %r6, 4;
	add.s64 	%rd7, %rd1, %rd6;
	ld.global.f32 	%f9, [%rd7];
	fma.rn.f32 	%f26, %f9, %f9, %f26;
$L__BB10_4:
	add.s32 	%r14, %r14, %r4;
	setp.lt.u32 	%p3, %r14, %r9;
	@%p3 bra 	$L__BB10_2;
$L__BB10_5:
	shl.b32 	%r12, %r1, 2;
	mov.u32 	%r13, sdata;
	add.s32 	%r8, %r13, %r12;
	st.shared.f32 	[%r8], %f26;
	bar.sync 	0;
	bar.sync 	0;
	bar.sync 	0;
	bar.sync 	0;
	bar.sync 	0;
	setp.gt.u32 	%p4, %r1, 15;
	@%p4 bra 	$L__BB10_7;
	ld.shared.f32 	%f10, [%r8+64];
	ld.shared.f32 	%f11, [%r8];
	add.f32 	%f12, %f10, %f11;
	st.shared.f32 	[%r8], %f12;
$L__BB10_7:
	bar.sync 	0;
	setp.gt.u32 	%p5, %r1, 7;
	@%p5 bra 	$L__BB10_9;
	ld.shared.f32 	%f13, [%r8+32];
	ld.shared.f32 	%f14, [%r8];
	add.f32 	%f15, %f13, %f14;
	st.shared.f32 	[%r8], %f15;
$L__BB10_9:
	bar.sync 	0;
	setp.gt.u32 	%p6, %r1, 3;
	@%p6 bra 	$L__BB10_11;
	ld.shared.f32 	%f16, [%r8+16];
	ld.shared.f32 	%f17, [%r8];
	add.f32 	%f18, %f16, %f17;
	st.shared.f32 	[%r8], %f18;
$L__BB10_11:
	bar.sync 	0;
	setp.gt.u32 	%p7, %r1, 1;
	@%p7 bra 	$L__BB10_13;
	ld.shared.f32 	%f19, [%r8+8];
	ld.shared.f32 	%f20, [%r8];
	add.f32 	%f21, %f19, %f20;
	st.shared.f32 	[%r8], %f21;
$L__BB10_13:
	bar.sync 	0;
	setp.ne.s32 	%p8, %r1, 0;
	@%p8 bra 	$L__BB10_15;
	ld.shared.v2.f32 	{%f22, %f23}, [sdata];
	add.f32 	%f24, %f23, %f22;
	st.shared.f32 	[sdata], %f24;
$L__BB10_15:
	setp.ne.s32 	%p9, %r1, 0;
	bar.sync 	0;
	@%p9 bra 	$L__BB10_17;
	ld.shared.f32 	%f25, [sdata];
	cvta.to.global.u64 	%rd8, %rd2;
	mul.wide.u32 	%rd9, %r2, 4;
	add.s64 	%rd10, %rd8, %rd9;
	st.global.f32 	[%rd10], %f25;
$L__BB10_17:
	ret;

}
	// .globl	_Z13reduce_kernelILj16ELb1EEvPfS0_j
.visible .entry _Z13reduce_kernelILj16ELb1EEvPfS0_j(
	.param .u64 .ptr .align 1 _Z13reduce_kernelILj16ELb1EEvPfS0_j_param_0,
	.param .u64 .ptr .align 1 _Z13reduce_kernelILj16ELb1EEvPfS0_j_param_1,
	.param .u32 _Z13reduce_kernelILj16ELb1EEvPfS0_j_param_2
)
{
	.reg .pred 	%p<9>;
	.reg .b32 	%r<15>;
	.reg .b32 	%f<26>;
	.reg .b64 	%rd<11>;

	ld.param.u64 	%rd3, [_Z13reduce_kernelILj16ELb1EEvPfS0_j_param_0];
	ld.param.u64 	%rd2, [_Z13reduce_kernelILj16ELb1EEvPfS0_j_param_1];
	ld.param.u32 	%r9, [_Z13reduce_kernelILj16ELb1EEvPfS0_j_param_2];
	cvta.to.global.u64 	%rd1, %rd3;
	mov.u32 	%r1, %tid.x;
	mov.u32 	%r2, %ctaid.x;
	shl.b32 	%r10, %r2, 5;
	add.s32 	%r14, %r10, %r1;
	setp.ge.u32 	%p1, %r14, %r9;
	mov.f32 	%f23, 0f00000000;
	@%p1 bra 	$L__BB11_5;
	mov.u32 	%r11, %nctaid.x;
	shl.b32 	%r4, %r11, 5;
	mov.f32 	%f23, 0f00000000;
$L__BB11_2:
	mul.wide.u32 	%rd4, %r14, 4;
	add.s64 	%rd5, %rd1, %rd4;
	ld.global.f32 	%f8, [%rd5];
	fma.rn.f32 	%f23, %f8, %f8, %f23;
	add.s32 	%r6, %r14, 16;
	setp.ge.u32 	%p2, %r6, %r9;
	@%p2 bra 	$L__BB11_4;
	mul.wide.u32 	%rd6, %r6, 4;
	add.s64 	%rd7, %rd1, %rd6;
	ld.global.f32 	%f9, [%rd7];
	fma.rn.f32 	%f23, %f9, %f9, %f23;
$L__BB11_4:
	add.s32 	%r14, %r14, %r4;
	setp.lt.u32 	%p3, %r14, %r9;
	@%p3 bra 	$L__BB11_2;
$L__BB11_5:
	shl.b32 	%r12, %r1, 2;
	mov.u32 	%r13, sdata;
	add.s32 	%r8, %r13, %r12;
	st.shared.f32 	[%r8], %f23;
	bar.sync 	0;
	bar.sync 	0;
	bar.sync 	0;
	bar.sync 	0;
	bar.sync 	0;
	bar.sync 	0;
	setp.gt.u32 	%p4, %r1, 7;
	@%p4 bra 	$L__BB11_7;
	ld.shared.f32 	%f10, [%r8+32];
	ld.shared.f32 	%f11, [%r8];
	add.f32 	%f12, %f10, %f11;
	st.shared.f32 	[%r8], %f12;
$L__BB11_7:
	bar.sync 	0;
	setp.gt.u32 	%p5, %r1, 3;
	@%p5 bra 	$L__BB11_9;
	ld.shared.f32 	%f13, [%r8+16];
	ld.shared.f32 	%f14, [%r8];
	add.f32 	%f15, %f13, %f14;
	st.shared.f32 	[%r8], %f15;
$L__BB11_9:
	bar.sync 	0;
	setp.gt.u32 	%p6, %r1, 1;
	@%p6 bra 	$L__BB11_11;
	ld.shared.f32 	%f16, [%r8+8];
	ld.shared.f32 	%f17, [%r8];
	add.f32 	%f18, %f16, %f17;
	st.shared.f32 	[%r8], %f18;
$L__BB11_11:
	bar.sync 	0;
	setp.ne.s32 	%p7, %r1, 0;
	@%p7 bra 	$L__BB11_13;
	ld.shared.v2.f32 	{%f19, %f20}, [sdata];
	add.f32 	%f21, %f20, %f19;
	st.shared.f32 	[sdata], %f21;
$L__BB11_13:
	setp.ne.s32 	%p8, %r1, 0;
	bar.sync 	0;
	@%p8 bra 	$L__BB11_15;
	ld.shared.f32 	%f22, [sdata];
	cvta.to.global.u64 	%rd8, %rd2;
	mul.wide.u32 	%rd9, %r2, 4;
	add.s64 	%rd10, %rd8, %rd9;
	st.global.f32 	[%rd10], %f22;
$L__BB11_15:
	ret;

}
	// .globl	_Z13reduce_kernelILj8ELb1EEvPfS0_j
.visible .entry _Z13reduce_kernelILj8ELb1EEvPfS0_j(
	.param .u64 .ptr .align 1 _Z13reduce_kernelILj8ELb1EEvPfS0_j_param_0,
	.param .u64 .ptr .align 1 _Z13reduce_kernelILj8ELb1EEvPfS0_j_param_1,
	.param .u32 _Z13reduce_kernelILj8ELb1EEvPfS0_j_param_2
)
{
	.reg .pred 	%p<8>;
	.reg .b32 	%r<15>;
	.reg .b32 	%f<23>;
	.reg .b64 	%rd<11>;

	ld.param.u64 	%rd3, [_Z13reduce_kernelILj8ELb1EEvPfS0_j_param_0];
	ld.param.u64 	%rd2, [_Z13reduce_kernelILj8ELb1EEvPfS0_j_param_1];
	ld.param.u32 	%r9, [_Z13reduce_kernelILj8ELb1EEvPfS0_j_param_2];
	cvta.to.global.u64 	%rd1, %rd3;
	mov.u32 	%r1, %tid.x;
	mov.u32 	%r2, %ctaid.x;
	shl.b32 	%r10, %r2, 4;
	add.s32 	%r14, %r10, %r1;
	setp.ge.u32 	%p1, %r14, %r9;
	mov.f32 	%f20, 0f00000000;
	@%p1 bra 	$L__BB12_5;
	mov.u32 	%r11, %nctaid.x;
	shl.b32 	%r4, %r11, 4;
	mov.f32 	%f20, 0f00000000;
$L__BB12_2:
	mul.wide.u32 	%rd4, %r14, 4;
	add.s64 	%rd5, %rd1, %rd4;
	ld.global.f32 	%f8, [%rd5];
	fma.rn.f32 	%f20, %f8, %f8, %f20;
	add.s32 	%r6, %r14, 8;
	setp.ge.u32 	%p2, %r6, %r9;
	@%p2 bra 	$L__BB12_4;
	mul.wide.u32 	%rd6, %r6, 4;
	add.s64 	%rd7, %rd1, %rd6;
	ld.global.f32 	%f9, [%rd7];
	fma.rn.f32 	%f20, %f9, %f9, %f20;
$L__BB12_4:
	add.s32 	%r14, %r14, %r4;
	setp.lt.u32 	%p3, %r14, %r9;
	@%p3 bra 	$L__BB12_2;
$L__BB12_5:
	shl.b32 	%r12, %r1, 2;
	mov.u32 	%r13, sdata;
	add.s32 	%r8, %r13, %r12;
	st.shared.f32 	[%r8], %f20;
	bar.sync 	0;
	bar.sync 	0;
	bar.sync 	0;
	bar.sync 	0;
	bar.sync 	0;
	bar.sync 	0;
	bar.sync 	0;
	setp.gt.u32 	%p4, %r1, 3;
	@%p4 bra 	$L__BB12_7;
	ld.shared.f32 	%f10, [%r8+16];
	ld.shared.f32 	%f11, [%r8];
	add.f32 	%f12, %f10, %f11;
	st.shared.f32 	[%r8], %f12;
$L__BB12_7:
	bar.sync 	0;
	setp.gt.u32 	%p5, %r1, 1;
	@%p5 bra 	$L__BB12_9;
	ld.shared.f32 	%f13, [%r8+8];
	ld.shared.f32 	%f14, [%r8];
	add.f32 	%f15, %f13, %f14;
	st.shared.f32 	[%r8], %f15;
$L__BB12_9:
	bar.sync 	0;
	setp.ne.s32 	%p6, %r1, 0;
	@%p6 bra 	$L__BB12_11;
	ld.shared.v2.f32 	{%f16, %f17}, [sdata];
	add.f32 	%f18, %f17, %f16;
	st.shared.f32 	[sdata], %f18;
$L__BB12_11:
	setp.ne.s32 	%p7, %r1, 0;
	bar.sync 	0;
	@%p7 bra 	$L__BB12_13;
	ld.shared.f32 	%f19, [sdata];
	cvta.to.global.u64 	%rd8, %rd2;
	mul.wide.u32 	%rd9, %r2, 4;
	add.s64 	%rd10, %rd8, %rd9;
	st.global.f32 	[%rd10], %f19;
$L__BB12_13:
	ret;

}
	// .globl	_Z13reduce_kernelILj4ELb1EEvPfS0_j
.visible .entry _Z13reduce_kernelILj4ELb1EEvPfS0_j(
	.param .u64 .ptr .align 1 _Z13reduce_kernelILj4ELb1EEvPfS0_j_param_0,
	.param .u64 .ptr .align 1 _Z13reduce_kernelILj4ELb1EEvPfS0_j_param_1,
	.param .u32 _Z13reduce_kernelILj4ELb1EEvPfS0_j_param_2
)
{
	.reg .pred 	%p<7>;
	.reg .b32 	%r<15>;
	.reg .b32 	%f<20>;
	.reg .b64 	%rd<11>;

	ld.param.u64 	%rd3, [_Z13reduce_kernelILj4ELb1EEvPfS0_j_param_0];
	ld.param.u64 	%rd2, [_Z13reduce_kernelILj4ELb1EEvPfS0_j_param_1];
	ld.param.u32 	%r9, [_Z13reduce_kernelILj4ELb1EEvPfS0_j_param_2];
	cvta.to.global.u64 	%rd1, %rd3;
	mov.u32 	%r1, %tid.x;
	mov.u32 	%r2, %ctaid.x;
	shl.b32 	%r10, %r2, 3;
	add.s32 	%r14, %r10, %r1;
	setp.ge.u32 	%p1, %r14, %r9;
	mov.f32 	%f17, 0f00000000;
	@%p1 bra 	$L__BB13_5;
	mov.u32 	%r11, %nctaid.x;
	shl.b32 	%r4, %r11, 3;
	mov.f32 	%f17, 0f00000000;
$L__BB13_2:
	mul.wide.u32 	%rd4, %r14, 4;
	add.s64 	%rd5, %rd1, %rd4;
	ld.global.f32 	%f8, [%rd5];
	fma.rn.f32 	%f17, %f8, %f8, %f17;
	add.s32 	%r6, %r14, 4;
	setp.ge.u32 	%p2, %r6, %r9;
	@%p2 bra 	$L__BB13_4;
	mul.wide.u32 	%rd6, %r6, 4;
	add.s64 	%rd7, %rd1, %rd6;
	ld.global.f32 	%f9, [%rd7];
	fma.rn.f32 	%f17, %f9, %f9, %f17;
$L__BB13_4:
	add.s32 	%r14, %r14, %r4;
	setp.lt.u32 	%p3, %r14, %r9;
	@%p3 bra 	$L__BB13_2;
$L__BB13_5:
	shl.b32 	%r12, %r1, 2;
	mov.u32 	%r13, sdata;
	add.s32 	%r8, %r13, %r12;
	st.shared.f32 	[%r8], %f17;
	bar.sync 	0;
	bar.sync 	0;
	bar.sync 	0;
	bar.sync 	0;
	bar.sync 	0;
	bar.sync 	0;
	bar.sync 	0;
	bar.sync 	0;
	setp.gt.u32 	%p4, %r1, 1;
	@%p4 bra 	$L__BB13_7;
	ld.shared.f32 	%f10, [%r8+8];
	ld.shared.f32 	%f11, [%r8];
	add.f32 	%f12, %f10, %f11;
	st.shared.f32 	[%r8], %f12;
$L__BB13_7:
	bar.sync 	0;
	setp.ne.s32 	%p5, %r1, 0;
	@%p5 bra 	$L__BB13_9;
	ld.shared.v2.f32 	{%f13, %f14}, [sdata];
	add.f32 	%f15, %f14, %f13;
	st.shared.f32 	[sdata], %f15;
$L__BB13_9:
	setp.ne.s32 	%p6, %r1, 0;
	bar.sync 	0;
	@%p6 bra 	$L__BB13_11;
	ld.shared.f32 	%f16, [sdata];
	cvta.to.global.u64 	%rd8, %rd2;
	mul.wide.u32 	%rd9, %r2, 4;
	add.s64 	%rd10, %rd8, %rd9;
	st.global.f32 	[%rd10], %f16;
$L__BB13_11:
	ret;

}
	// .globl	_Z13reduce_kernelILj2ELb1EEvPfS0_j
.visible .entry _Z13reduce_kernelILj2ELb1EEvPfS0_j(
	.param .u64 .ptr .align 1 _Z13reduce_kernelILj2ELb1EEvPfS0_j_param_0,
	.param .u64 .ptr .align 1 _Z13reduce_kernelILj2ELb1EEvPfS0_j_param_1,
	.param .u32 _Z13reduce_kernelILj2ELb1EEvPfS0_j_param_2
)
{
	.reg .pred 	%p<6>;
	.reg .b32 	%r<15>;
	.reg .b32 	%f<17>;
	.reg .b64 	%rd<11>;

	ld.param.u64 	%rd3, [_Z13reduce_kernelILj2ELb1EEvPfS0_j_param_0];
	ld.param.u64 	%rd2, [_Z13reduce_kernelILj2ELb1EEvPfS0_j_param_1];
	ld.param.u32 	%r8, [_Z13reduce_kernelILj2ELb1EEvPfS0_j_param_2];
	cvta.to.global.u64 	%rd1, %rd3;
	mov.u32 	%r1, %tid.x;
	mov.u32 	%r2, %ctaid.x;
	shl.b32 	%r9, %r2, 2;
	add.s32 	%r14, %r9, %r1;
	setp.ge.u32 	%p1, %r14, %r8;
	mov.f32 	%f14, 0f00000000;
	@%p1 bra 	$L__BB14_5;
	mov.u32 	%r10, %nctaid.x;
	shl.b32 	%r4, %r10, 2;
	mov.f32 	%f14, 0f00000000;
$L__BB14_2:
	mul.wide.u32 	%rd4, %r14, 4;
	add.s64 	%rd5, %rd1, %rd4;
	ld.global.f32 	%f8, [%rd5];
	fma.rn.f32 	%f14, %f8, %f8, %f14;
	add.s32 	%r6, %r14, 2;
	setp.ge.u32 	%p2, %r6, %r8;
	@%p2 bra 	$L__BB14_4;
	mul.wide.u32 	%rd6, %r6, 4;
	add.s64 	%rd7, %rd1, %rd6;
	ld.global.f32 	%f9, [%rd7];
	fma.rn.f32 	%f14, %f9, %f9, %f14;
$L__BB14_4:
	add.s32 	%r14, %r14, %r4;
	setp.lt.u32 	%p3, %r14, %r8;
	@%p3 bra 	$L__BB14_2;
$L__BB14_5:
	shl.b32 	%r11, %r1, 2;
	mov.u32 	%r12, sdata;
	add.s32 	%r13, %r12, %r11;
	st.shared.f32 	[%r13], %f14;
	bar.sync 	0;
	bar.sync 	0;
	bar.sync 	0;
	bar.sync 	0;
	bar.sync 	0;
	bar.sync 	0;
	bar.sync 	0;
	bar.sync 	0;
	bar.sync 	0;
	setp.ne.s32 	%p4, %r1, 0;
	@%p4 bra 	$L__BB14_7;
	ld.shared.v2.f32 	{%f10, %f11}, [sdata];
	add.f32 	%f12, %f11, %f10;
	st.shared.f32 	[sdata], %f12;
$L__BB14_7:
	setp.ne.s32 	%p5, %r1, 0;
	bar.sync 	0;
	@%p5 bra 	$L__BB14_9;
	ld.shared.f32 	%f13, [sdata];
	cvta.to.global.u64 	%rd8, %rd2;
	mul.wide.u32 	%rd9, %r2, 4;
	add.s64 	%rd10, %rd8, %rd9;
	st.global.f32 	[%rd10], %f13;
$L__BB14_9:
	ret;

}
	// .globl	_Z13reduce_kernelILj1ELb1EEvPfS0_j
.visible .entry _Z13reduce_kernelILj1ELb1EEvPfS0_j(
	.param .u64 .ptr .align 1 _Z13reduce_kernelILj1ELb1EEvPfS0_j_param_0,
	.param .u64 .ptr .align 1 _Z13reduce_kernelILj1ELb1EEvPfS0_j_param_1,
	.param .u32 _Z13reduce_kernelILj1ELb1EEvPfS0_j_param_2
)
{
	.reg .pred 	%p<5>;
	.reg .b32 	%r<15>;
	.reg .b32 	%f<14>;
	.reg .b64 	%rd<9>;

	ld.param.u64 	%rd3, [_Z13reduce_kernelILj1ELb1EEvPfS0_j_param_0];
	ld.param.u64 	%rd4, [_Z13reduce_kernelILj1ELb1EEvPfS0_j_param_1];
	ld.param.u32 	%r7, [_Z13reduce_kernelILj1ELb1EEvPfS0_j_param_2];
	mov.u32 	%r1, %tid.x;
	mov.u32 	%r2, %ctaid.x;
	shl.b32 	%r8, %r2, 1;
	add.s32 	%r14, %r8, %r1;
	setp.ge.u32 	%p1, %r14, %r7;
	mov.f32 	%f11, 0f00000000;
	@%p1 bra 	$L__BB15_5;
	mov.u32 	%r9, %nctaid.x;
	shl.b32 	%r4, %r9, 1;
	cvta.to.global.u64 	%rd1, %rd3;
	mov.f32 	%f11, 0f00000000;
$L__BB15_2:
	mul.wide.u32 	%rd5, %r14, 4;
	add.s64 	%rd2, %rd1, %rd5;
	ld.global.f32 	%f8, [%rd2];
	fma.rn.f32 	%f11, %f8, %f8, %f11;
	add.s32 	%r10, %r14, 1;
	setp.ge.u32 	%p2, %r10, %r7;
	@%p2 bra 	$L__BB15_4;
	ld.global.f32 	%f9, [%rd2+4];
	fma.rn.f32 	%f11, %f9, %f9, %f11;
$L__BB15_4:
	add.s32 	%r14, %r14, %r4;
	setp.lt.u32 	%p3, %r14, %r7;
	@%p3 bra 	$L__BB15_2;
$L__BB15_5:
	shl.b32 	%r11, %r1, 2;
	mov.u32 	%r12, sdata;
	add.s32 	%r13, %r12, %r11;
	st.shared.f32 	[%r13], %f11;
	bar.sync 	0;
	bar.sync 	0;
	bar.sync 	0;
	bar.sync 	0;
	bar.sync 	0;
	bar.sync 	0;
	bar.sync 	0;
	bar.sync 	0;
	bar.sync 	0;
	bar.sync 	0;
	setp.ne.s32 	%p4, %r1, 0;
	@%p4 bra 	$L__BB15_7;
	ld.shared.f32 	%f10, [sdata];
	cvta.to.global.u64 	%rd6, %rd4;
	mul.wide.u32 	%rd7, %r2, 4;
	add.s64 	%rd8, %rd6, %rd7;
	st.global.f32 	[%rd8], %f10;
$L__BB15_7:
	ret;

}
	// .globl	_Z13reduce_kernelILj512ELb0EEvPfS0_j
.visible .entry _Z13reduce_kernelILj512ELb0EEvPfS0_j(
	.param .u64 .ptr .align 1 _Z13reduce_kernelILj512ELb0EEvPfS0_j_param_0,
	.param .u64 .ptr .align 1 _Z13reduce_kernelILj512ELb0EEvPfS0_j_param_1,
	.param .u32 _Z13reduce_kernelILj512ELb0EEvPfS0_j_param_2
)
{
	.reg .pred 	%p<14>;
	.reg .b32 	%r<15>;
	.reg .b32 	%f<41>;
	.reg .b64 	%rd<11>;

	ld.param.u64 	%rd3, [_Z13reduce_kernelILj512ELb0EEvPfS0_j_param_0];
	ld.param.u64 	%rd2, [_Z13reduce_kernelILj512ELb0EEvPfS0_j_param_1];
	ld.param.u32 	%r9, [_Z13reduce_kernelILj512ELb0EEvPfS0_j_param_2];
	cvta.to.global.u64 	%rd1, %rd3;
	mov.u32 	%r1, %tid.x;
	mov.u32 	%r2, %ctaid.x;
	shl.b32 	%r10, %r2, 10;
	or.b32  	%r14, %r10, %r1;
	setp.ge.u32 	%p1, %r14, %r9;
	mov.f32 	%f38, 0f00000000;
	@%p1 bra 	$L__BB16_5;
	mov.u32 	%r11, %nctaid.x;
	shl.b32 	%r4, %r11, 10;
	mov.f32 	%f38, 0f00000000;
$L__BB16_2:
	mul.wide.u32 	%rd4, %r14, 4;
	add.s64 	%rd5, %rd1, %rd4;
	ld.global.f32 	%f8, [%rd5];
	add.f32 	%f38, %f38, %f8;
	add.s32 	%r6, %r14, 512;
	setp.ge.u32 	%p2, %r6, %r9;
	@%p2 bra 	$L__BB16_4;
	mul.wide.u32 	%rd6, %r6, 4;
	add.s64 	%rd7, %rd1, %rd6;
	ld.global.f32 	%f9, [%rd7];
	add.f32 	%f38, %f38, %f9;
$L__BB16_4:
	add.s32 	%r14, %r14, %r4;
	setp.lt.u32 	%p3, %r14, %r9;
	@%p3 bra 	$L__BB16_2;
$L__BB16_5:
	shl.b32 	%r12, %r1, 2;
	mov.u32 	%r13, sdata;
	add.s32 	%r8, %r13, %r12;
	st.shared.f32 	[%r8], %f38;
	bar.sync 	0;
	setp.gt.u32 	%p4, %r1, 255;
	@%p4 bra 	$L__BB16_7;
	ld.shared.f32 	%f10, [%r8+1024];
	ld.shared.f32 	%f11, [%r8];
	add.f32 	%f12, %f10, %f11;
	st.shared.f32 	[%r8], %f12;
$L__BB16_7:
	bar.sync 	0;
	setp.gt.u32 	%p5, %r1, 127;
	@%p5 bra 	$L__BB16_9;
	ld.shared.f32 	%f13, [%r8+512];
	ld.shared.f32 	%f14, [%r8];
	add.f32 	%f15, %f13, %f14;
	st.shared.f32 	[%r8], %f15;
$L__BB16_9:
	bar.sync 	0;
	setp.gt.u32 	%p6, %r1, 63;
	@%p6 bra 	$L__BB16_11;
	ld.shared.f32 	%f16, [%r8+256];
	ld.shared.f32 	%f17, [%r8];
	add.f32 	%f18, %f16, %f17;
	st.shared.f32 	[%r8], %f18;
$L__BB16_11:
	bar.sync 	0;
	setp.gt.u32 	%p7, %r1, 31;
	@%p7 bra 	$L__BB16_13;
	ld.shared.f32 	%f19, [%r8+128];
	ld.shared.f32 	%f20, [%r8];
	add.f32 	%f21, %f19, %f20;
	st.shared.f32 	[%r8], %f21;
$L__BB16_13:
	bar.sync 	0;
	setp.gt.u32 	%p8, %r1, 15;
	@%p8 bra 	$L__BB16_15;
	ld.shared.f32 	%f22, [%r8+64];
	ld.shared.f32 	%f23, [%r8];
	add.f32 	%f24, %f22, %f23;
	st.shared.f32 	[%r8], %f24;
$L__BB16_15:
	bar.sync 	0;
	setp.gt.u32 	%p9, %r1, 7;
	@%p9 bra 	$L__BB16_17;
	ld.shared.f32 	%f25, [%r8+32];
	ld.shared.f32 	%f26, [%r8];
	add.f32 	%f27, %f25, %f26;
	st.shared.f32 	[%r8], %f27;
$L__BB16_17:
	bar.sync 	0;
	setp.gt.u32 	%p10, %r1, 3;
	@%p10 bra 	$L__BB16_19;
	ld.shared.f32 	%f28, [%r8+16];
	ld.shared.f32 	%f29, [%r8];
	add.f32 	%f30, %f28, %f29;
	st.shared.f32 	[%r8], %f30;
$L__BB16_19:
	bar.sync 	0;
	setp.gt.u32 	%p11, %r1, 1;
	@%p11 bra 	$L__BB16_21;
	ld.shared.f32 	%f31, [%r8+8];
	ld.shared.f32 	%f32, [%r8];
	add.f32 	%f33, %f31, %f32;
	st.shared.f32 	[%r8], %f33;
$L__BB16_21:
	bar.sync 	0;
	setp.ne.s32 	%p12, %r1, 0;
	@%p12 bra 	$L__BB16_23;
	ld.shared.v2.f32 	{%f34, %f35}, [sdata];
	add.f32 	%f36, %f35, %f34;
	st.shared.f32 	[sdata], %f36;
$L__BB16_23:
	setp.ne.s32 	%p13, %r1, 0;
	bar.sync 	0;
	@%p13 bra 	$L__BB16_25;
	ld.shared.f32 	%f37, [sdata];
	cvta.to.global.u64 	%rd8, %rd2;
	mul.wide.u32 	%rd9, %r2, 4;
	add.s64 	%rd10, %rd8, %rd9;
	st.global.f32 	[%rd10], %f37;
$L__BB16_25:
	ret;

}
	// .globl	_Z13reduce_kernelILj256ELb0EEvPfS0_j
.visible .entry _Z13reduce_kernelILj256ELb0EEvPfS0_j(
	.param .u64 .ptr .align 1 _Z13reduce_kernelILj256ELb0EEvPfS0_j_param_0,
	.param .u64 .ptr .align 1 _Z13reduce_kernelILj256ELb0EEvPfS0_j_param_1,
	.param .u32 _Z13reduce_kernelILj256ELb0EEvPfS0_j_param_2
)
{
	.reg .pred 	%p<13>;
	.reg .b32 	%r<15>;
	.reg .b32 	%f<38>;
	.reg .b64 	%rd<11>;

	ld.param.u64 	%rd3, [_Z13reduce_kernelILj256ELb0EEvPfS0_j_param_0];
	ld.param.u64 	%rd2, [_Z13reduce_kernelILj256ELb0EEvPfS0_j_param_1];
	ld.param.u32 	%r9, [_Z13reduce_kernelILj256ELb0EEvPfS0_j_param_2];
	cvta.to.global.u64 	%rd1, %rd3;
	mov.u32 	%r1, %tid.x;
	mov.u32 	%r2, %ctaid.x;
	shl.b32 	%r10, %r2, 9;
	add.s32 	%r14, %r10, %r1;
	setp.ge.u32 	%p1, %r14, %r9;
	mov.f32 	%f35, 0f00000000;
	@%p1 bra 	$L__BB17_5;
	mov.u32 	%r11, %nctaid.x;
	shl.b32 	%r4, %r11, 9;
	mov.f32 	%f35, 0f00000000;
$L__BB17_2:
	mul.wide.u32 	%rd4, %r14, 4;
	add.s64 	%rd5, %rd1, %rd4;
	ld.global.f32 	%f8, [%rd5];
	add.f32 	%f35, %f35, %f8;
	add.s32 	%r6, %r14, 256;
	setp.ge.u32 	%p2, %r6, %r9;
	@%p2 bra 	$L__BB17_4;
	mul.wide.u32 	%rd6, %r6, 4;
	add.s64 	%rd7, %rd1, %rd6;
	ld.global.f32 	%f9, [%rd7];
	add.f32 	%f35, %f35, %f9;
$L__BB17_4:
	add.s32 	%r14, %r14, %r4;
	setp.lt.u32 	%p3, %r14, %r9;
	@%p3 bra 	$L__BB17_2;
$L__BB17_5:
	shl.b32 	%r12, %r1, 2;
	mov.u32 	%r13, sdata;
	add.s32 	%r8, %r13, %r12;
	st.shared.f32 	[%r8], %f35;
	bar.sync 	0;
	bar.sync 	0;
	setp.gt.u32 	%p4, %r1, 127;
	@%p4 bra 	$L__BB17_7;
	ld.shared.f32 	%f10, [%r8+512];
	ld.shared.f32 	%f11, [%r8];
	add.f32 	%f12, %f10, %f11;
	st.shared.f32 	[%r8], %f12;
$L__BB17_7:
	bar.sync 	0;
	setp.gt.u32 	%p5, %r1, 63;
	@%p5 bra 	$L__BB17_9;
	ld.shared.f32 	%f13, [%r8+256];
	ld.shared.f32 	%f14, [%r8];
	add.f32 	%f15, %f13, %f14;
	st.shared.f32 	[%r8], %f15;
$L__BB17_9:
	bar.sync 	0;
	setp.gt.u32 	%p6, %r1, 31;
	@%p6 bra 	$L__BB17_11;
	ld.shared.f32 	%f16, [%r8+128];
	ld.shared.f32 	%f17, [%r8];
	add.f32 	%f18, %f16, %f17;
	st.shared.f32 	[%r8], %f18;
$L__BB17_11:
	bar.sync 	0;
	setp.gt.u32 	%p7, %r1, 15;
	@%p7 bra 	$L__BB17_13;
	ld.shared.f32 	%f19, [%r8+64];
	ld.shared.f32 	%f20, [%r8];
	add.f32 	%f21, %f19, %f20;
	st.shared.f32 	[%r8], %f21;
$L__BB17_13:
	bar.sync 	0;
	setp.gt.u32 	%p8, %r1, 7;
	@%p8 bra 	$L__BB17_15;
	ld.shared.f32 	%f22, [%r8+32];
	ld.shared.f32 	%f23, [%r8];
	add.f32 	%f24, %f22, %f23;
	st.shared.f32 	[%r8], %f24;
$L__BB17_15:
	bar.sync 	0;
	setp.gt.u32 	%p9, %r1, 3;
	@%p9 bra 	$L__BB17_17;
	ld.shared.f32 	%f25, [%r8+16];
	ld.shared.f32 	%f26, [%r8];
	add.f32 	%f27, %f25, %f26;
	st.shared.f32 	[%r8], %f27;
$L__BB17_17:
	bar.sync 	0;
	setp.gt.u32 	%p10, %r1, 1;
	@%p10 bra 	$L__BB17_19;
	ld.shared.f32 	%f28, [%r8+8];
	ld.shared.f32 	%f29, [%r8];
	add.f32 	%f30, %f28, %f29;
	st.shared.f32 	[%r8], %f30;
$L__BB17_19:
	bar.sync 	0;
	setp.ne.s32 	%p11, %r1, 0;
	@%p11 bra 	$L__BB17_21;
	ld.shared.v2.f32 	{%f31, %f32}, [sdata];
	add.f32 	%f33, %f32, %f31;
	st.shared.f32 	[sdata], %f33;
$L__BB17_21:
	setp.ne.s32 	%p12, %r1, 0;
	bar.sync 	0;
	@%p12 bra 	$L__BB17_23;
	ld.shared.f32 	%f34, [sdata];
	cvta.to.global.u64 	%rd8, %rd2;
	mul.wide.u32 	%rd9, %r2, 4;
	add.s64 	%rd10, %rd8, %rd9;
	st.global.f32 	[%rd10], %f34;
$L__BB17_23:
	ret;

}
	// .globl	_Z13reduce_kernelILj128ELb0EEvPfS0_j
.visible .entry _Z13reduce_kernelILj128ELb0EEvPfS0_j(
	.param .u64 .ptr .align 1 _Z13reduce_kernelILj128ELb0EEvPfS0_j_param_0,
	.param .u64 .ptr .align 1 _Z13reduce_kernelILj128ELb0EEvPfS0_j_param_1,
	.param .u32 _Z13reduce_kernelILj128ELb0EEvPfS0_j_param_2
)
{
	.reg .pred 	%p<12>;
	.reg .b32 	%r<15>;
	.reg .b32 	%f<35>;
	.reg .b64 	%rd<11>;

	ld.param.u64 	%rd3, [_Z13reduce_kernelILj128ELb0EEvPfS0_j_param_0];
	ld.param.u64 	%rd2, [_Z13reduce_kernelILj128ELb0EEvPfS0_j_param_1];
	ld.param.u32 	%r9, [_Z13reduce_kernelILj128ELb0EEvPfS0_j_param_2];
	cvta.to.global.u64 	%rd1, %rd3;
	mov.u32 	%r1, %tid.x;
	mov.u32 	%r2, %ctaid.x;
	shl.b32 	%r10, %r2, 8;
	add.s32 	%r14, %r10, %r1;
	setp.ge.u32 	%p1, %r14, %r9;
	mov.f32 	%f32, 0f00000000;
	@%p1 bra 	$L__BB18_5;
	mov.u32 	%r11, %nctaid.x;
	shl.b32 	%r4, %r11, 8;
	mov.f32 	%f32, 0f00000000;
$L__BB18_2:
	mul.wide.u32 	%rd4, %r14, 4;
	add.s64 	%rd5, %rd1, %rd4;
	ld.global.f32 	%f8, [%rd5];
	add.f32 	%f32, %f32, %f8;
	add.s32 	%r6, %r14, 128;
	setp.ge.u32 	%p2, %r6, %r9;
	@%p2 bra 	$L__BB18_4;
	mul.wide.u32 	%rd6, %r6, 4;
	add.s64 	%rd7, %rd1, %rd6;
	ld.global.f32 	%f9, [%rd7];
	add.f32 	%f32, %f32, %f9;
$L__BB18_4:
	add.s32 	%r14, %r14, %r4;
	setp.lt.u32 	%p3, %r14, %r9;
	@%p3 bra 	$L__BB18_2;
$L__BB18_5:
	shl.b32 	%r12, %r1, 2;
	mov.u32 	%r13, sdata;
	add.s32 	%r8, %r13, %r12;
	st.shared.f32 	[%r8], %f32;
	bar.sync 	0;
	bar.sync 	0;
	bar.sync 	0;
	setp.gt.u32 	%p4, %r1, 63;
	@%p4 bra 	$L__BB18_7;
	ld.shared.f32 	%f10, [%r8+256];
	ld.shared.f32 	%f11, [%r8];
	add.f32 	%f12, %f10, %f11;
	st.shared.f32 	[%r8], %f12;
$L__BB18_7:
	bar.sync 	0;
	setp.gt.u32 	%p5, %r1, 31;
	@%p5 bra 	$L__BB18_9;
	ld.shared.f32 	%f13, [%r8+128];
	ld.shared.f32 	%f14, [%r8];
	add.f32 	%f15, %f13, %f14;
	st.shared.f32 	[%r8], %f15;
$L__BB18_9:
	bar.sync 	0;
	setp.gt.u32 	%p6, %r1, 15;
	@%p6 bra 	$L__BB18_11;
	ld.shared.f32 	%f16, [%r8+64];
	ld.shared.f32 	%f17, [%r8];
	add.f32 	%f18, %f16, %f17;
	st.shared.f32 	[%r8], %f18;
$L__BB18_11:
	bar.sync 	0;
	setp.gt.u32 	%p7, %r1, 7;
	@%p7 bra 	$L__BB18_13;
	ld.shared.f32 	%f19, [%r8+32];
	ld.shared.f32 	%f20, [%r8];
	add.f32 	%f21, %f19, %f20;
	st.shared.f32 	[%r8], %f21;
$L__BB18_13:
	bar.sync 	0;
	setp.gt.u32 	%p8, %r1, 3;
	@%p8 bra 	$L__BB18_15;
	ld.shared.f32 	%f22, [%r8+16];
	ld.shared.f32 	%f23, [%r8];
	add.f32 	%f24, %f22, %f23;
	st.shared.f32 	[%r8], %f24;
$L__BB18_15:
	bar.sync 	0;
	setp.gt.u32 	%p9, %r1, 1;
	@%p9 bra 	$L__BB18_17;
	ld.shared.f32 	%f25, [%r8+8];
	ld.shared.f32 	%f26, [%r8];
	add.f32 	%f27, %f25, %f26;
	st.shared.f32 	[%r8], %f27;
$L__BB18_17:
	bar.sync 	0;
	setp.ne.s32 	%p10, %r1, 0;
	@%p10 bra 	$L__BB18_19;
	ld.shared.v2.f32 	{%f28, %f29}, [sdata];
	add.f32 	%f30, %f29, %f28;
	st.shared.f32 	[sdata], %f30;
$L__BB18_19:
	setp.ne.s32 	%p11, %r1, 0;
	bar.sync 	0;
	@%p11 bra 	$L__BB18_21;
	ld.shared.f32 	%f31, [sdata];
	cvta.to.global.u64 	%rd8, %rd2;
	mul.wide.u32 	%rd9, %r2, 4;
	add.s64 	%rd10, %rd8, %rd9;
	st.global.f32 	[%rd10], %f31;
$L__BB18_21:
	ret;

}
	// .globl	_Z13reduce_kernelILj64ELb0EEvPfS0_j
.visible .entry _Z13reduce_kernelILj64ELb0EEvPfS0_j(
	.param .u64 .ptr .align 1 _Z13reduce_kernelILj64ELb0EEvPfS0_j_param_0,
	.param .u64 .ptr .align 1 _Z13reduce_kernelILj64ELb0EEvPfS0_j_param_1,
	.param .u32 _Z13reduce_kernelILj64ELb0EEvPfS0_j_param_2
)
{
	.reg .pred 	%p<11>;
	.reg .b32 	%r<15>;
	.reg .b32 	%f<32>;
	.reg .b64 	%rd<11>;

	ld.param.u64 	%rd3, [_Z13reduce_kernelILj64ELb0EEvPfS0_j_param_0];
	ld.param.u64 	%rd2, [_Z13reduce_kernelILj64ELb0EEvPfS0_j_param_1];
	ld.param.u32 	%r9, [_Z13reduce_kernelILj64ELb0EEvPfS0_j_param_2];
	cvta.to.global.u64 	%rd1, %rd3;
	mov.u32 	%r1, %tid.x;
	mov.u32 	%r2, %ctaid.x;
	shl.b32 	%r10, %r2, 7;
	add.s32 	%r14, %r10, %r1;
	setp.ge.u32 	%p1, %r14, %r9;
	mov.f32 	%f29, 0f00000000;
	@%p1 bra 	$L__BB19_5;
	mov.u32 	%r11, %nctaid.x;
	shl.b32 	%r4, %r11, 7;
	mov.f32 	%f29, 0f00000000;
$L__BB19_2:
	mul.wide.u32 	%rd4, %r14, 4;
	add.s64 	%rd5, %rd1, %rd4;
	ld.global.f32 	%f8, [%rd5];
	add.f32 	%f29, %f29, %f8;
	add.s32 	%r6, %r14, 64;
	setp.ge.u32 	%p2, %r6, %r9;
	@%p2 bra 	$L__BB19_4;
	mul.wide.u32 	%rd6, %r6, 4;
	add.s64 	%rd7, %rd1, %rd6;
	ld.global.f32 	%f9, [%rd7];
	add.f32 	%f29, %f29, %f9;
$L__BB19_4:
	add.s32 	%r14, %r14, %r4;
	setp.lt.u32 	%p3, %r14, %r9;
	@%p3 bra 	$L__BB19_2;
$L__BB19_5:
	shl.b32 	%r12, %r1, 2;
	mov.u32 	%r13, sdata;
	add.s32 	%r8, %r13, %r12;
	st.shared.f32 	[%r8], %f29;
	bar.sync 	0;
	bar.sync 	0;
	bar.sync 	0;
	bar.sync 	0;
	setp.gt.u32 	%p4, %r1, 31;
	@%p4 bra 	$L__BB19_7;
	ld.shared.f32 	%f10, [%r8+128];
	ld.shared.f32 	%f11, [%r8];
	add.f32 	%f12, %f10, %f11;
	st.shared.f32 	[%r8], %f12;
$L__BB19_7:
	bar.sync 	0;
	setp.gt.u32 	%p5, %r1, 15;
	@%p5 bra 	$L__BB19_9;
	ld.shared.f32 	%f13, [%r8+64];
	ld.shared.f32 	%f14, [%r8];
	add.f32 	%f15, %f13, %f14;
	st.shared.f32 	[%r8], %f15;
$L__BB19_9:
	bar.sync 	0;
	setp.gt.u32 	%p6, %r1, 7;
	@%p6 bra 	$L__BB19_11;
	ld.shared.f32 	%f16, [%r8+32];
	ld.shared.f32 	%f17, [%r8];
	add.f32 	%f18, %f16, %f17;
	st.shared.f32 	[%r8], %f18;
$L__BB19_11:
	bar.sync 	0;
	setp.gt.u32 	%p7, %r1, 3;
	@%p7 bra 	$L__BB19_13;
	ld.shared.f32 	%f19, [%r8+16];
	ld.shared.f32 	%f20, [%r8];
	add.f32 	%f21, %f19, %f20;
	st.shared.f32 	[%r8], %f21;
$L__BB19_13:
	bar.sync 	0;
	setp.gt.u32 	%p8, %r1, 1;
	@%p8 bra 	$L__BB19_15;
	ld.shared.f32 	%f22, [%r8+8];
	ld.shared.f32 	%f23, [%r8];
	add.f32 	%f24, %f22, %f23;
	st.shared.f32 	[%r8], %f24;
$L__BB19_15:
	bar.sync 	0;
	setp.ne.s32 	%p9, %r1, 0;
	@%p9 bra 	$L__BB19_17;
	ld.shared.v2.f32 	{%f25, %f26}, [sdata];
	add.f32 	%f27, %f26, %f25;
	st.shared.f32 	[sdata], %f27;
$L__BB19_17:
	setp.ne.s32 	%p10, %r1, 0;
	bar.sync 	0;
	@%p10 bra 	$L__BB19_19;
	ld.shared.f32 	%f28, [sdata];
	cvta.to.global.u64 	%rd8, %rd2;
	mul.wide.u32 	%rd9, %r2, 4;
	add.s64 	%rd10, %rd8, %rd9;
	st.global.f32 	[%rd10], %f28;
$L__BB19_19:
	ret;

}
	// .globl	_Z13reduce_kernelILj32ELb0EEvPfS0_j
.visible .entry _Z13reduce_kernelILj32ELb0EEvPfS0_j(
	.param .u64 .ptr .align 1 _Z13reduce_kernelILj32ELb0EEvPfS0_j_param_0,
	.param .u64 .ptr .align 1 _Z13reduce_kernelILj32ELb0EEvPfS0_j_param_1,
	.param .u32 _Z13reduce_kernelILj32ELb0EEvPfS0_j_param_2
)
{
	.reg .pred 	%p<10>;
	.reg .b32 	%r<15>;
	.reg .b32 	%f<29>;
	.reg .b64 	%rd<11>;

	ld.param.u64 	%rd3, [_Z13reduce_kernelILj32ELb0EEvPfS0_j_param_0];
	ld.param.u64 	%rd2, [_Z13reduce_kernelILj32ELb0EEvPfS0_j_param_1];
	ld.param.u32 	%r9, [_Z13reduce_kernelILj32ELb0EEvPfS0_j_param_2];
	cvta.to.global.u64 	%rd1, %rd3;
	mov.u32 	%r1, %tid.x;
	mov.u32 	%r2, %ctaid.x;
	shl.b32 	%r10, %r2, 6;
	add.s32 	%r14, %r10, %r1;
	setp.ge.u32 	%p1, %r14, %r9;
	mov.f32 	%f26, 0f00000000;
	@%p1 bra 	$L__BB20_5;
	mov.u32 	%r11, %nctaid.x;
	shl.b32 	%r4, %r11, 6;
	mov.f32 	%f26, 0f00000000;
$L__BB20_2:
	mul.wide.u32 	%rd4, %r14, 4;
	add.s64 	%rd5, %rd1, %rd4;
	ld.global.f32 	%f8, [%rd5];
	add.f32 	%f26, %f26, %f8;
	add.s32 	%r6, %r14, 32;
	setp.ge.u32 	%p2, %r6, %r9;
	@%p2 bra 	$L__BB20_4;
	mul.wide.u32 	%rd6, %r6, 4;
	add.s64 	%rd7, %rd1, %rd6;
	ld.global.f32 	%f9, [%rd7];
	add.f32 	%f26, %f26, %f9;
$L__BB20_4:
	add.s32 	%r14, %r14, %r4;
	setp.lt.u32 	%p3, %r14, %r9;
	@%p3 bra 	$L__BB20_2;
$L__BB20_5:
	shl.b32 	%r12, %r1, 2;
	mov.u32 	%r13, sdata;
	add.s32 	%r8, %r13, %r12;
	st.shared.f32 	[%r8], %f26;
	bar.sync 	0;
	bar.sync 	0;
	bar.sync 	0;
	bar.sync 	0;
	bar.sync 	0;
	setp.gt.u32 	%p4, %r1, 15;
	@%p4 bra 	$L__BB20_7;
	ld.shared.f32 	%f10, [%r8+64];
	ld.shared.f32 	%f11, [%r8];
	add.f32 	%f12, %f10, %f11;
	st.shared.f32 	[%r8], %f12;
$L__BB20_7:
	bar.sync 	0;
	setp.gt.u32 	%p5, %r1, 7;
	@%p5 bra 	$L__BB20_9;
	ld.shared.f32 	%f13, [%r8+32];
	ld.shared.f32 	%f14, [%r8];
	add.f32 	%f15, %f13, %f14;
	st.shared.f32 	[%r8], %f15;
$L__BB20_9:
	bar.sync 	0;
	setp.gt.u32 	%p6, %r1, 3;
	@%p6 bra 	$L__BB20_11;
	ld.shared.f32 	%f16, [%r8+16];
	ld.shared.f32 	%f17, [%r8];
	add.f32 	%f18, %f16, %f17;
	st.shared.f32 	[%r8], %f18;
$L__BB20_11:
	bar.sync 	0;
	setp.gt.u32 	%p7, %r1, 1;
	@%p7 bra 	$L__BB20_13;
	ld.shared.f32 	%f19, [%r8+8];
	ld.shared.f32 	%f20, [%r8];
	add.f32 	%f21, %f19, %f20;
	st.shared.f32 	[%r8], %f21;
$L__BB20_13:
	bar.sync 	0;
	setp.ne.s32 	%p8, %r1, 0;
	@%p8 bra 	$L__BB20_15;
	ld.shared.v2.f32 	{%f22, %f23}, [sdata];
	add.f32 	%f24, %f23, %f22;
	st.shared.f32 	[sdata], %f24;
$L__BB20_15:
	setp.ne.s32 	%p9, %r1, 0;
	bar.sync 	0;
	@%p9 bra 	$L__BB20_17;
	ld.shared.f32 	%f25, [sdata];
	cvta.to.global.u64 	%rd8, %rd2;
	mul.wide.u32 	%rd9, %r2, 4;
	add.s64 	%rd10, %rd8, %rd9;
	st.global.f32 	[%rd10], %f25;
$L__BB20_17:
	ret;

}
	// .globl	_Z13reduce_kernelILj16ELb0EEvPfS0_j
.visible .entry _Z13reduce_kernelILj16ELb0EEvPfS0_j(
	.param .u64 .ptr .align 1 _Z13reduce_kernelILj16ELb0EEvPfS0_j_param_0,
	.param .u64 .ptr .align 1 _Z13reduce_kernelILj16ELb0EEvPfS0_j_param_1,
	.param .u32 _Z13reduce_kernelILj16ELb0EEvPfS0_j_param_2
)
{
	.reg .pred 	%p<9>;
	.reg .b32 	%r<15>;
	.reg .b32 	%f<26>;
	.reg .b64 	%rd<11>;

	ld.param.u64 	%rd3, [_Z13reduce_kernelILj16ELb0EEvPfS0_j_param_0];
	ld.param.u64 	%rd2, [_Z13reduce_kernelILj16ELb0EEvPfS0_j_param_1];
	ld.param.u32 	%r9, [_Z13reduce_kernelILj16ELb0EEvPfS0_j_param_2];
	cvta.to.global.u64 	%rd1, %rd3;
	mov.u32 	%r1, %tid.x;
	mov.u32 	%r2, %ctaid.x;
	shl.b32 	%r10, %r2, 5;
	add.s32 	%r14, %r10, %r1;
	setp.ge.u32 	%p1, %r14, %r9;
	mov.f32 	%f23, 0f00000000;
	@%p1 bra 	$L__BB21_5;
	mov.u32 	%r11, %nctaid.x;
	shl.b32 	%r4, %r11, 5;
	mov.f32 	%f23, 0f00000000;
$L__BB21_2:
	mul.wide.u32 	%rd4, %r14, 4;
	add.s64 	%rd5, %rd1, %rd4;
	ld.global.f32 	%f8, [%rd5];
	add.f32 	%f23, %f23, %f8;
	add.s32 	%r6, %r14, 16;
	setp.ge.u32 	%p2, %r6, %r9;
	@%p2 bra 	$L__BB21_4;
	mul.wide.u32 	%rd6, %r6, 4;
	add.s64 	%rd7, %rd1, %rd6;
	ld.global.f32 	%f9, [%rd7];
	add.f32 	%f23, %f23, %f9;
$L__BB21_4:
	add.s32 	%r14, %r14, %r4;
	setp.lt.u32 	%p3, %r14, %r9;
	@%p3 bra 	$L__BB21_2;
$L__BB21_5:
	shl.b32 	%r12, %r1, 2;
	mov.u32 	%r13, sdata;
	add.s32 	%r8, %r13, %r12;
	st.shared.f32 	[%r8], %f23;
	bar.sync 	0;
	bar.sync 	0;
	bar.sync 	0;
	bar.sync 	0;
	bar.sync 	0;
	bar.sync 	0;
	setp.gt.u32 	%p4, %r1, 7;
	@%p4 bra 	$L__BB21_7;
	ld.shared.f32 	%f10, [%r8+32];
	ld.shared.f32 	%f11, [%r8];
	add.f32 	%f12, %f10, %f11;
	st.shared.f32 	[%r8], %f12;
$L__BB21_7:
	bar.sync 	0;
	setp.gt.u32 	%p5, %r1, 3;
	@%p5 bra 	$L__BB21_9;
	ld.shared.f32 	%f13, [%r8+16];
	ld.shared.f32 	%f14, [%r8];
	add.f32 	%f15, %f13, %f14;
	st.shared.f32 	[%r8], %f15;
$L__BB21_9:
	bar.sync 	0;
	setp.gt.u32 	%p6, %r1, 1;
	@%p6 bra 	$L__BB21_11;
	ld.shared.f32 	%f16, [%r8+8];
	ld.shared.f32 	%f17, [%r8];
	add.f32 	%f18, %f16, %f17;
	st.shared.f32 	[%r8], %f18;
$L__BB21_11:
	bar.sync 	0;
	setp.ne.s32 	%p7, %r1, 0;
	@%p7 bra 	$L__BB21_13;
	ld.shared.v2.f32 	{%f19, %f20}, [sdata];
	add.f32 	%f21, %f20, %f19;
	st.shared.f32 	[sdata], %f21;
$L__BB21_13:
	setp.ne.s32 	%p8, %r1, 0;
	bar.sync 	0;
	@%p8 bra 	$L__BB21_15;
	ld.shared.f32 	%f22, [sdata];
	cvta.to.global.u64 	%rd8, %rd2;
	mul.wide.u32 	%rd9, %r2, 4;
	add.s64 	%rd10, %rd8, %rd9;
	st.global.f32 	[%rd10], %f22;
$L__BB21_15:
	ret;

}
	// .globl	_Z13reduce_kernelILj8ELb0EEvPfS0_j
.visible .entry _Z13reduce_kernelILj8ELb0EEvPfS0_j(
	.param .u64 .ptr .align 1 _Z13reduce_kernelILj8ELb0EEvPfS0_j_param_0,
	.param .u64 .ptr .align 1 _Z13reduce_kernelILj8ELb0EEvPfS0_j_param_1,
	.param .u32 _Z13reduce_kernelILj8ELb0EEvPfS0_j_param_2
)
{
	.reg .pred 	%p<8>;
	.reg .b32 	%r<15>;
	.reg .b32 	%f<23>;
	.reg .b64 	%rd<11>;

	ld.param.u64 	%rd3, [_Z13reduce_kernelILj8ELb0EEvPfS0_j_param_0];
	ld.param.u64 	%rd2, [_Z13reduce_kernelILj8ELb0EEvPfS0_j_param_1];
	ld.param.u32 	%r9, [_Z13reduce_kernelILj8ELb0EEvPfS0_j_param_2];
	cvta.to.global.u64 	%rd1, %rd3;
	mov.u32 	%r1, %tid.x;
	mov.u32 	%r2, %ctaid.x;
	shl.b32 	%r10, %r2, 4;
	add.s32 	%r14, %r10, %r1;
	setp.ge.u32 	%p1, %r14, %r9;
	mov.f32 	%f20, 0f00000000;
	@%p1 bra 	$L__BB22_5;
	mov.u32 	%r11, %nctaid.x;
	shl.b32 	%r4, %r11, 4;
	mov.f32 	%f20, 0f00000000;
$L__BB22_2:
	mul.wide.u32 	%rd4, %r14, 4;
	add.s64 	%rd5, %rd1, %rd4;
	ld.global.f32 	%f8, [%rd5];
	add.f32 	%f20, %f20, %f8;
	add.s32 	%r6, %r14, 8;
	setp.ge.u32 	%p2, %r6, %r9;
	@%p2 bra 	$L__BB22_4;
	mul.wide.u32 	%rd6, %r6, 4;
	add.s64 	%rd7, %rd1, %rd6;
	ld.global.f32 	%f9, [%rd7];
	add.f32 	%f20, %f20, %f9;
$L__BB22_4:
	add.s32 	%r14, %r14, %r4;
	setp.lt.u32 	%p3, %r14, %r9;
	@%p3 bra 	$L__BB22_2;
$L__BB22_5:
	shl.b32 	%r12, %r1, 2;
	mov.u32 	%r13, sdata;
	add.s32 	%r8, %r13, %r12;
	st.shared.f32 	[%r8], %f20;
	bar.sync 	0;
	bar.sync 	0;
	bar.sync 	0;
	bar.sync 	0;
	bar.sync 	0;
	bar.sync 	0;
	bar.sync 	0;
	setp.gt.u32 	%p4, %r1, 3;
	@%p4 bra 	$L__BB22_7;
	ld.shared.f32 	%f10, [%r8+16];
	ld.shared.f32 	%f11, [%r8];
	add.f32 	%f12, %f10, %f11;
	st.shared.f32 	[%r8], %f12;
$L__BB22_7:
	bar.sync 	0;
	setp.gt.u32 	%p5, %r1, 1;
	@%p5 bra 	$L__BB22_9;
	ld.shared.f32 	%f13, [%r8+8];
	ld.shared.f32 	%f14, [%r8];
	add.f32 	%f15, %f13, %f14;
	st.shared.f32 	[%r8], %f15;
$L__BB22_9:
	bar.sync 	0;
	setp.ne.s32 	%p6, %r1, 0;
	@%p6 bra 	$L__BB22_11;
	ld.shared.v2.f32 	{%f16, %f17}, [sdata];
	add.f32 	%f18, %f17, %f16;
	st.shared.f32 	[sdata], %f18;
$L__BB22_11:
	setp.ne.s32 	%p7, %r1, 0;
	bar.sync 	0;
	@%p7 bra 	$L__BB22_13;
	ld.shared.f32 	%f19, [sdata];
	cvta.to.global.u64 	%rd8, %rd2;
	mul.wide.u32 	%rd9, %r2, 4;
	add.s64 	%rd10, %rd8, %rd9;
	st.global.f32 	[%rd10], %f19;
$L__BB22_13:
	ret;

}
	// .globl	_Z13reduce_kernelILj4ELb0EEvPfS0_j
.visible .entry _Z13reduce_kernelILj4ELb0EEvPfS0_j(
	.param .u64 .ptr .align 1 _Z13reduce_kernelILj4ELb0EEvPfS0_j_param_0,
	.param .u64 .ptr .align 1 _Z13reduce_kernelILj4ELb0EEvPfS0_j_param_1,
	.param .u32 _Z13reduce_kernelILj4ELb0EEvPfS0_j_param_2
)
{
	.reg .pred 	%p<7>;
	.reg .b32 	%r<15>;
	.reg .b32 	%f<20>;
	.reg .b64 	%rd<11>;

	ld.param.u64 	%rd3, [_Z13reduce_kernelILj4ELb0EEvPfS0_j_param_0];
	ld.param.u64 	%rd2, [_Z13reduce_kernelILj4ELb0EEvPfS0_j_param_1];
	ld.param.u32 	%r9, [_Z13reduce_kernelILj4ELb0EEvPfS0_j_param_2];
	cvta.to.global.u64 	%rd1, %rd3;
	mov.u32 	%r1, %tid.x;
	mov.u32 	%r2, %ctaid.x;
	shl.b32 	%r10, %r2, 3;
	add.s32 	%r14, %r10, %r1;
	setp.ge.u32 	%p1, %r14, %r9;
	mov.f32 	%f17, 0f00000000;
	@%p1 bra 	$L__BB23_5;
	mov.u32 	%r11, %nctaid.x;
	shl.b32 	%r4, %r11, 3;
	mov.f32 	%f17, 0f00000000;
$L__BB23_2:
	mul.wide.u32 	%rd4, %r14, 4;
	add.s64 	%rd5, %rd1, %rd4;
	ld.global.f32 	%f8, [%rd5];
	add.f32 	%f17, %f17, %f8;
	add.s32 	%r6, %r14, 4;
	setp.ge.u32 	%p2, %r6, %r9;
	@%p2 bra 	$L__BB23_4;
	mul.wide.u32 	%rd6, %r6, 4;
	add.s64 	%rd7, %rd1, %rd6;
	ld.global.f32 	%f9, [%rd7];
	add.f32 	%f17, %f17, %f9;
$L__BB23_4:
	add.s32 	%r14, %r14, %r4;
	setp.lt.u32 	%p3, %r14, %r9;
	@%p3 bra 	$L__BB23_2;
$L__BB23_5:
	shl.b32 	%r12, %r1, 2;
	mov.u32 	%r13, sdata;
	add.s32 	%r8, %r13, %r12;
	st.shared.f32 	[%r8], %f17;
	bar.sync 	0;
	bar.sync 	0;
	bar.sync 	0;
	bar.sync 	0;
	bar.sync 	0;
	bar.sync 	0;
	bar.sync 	0;
	bar.sync 	0;
	setp.gt.u32 	%p4, %r1, 1;
	@%p4 bra 	$L__BB23_7;
	ld.shared.f32 	%f10, [%r8+8];
	ld.shared.f32 	%f11, [%r8];
	add.f32 	%f12, %f10, %f11;
	st.shared.f32 	[%r8], %f12;
$L__BB23_7:
	bar.sync 	0;
	setp.ne.s32 	%p5, %r1, 0;
	@%p5 bra 	$L__BB23_9;
	ld.shared.v2.f32 	{%f13, %f14}, [sdata];
	add.f32 	%f15, %f14, %f13;
	st.shared.f32 	[sdata], %f15;
$L__BB23_9:
	setp.ne.s32 	%p6, %r1, 0;
	bar.sync 	0;
	@%p6 bra 	$L__BB23_11;
	ld.shared.f32 	%f16, [sdata];
	cvta.to.global.u64 	%rd8, %rd2;
	mul.wide.u32 	%rd9, %r2, 4;
	add.s64 	%rd10, %rd8, %rd9;
	st.global.f32 	[%rd10], %f16;
$L__BB23_11:
	ret;

}
	// .globl	_Z13reduce_kernelILj2ELb0EEvPfS0_j
.visible .entry _Z13reduce_kernelILj2ELb0EEvPfS0_j(
	.param .u64 .ptr .align 1 _Z13reduce_kernelILj2ELb0EEvPfS0_j_param_0,
	.param .u64 .ptr .align 1 _Z13reduce_kernelILj2ELb0EEvPfS0_j_param_1,
	.param .u32 _Z13reduce_kernelILj2ELb0EEvPfS0_j_param_2
)
{
	.reg .pred 	%p<6>;
	.reg .b32 	%r<15>;
	.reg .b32 	%f<17>;
	.reg .b64 	%rd<11>;

	ld.param.u64 	%rd3, [_Z13reduce_kernelILj2ELb0EEvPfS0_j_param_0];
	ld.param.u64 	%rd2, [_Z13reduce_kernelILj2ELb0EEvPfS0_j_param_1];
	ld.param.u32 	%r8, [_Z13reduce_kernelILj2ELb0EEvPfS0_j_param_2];
	cvta.to.global.u64 	%rd1, %rd3;
	mov.u32 	%r1, %tid.x;
	mov.u32 	%r2, %ctaid.x;
	shl.b32 	%r9, %r2, 2;
	add.s32 	%r14, %r9, %r1;
	setp.ge.u32 	%p1, %r14, %r8;
	mov.f32 	%f14, 0f00000000;
	@%p1 bra 	$L__BB24_5;
	mov.u32 	%r10, %nctaid.x;
	shl.b32 	%r4, %r10, 2;
	mov.f32 	%f14, 0f00000000;
$L__BB24_2:
	mul.wide.u32 	%rd4, %r14, 4;
	add.s64 	%rd5, %rd1, %rd4;
	ld.global.f32 	%f8, [%rd5];
	add.f32 	%f14, %f14, %f8;
	add.s32 	%r6, %r14, 2;
	setp.ge.u32 	%p2, %r6, %r8;
	@%p2 bra 	$L__BB24_4;
	mul.wide.u32 	%rd6, %r6, 4;
	add.s64 	%rd7, %rd1, %rd6;
	ld.global.f32 	%f9, [%rd7];
	add.f32 	%f14, %f14, %f9;
$L__BB24_4:
	add.s32 	%r14, %r14, %r4;
	setp.lt.u32 	%p3, %r14, %r8;
	@%p3 bra 	$L__BB24_2;
$L__BB24_5:
	shl.b32 	%r11, %r1, 2;
	mov.u32 	%r12, sdata;
	add.s32 	%r13, %r12, %r11;
	st.shared.f32 	[%r13], %f14;
	bar.sync 	0;
	bar.sync 	0;
	bar.sync 	0;
	bar.sync 	0;
	bar.sync 	0;
	bar.sync 	0;
	bar.sync 	0;
	bar.sync 	0;
	bar.sync 	0;
	setp.ne.s32 	%p4, %r1, 0;
	@%p4 bra 	$L__BB24_7;
	ld.shared.v2.f32 	{%f10, %f11}, [sdata];
	add.f32 	%f12, %f11, %f10;
	st.shared.f32 	[sdata], %f12;
$L__BB24_7:
	setp.ne.s32 	%p5, %r1, 0;
	bar.sync 	0;
	@%p5 bra 	$L__BB24_9;
	ld.shared.f32 	%f13, [sdata];
	cvta.to.global.u64 	%rd8, %rd2;
	mul.wide.u32 	%rd9, %r2, 4;
	add.s64 	%rd10, %rd8, %rd9;
	st.global.f32 	[%rd10], %f13;
$L__BB24_9:
	ret;

}
	// .globl	_Z13reduce_kernelILj1ELb0EEvPfS0_j
.visible .entry _Z13reduce_kernelILj1ELb0EEvPfS0_j(
	.param .u64 .ptr .align 1 _Z13reduce_kernelILj1ELb0EEvPfS0_j_param_0,
	.param .u64 .ptr .align 1 _Z13reduce_kernelILj1ELb0EEvPfS0_j_param_1,
	.param .u32 _Z13reduce_kernelILj1ELb0EEvPfS0_j_param_2
)
{
	.reg .pred 	%p<5>;
	.reg .b32 	%r<15>;
	.reg .b32 	%f<14>;
	.reg .b64 	%rd<9>;

	ld.param.u64 	%rd3, [_Z13reduce_kernelILj1ELb0EEvPfS0_j_param_0];
	ld.param.u64 	%rd4, [_Z13reduce_kernelILj1ELb0EEvPfS0_j_param_1];
	ld.param.u32 	%r7, [_Z13reduce_kernelILj1ELb0EEvPfS0_j_param_2];
	mov.u32 	%r1, %tid.x;
	mov.u32 	%r2, %ctaid.x;
	shl.b32 	%r8, %r2, 1;
	add.s32 	%r14, %r8, %r1;
	setp.ge.u32 	%p1, %r14, %r7;
	mov.f32 	%f11, 0f00000000;
	@%p1 bra 	$L__BB25_5;
	mov.u32 	%r9, %nctaid.x;
	shl.b32 	%r4, %r9, 1;
	cvta.to.global.u64 	%rd1, %rd3;
	mov.f32 	%f11, 0f00000000;
$L__BB25_2:
	mul.wide.u32 	%rd5, %r14, 4;
	add.s64 	%rd2, %rd1, %rd5;
	ld.global.f32 	%f8, [%rd2];
	add.f32 	%f11, %f11, %f8;
	add.s32 	%r10, %r14, 1;
	setp.ge.u32 	%p2, %r10, %r7;
	@%p2 bra 	$L__BB25_4;
	ld.global.f32 	%f9, [%rd2+4];
	add.f32 	%f11, %f11, %f9;
$L__BB25_4:
	add.s32 	%r14, %r14, %r4;
	setp.lt.u32 	%p3, %r14, %r7;
	@%p3 bra 	$L__BB25_2;
$L__BB25_5:
	shl.b32 	%r11, %r1, 2;
	mov.u32 	%r12, sdata;
	add.s32 	%r13, %r12, %r11;
	st.shared.f32 	[%r13], %f11;
	bar.sync 	0;
	bar.sync 	0;
	bar.sync 	0;
	bar.sync 	0;
	bar.sync 	0;
	bar.sync 	0;
	bar.sync 	0;
	bar.sync 	0;
	bar.sync 	0;
	bar.sync 	0;
	setp.ne.s32 	%p4, %r1, 0;
	@%p4 bra 	$L__BB25_7;
	ld.shared.f32 	%f10, [sdata];
	cvta.to.global.u64 	%rd6, %rd4;
	mul.wide.u32 	%rd7, %r2, 4;
	add.s64 	%rd8, %rd6, %rd7;
	st.global.f32 	[%rd8], %f10;
$L__BB25_7:
	ret;

}
	// .globl	_ZN3cub18CUB_300001_SM_10006detail11EmptyKernelIvEEvv
.visible .entry _ZN3cub18CUB_300001_SM_10006detail11EmptyKernelIvEEvv()
{


	ret;

}
	// .globl	_ZN3cub18CUB_300001_SM_10006detail6reduce28DeviceReduceSingleTileKernelINS2_10policy_hubIfjN4cuda3std3__44plusIfEEE10Policy1000EN6thrust24THRUST_300001_SM_1000_NS6detail15normal_iteratorINSD_10device_ptrIfEEEEPfjS9_ff6squareEEvT0_T1_T2_T3_T4_T6_
.visible .entry _ZN3cub18CUB_300001_SM_10006detail6reduce28DeviceReduceSingleTileKernelINS2_10policy_hubIfjN4cuda3std3__44plusIfEEE10Policy1000EN6thrust24THRUST_300001_SM_1000_NS6detail15normal_iteratorINSD_10device_ptrIfEEEEPfjS9_ff6squareEEvT0_T1_T2_T3_T4_T6_(
	.param .align 8 .b8 _ZN3cub18CUB_300001_SM_10006detail6reduce28DeviceReduceSingleTileKernelINS2_10policy_hubIfjN4cuda3std3__44plusIfEEE10Policy1000EN6thrust24THRUST_300001_SM_1000_NS6detail15normal_iteratorINSD_10device_ptrIfEEEEPfjS9_ff6squareEEvT0_T1_T2_T3_T4_T6__param_0[8],
	.param .u64 .ptr .align 1 _ZN3cub18CUB_300001_SM_10006detail6reduce28DeviceReduceSingleTileKernelINS2_10policy_hubIfjN4cuda3std3__44plusIfEEE10Policy1000EN6thrust24THRUST_300001_SM_1000_NS6detail15normal_iteratorINSD_10device_ptrIfEEEEPfjS9_ff6squareEEvT0_T1_T2_T3_T4_T6__param_1,
	.param .u32 _ZN3cub18CUB_300001_SM_10006detail6reduce28DeviceReduceSingleTileKernelINS2_10policy_hubIfjN4cuda3std3__44plusIfEEE10Policy1000EN6thrust24THRUST_300001_SM_1000_NS6detail15normal_iteratorINSD_10device_ptrIfEEEEPfjS9_ff6squareEEvT0_T1_T2_T3_T4_T6__param_2,
	.param .align 1 .b8 _ZN3cub18CUB_300001_SM_10006detail6reduce28DeviceReduceSingleTileKernelINS2_10policy_hubIfjN4cuda3std3__44plusIfEEE10Policy1000EN6thrust24THRUST_300001_SM_1000_NS6detail15normal_iteratorINSD_10device_ptrIfEEEEPfjS9_ff6squareEEvT0_T1_T2_T3_T4_T6__param_3[1],
	.param .f32 _ZN3cub18CUB_300001_SM_10006detail6reduce28DeviceReduceSingleTileKernelINS2_10policy_hubIfjN4cuda3std3__44plusIfEEE10Policy1000EN6thrust24THRUST_300001_SM_1000_NS6detail15normal_iteratorINSD_10device_ptrIfEEEEPfjS9_ff6squareEEvT0_T1_T2_T3_T4_T6__param_4,
	.param .align 1 .b8 _ZN3cub18CUB_300001_SM_10006detail6reduce28DeviceReduceSingleTileKernelINS2_10policy_hubIfjN4cuda3std3__44plusIfEEE10Policy1000EN6thrust24THRUST_300001_SM_1000_NS6detail15normal_iteratorINSD_10device_ptrIfEEEEPfjS9_ff6squareEEvT0_T1_T2_T3_T4_T6__param_5[1]
)
.maxntid 512
.minnctapersm 1
{
	.reg .pred 	%p<67>;
	.reg .b32 	%r<211>;
	.reg .b32 	%f<400>;
	.reg .b64 	%rd<84>;
	// demoted variable
	.shared .align 4 .b8 _ZZN3cub18CUB_300001_SM_10006detail6reduce28DeviceReduceSingleTileKernelINS2_10policy_hubIfjN4cuda3std3__44plusIfEEE10Policy1000EN6thrust24THRUST_300001_SM_1000_NS6detail15normal_iteratorINSD_10device_ptrIfEEEEPfjS9_ff6squareEEvT0_T1_T2_T3_T4_T6_E12temp_storage[84];
	ld.param.u64 	%rd9, [_ZN3cub18CUB_300001_SM_10006detail6reduce28DeviceReduceSingleTileKernelINS2_10policy_hubIfjN4cuda3std3__44plusIfEEE10Policy1000EN6thrust24THRUST_300001_SM_1000_NS6detail15normal_iteratorINSD_10device_ptrIfEEEEPfjS9_ff6squareEEvT0_T1_T2_T3_T4_T6__param_0];
	ld.param.u64 	%rd10, [_ZN3cub18CUB_300001_SM_10006detail6reduce28DeviceReduceSingleTileKernelINS2_10policy_hubIfjN4cuda3std3__44plusIfEEE10Policy1000EN6thrust24THRUST_300001_SM_1000_NS6detail15normal_iteratorINSD_10device_ptrIfEEEEPfjS9_ff6squareEEvT0_T1_T2_T3_T4_T6__param_1];
	ld.param.u32 	%r51, [_ZN3cub18CUB_300001_SM_10006detail6reduce28DeviceReduceSingleTileKernelINS2_10policy_hubIfjN4cuda3std3__44plusIfEEE10Policy1000EN6thrust24THRUST_300001_SM_1000_NS6detail15normal_iteratorINSD_10device_ptrIfEEEEPfjS9_ff6squareEEvT0_T1_T2_T3_T4_T6__param_2];
	ld.param.f32 	%f42, [_ZN3cub18CUB_300001_SM_10006detail6reduce28DeviceReduceSingleTileKernelINS2_10policy_hubIfjN4cuda3std3__44plusIfEEE10Policy1000EN6thrust24THRUST_300001_SM_1000_NS6detail15normal_iteratorINSD_10device_ptrIfEEEEPfjS9_ff6squareEEvT0_T1_T2_T3_T4_T6__param_4];
	cvta.to.global.u64 	%rd1, %rd10;
	setp.ne.s32 	%p1, %r51, 0;
	@%p1 bra 	$L__BB27_3;
	mov.u32 	%r193, %tid.x;
	setp.ne.s32 	%p66, %r193, 0;
	@%p66 bra 	$L__BB27_52;
	st.global.f32 	[%rd1], %f42;
	bra.uni 	$L__BB27_52;
$L__BB27_3:
	cvta.to.global.u64 	%rd2, %rd9;
	setp.gt.u32 	%p2, %r51, 8191;
	@%p2 bra 	$L__BB27_28;
	mov.u32 	%r1, %tid.x;
	setp.ge.u32 	%p24, %r1, %r51;
	mov.f32 	%f387, 0f00000000;
	mov.u32 	%r197, %r1;
	@%p24 bra 	$L__BB27_6;
	mul.wide.u32 	%rd73, %r1, 4;
	add.s64 	%rd74, %rd2, %rd73;
	ld.global.f32 	%f219, [%rd74];
	mul.f32 	%f387, %f219, %f219;
	add.s32 	%r197, %r1, 512;
$L__BB27_6:
	setp.ge.u32 	%p25, %r197, %r51;
	@%p25 bra 	$L__BB27_19;
	not.b32 	%r120, %r197;
	add.s32 	%r121, %r51, %r120;
	shr.u32 	%r122, %r121, 9;
	add.s32 	%r4, %r122, 1;
	and.b32  	%r5, %r4, 15;
	setp.lt.u32 	%p26, %r121, 7680;
	@%p26 bra 	$L__BB27_10;
	and.b32  	%r123, %r4, 16777200;
	neg.s32 	%r195, %r123;
	mul.wide.u32 	%rd75, %r197, 4;
	add.s64 	%rd76, %rd75, %rd2;
	add.s64 	%rd82, %rd76, 16384;
$L__BB27_9:
	.pragma "nounroll";
	ld.global.f32 	%f221, [%rd82+-16384];
	fma.rn.f32 	%f222, %f221, %f221, %f387;
	ld.global.f32 	%f223, [%rd82+-14336];
	fma.rn.f32 	%f224, %f223, %f223, %f222;
	ld.global.f32 	%f225, [%rd82+-12288];
	fma.rn.f32 	%f226, %f225, %f225, %f224;
	ld.global.f32 	%f227, [%rd82+-10240];
	fma.rn.f32 	%f228, %f227, %f227, %f226;
	ld.global.f32 	%f229, [%rd82+-8192];
	fma.rn.f32 	%f230, %f229, %f229, %f228;
	ld.global.f32 	%f231, [%rd82+-6144];
	fma.rn.f32 	%f232, %f231, %f231, %f230;
	ld.global.f32 	%f233, [%rd82+-4096];
	fma.rn.f32 	%f234, %f233, %f233, %f232;
	ld.global.f32 	%f235, [%rd82+-2048];
	fma.rn.f32 	%f236, %f235, %f235, %f234;
	ld.global.f32 	%f237, [%rd82];
	fma.rn.f32 	%f238, %f237, %f237, %f236;
	ld.global.f32 	%f239, [%rd82+2048];
	fma.rn.f32 	%f240, %f239, %f239, %f238;
	ld.global.f32 	%f241, [%rd82+4096];
	fma.rn.f32 	%f242, %f241, %f241, %f240;
	ld.global.f32 	%f243, [%rd82+6144];
	fma.rn.f32 	%f244, %f243, %f243, %f242;
	ld.global.f32 	%f245, [%rd82+8192];
	fma.rn.f32 	%f246, %f245, %f245, %f244;
	ld.global.f32 	%f247, [%rd82+10240];
	fma.rn.f32 	%f248, %f247, %f247, %f246;
	ld.global.f32 	%f249, [%rd82+12288];
	fma.rn.f32 	%f250, %f249, %f249, %f248;
	ld.global.f32 	%f251, [%rd82+14336];
	fma.rn.f32 	%f387, %f251, %f251, %f250;
	add.s32 	%r197, %r197, 8192;
	add.s32 	%r195, %r195, 16;
	add.s64 	%rd82, %rd82, 32768;
	setp.ne.s32 	%p27, %r195, 0;
	@%p27 bra 	$L__BB27_9;
$L__BB27_10:
	setp.eq.s32 	%p28, %r5, 0;
	@%p28 bra 	$L__BB27_19;
	and.b32  	%r12, %r4, 7;
	setp.lt.u32 	%p29, %r5, 8;
	@%p29 bra 	$L__BB27_13;
	mul.wide.u32 	%rd77, %r197, 4;
	add.s64 	%rd78, %rd2, %rd77;
	ld.global.f32 	%f253, [%rd78];
	fma.rn.f32 	%f254, %f253, %f253, %f387;
	ld.global.f32 	%f255, [%rd78+2048];
	fma.rn.f32 	%f256, %f255, %f255, %f254;
	ld.global.f32 	%f257, [%rd78+4096];
	fma.rn.f32 	%f258, %f257, %f257, %f256;
	ld.global.f32 	%f259, [%rd78+6144];
	fma.rn.f32 	%f260, %f259, %f259, %f258;
	ld.global.f32 	%f261, [%rd78+8192];
	fma.rn.f32 	%f262, %f261, %f261, %f260;
	ld.global.f32 	%f263, [%rd78+10240];
	fma.rn.f32 	%f264, %f263, %f263, %f262;
	ld.global.f32 	%f265, [%rd78+12288];
	fma.rn.f32 	%f266, %f265, %f265, %f264;
	ld.global.f32 	%f267, [%rd78+14336];
	fma.rn.f32 	%f387, %f267, %f267, %f266;
	add.s32 	%r197, %r197, 4096;
$L__BB27_13:
	setp.eq.s32 	%p30, %r12, 0;
	@%p30 bra 	$L__BB27_19;
	and.b32  	%r15, %r4, 3;
	setp.lt.u32 	%p31, %r12, 4;
	@%p31 bra 	$L__BB27_16;
	mul.wide.u32 	%rd79, %r197, 4;
	add.s64 	%rd80, %rd2, %rd79;
	ld.global.f32 	%f269, [%rd80];
	fma.rn.f32 	%f270, %f269, %f269, %f387;
	ld.global.f32 	%f271, [%rd80+2048];
	fma.rn.f32 	%f272, %f271, %f271, %f270;
	ld.global.f32 	%f273, [%rd80+4096];
	fma.rn.f32 	%f274, %f273, %f273, %f272;
	ld.global.f32 	%f275, [%rd80+6144];
	fma.rn.f32 	%f387, %f275, %f275, %f274;
	add.s32 	%r197, %r197, 2048;
$L__BB27_16:
	setp.eq.s32 	%p32, %r15, 0;
	@%p32 bra 	$L__BB27_19;
	mul.wide.u32 	%rd81, %r197, 4;
	add.s64 	%rd83, %rd2, %rd81;
	neg.s32 	%r200, %r15;
$L__BB27_18:
	.pragma "nounroll";
	ld.global.f32 	%f276, [%rd83];
	fma.rn.f32 	%f387, %f276, %f276, %f387;
	add.s64 	%rd83, %rd83, 2048;
	add.s32 	%r200, %r200, 1;
	setp.ne.s32 	%p33, %r200, 0;
	@%p33 bra 	$L__BB27_18;
$L__BB27_19:
	setp.lt.u32 	%p34, %r51, 512;
	@%p34 bra 	$L__BB27_24;
	// begin inline asm
	mov.u32 %r162, %laneid;
	// end inline asm
	mov.b32 	%r164, %f387;
	mov.b32 	%r165, 1;
	mov.b32 	%r186, 31;
	mov.b32 	%r187, -1;
	// begin inline asm
	shfl.sync.down.b32 %r163, %r164, %r165, %r186, %r187;
	// end inline asm
	setp.gt.s32 	%p58, %r162, 30;
	mov.b32 	%f335, %r163;
	add.f32 	%f336, %f387, %f335;
	selp.f32 	%f337, %f387, %f336, %p58;
	mov.b32 	%r169, %f337;
	mov.b32 	%r170, 2;
	// begin inline asm
	shfl.sync.down.b32 %r168, %r169, %r170, %r186, %r187;
	// end inline asm
	setp.gt.s32 	%p59, %r162, 29;
	mov.b32 	%f338, %r168;
	add.f32 	%f339, %f337, %f338;
	selp.f32 	%f340, %f337, %f339, %p59;
	mov.b32 	%r174, %f340;
	mov.b32 	%r175, 4;
	// begin inline asm
	shfl.sync.down.b32 %r173, %r174, %r175, %r186, %r187;
	// end inline asm
	setp.gt.s32 	%p60, %r162, 27;
	mov.b32 	%f341, %r173;
	add.f32 	%f342, %f340, %f341;
	selp.f32 	%f343, %f340, %f342, %p60;
	mov.b32 	%r179, %f343;
	mov.b32 	%r180, 8;
	// begin inline asm
	shfl.sync.down.b32 %r178, %r179, %r180, %r186, %r187;
	// end inline asm
	setp.gt.s32 	%p61, %r162, 23;
	mov.b32 	%f344, %r178;
	add.f32 	%f345, %f343, %f344;
	selp.f32 	%f346, %f343, %f345, %p61;
	mov.b32 	%r184, %f346;
	mov.b32 	%r185, 16;
	// begin inline asm
	shfl.sync.down.b32 %r183, %r184, %r185, %r186, %r187;
	// end inline asm
	setp.gt.s32 	%p62, %r162, 15;
	mov.b32 	%f347, %r183;
	add.f32 	%f16, %f346, %f347;
	selp.f32 	%f399, %f346, %f16, %p62;
	setp.ne.s32 	%p63, %r162, 0;
	@%p63 bra 	$L__BB27_22;
	shr.u32 	%r188, %r1, 3;
	and.b32  	%r189, %r188, 124;
	mov.u32 	%r190, _ZZN3cub18CUB_300001_SM_10006detail6reduce28DeviceReduceSingleTileKernelINS2_10policy_hubIfjN4cuda3std3__44plusIfEEE10Policy1000EN6thrust24THRUST_300001_SM_1000_NS6detail15normal_iteratorINSD_10device_ptrIfEEEEPfjS9_ff6squareEEvT0_T1_T2_T3_T4_T6_E12temp_storage;
	add.s32 	%r191, %r190, %r189;
	st.shared.f32 	[%r191+16], %f16;
$L__BB27_22:
	bar.sync 	0;
	setp.ne.s32 	%p64, %r1, 0;
	@%p64 bra 	$L__BB27_50;
	ld.shared.f32 	%f348, [_ZZN3cub18CUB_300001_SM_10006detail6reduce28DeviceReduceSingleTileKernelINS2_10policy_hubIfjN4cuda3std3__44plusIfEEE10Policy1000EN6thrust24THRUST_300001_SM_1000_NS6detail15normal_iteratorINSD_10device_ptrIfEEEEPfjS9_ff6squareEEvT0_T1_T2_T3_T4_T6_E12temp_storage+20];
	add.f32 	%f349, %f399, %f348;
	ld.shared.f32 	%f350, [_ZZN3cub18CUB_300001_SM_10006detail6reduce28DeviceReduceSingleTileKernelINS2_10policy_hubIfjN4cuda3std3__44plusIfEEE10Policy1000EN6thrust24THRUST_300001_SM_1000_NS6detail15normal_iteratorINSD_10device_ptrIfEEEEPfjS9_ff6squareEEvT0_T1_T2_T3_T4_T6_E12temp_storage+24];
	add.f32 	%f351, %f349, %f350;
	ld.shared.f32 	%f352, [_ZZN3cub18CUB_300001_SM_10006detail6reduce28DeviceReduceSingleTileKernelINS2_10policy_hubIfjN4cuda3std3__44plusIfEEE10Policy1000EN6thrust24THRUST_300001_SM_1000_NS6detail15normal_iteratorINSD_10device_ptrIfEEEEPfjS9_ff6squareEEvT0_T1_T2_T3_T4_T6_E12temp_storage+28];
	add.f32 	%f353, %f351, %f352;
	ld.shared.f32 	%f354, [_ZZN3cub18CUB_300001_SM_10006detail6reduce28DeviceReduceSingleTileKernelINS2_10policy_hubIfjN4cuda3std3__44plusIfEEE10Policy1000EN6thrust24THRUST_300001_SM_1000_NS6detail15normal_iteratorINSD_10device_ptrIfEEEEPfjS9_ff6squareEEvT0_T1_T2_T3_T4_T6_E12temp_storage+32];
	add.f32 	%f355, %f353, %f354;
	ld.shared.f32 	%f356, [_ZZN3cub18CUB_300001_SM_10006detail6reduce28DeviceReduceSingleTileKernelINS2_10policy_hubIfjN4cuda3std3__44plusIfEEE10Policy1000EN6thrust24THRUST_300001_SM_1000_NS6detail15normal_iteratorINSD_10device_ptrIfEEEEPfjS9_ff6squareEEvT0_T1_T2_T3_T4_T6_E12temp_storage+36];
	add.f32 	%f357, %f355, %f356;
	ld.shared.f32 	%f358, [_ZZN3cub18CUB_300001_SM_10006detail6reduce28DeviceReduceSingleTileKernelINS2_10policy_hubIfjN4cuda3std3__44plusIfEEE10Policy1000EN6thrust24THRUST_300001_SM_1000_NS6detail15normal_iteratorINSD_10device_ptrIfEEEEPfjS9_ff6squareEEvT0_T1_T2_T3_T4_T6_E12temp_storage+40];
	add.f32 	%f359, %f357, %f358;
	ld.shared.f32 	%f360, [_ZZN3cub18CUB_300001_SM_10006detail6reduce28DeviceReduceSingleTileKernelINS2_10policy_hubIfjN4cuda3std3__44plusIfEEE10Policy1000EN6thrust24THRUST_300001_SM_1000_NS6detail15normal_iteratorINSD_10device_ptrIfEEEEPfjS9_ff6squareEEvT0_T1_T2_T3_T4_T6_E12temp_storage+44];
	add.f32 	%f361, %f359, %f360;
	ld.shared.f32 	%f362, [_ZZN3cub18CUB_300001_SM_10006detail6reduce28DeviceReduceSingleTileKernelINS2_10policy_hubIfjN4cuda3std3__44plusIfEEE10Policy1000EN6thrust24THRUST_300001_SM_1000_NS6detail15normal_iteratorINSD_10device_ptrIfEEEEPfjS9_ff6squareEEvT0_T1_T2_T3_T4_T6_E12temp_storage+48];
	add.f32 	%f363, %f361, %f362;
	ld.shared.f32 	%f364, [_ZZN3cub18CUB_300001_SM_10006detail6reduce28DeviceReduceSingleTileKernelINS2_10policy_hubIfjN4cuda3std3__44plusIfEEE10Policy1000EN6thrust24THRUST_300001_SM_1000_NS6detail15normal_iteratorINSD_10device_ptrIfEEEEPfjS9_ff6squareEEvT0_T1_T2_T3_T4_T6_E12temp_storage+52];
	add.f32 	%f365, %f363, %f364;
	ld.shared.f32 	%f366, [_ZZN3cub18CUB_300001_SM_10006detail6reduce28DeviceReduceSingleTileKernelINS2_10policy_hubIfjN4cuda3std3__44plusIfEEE10Policy1000EN6thrust24THRUST_300001_SM_1000_NS6detail15normal_iteratorINSD_10device_ptrIfEEEEPfjS9_ff6squareEEvT0_T1_T2_T3_T4_T6_E12temp_storage+56];
	add.f32 	%f367, %f365, %f366;
	ld.shared.f32 	%f368, [_ZZN3cub18CUB_300001_SM_10006detail6reduce28DeviceReduceSingleTileKernelINS2_10policy_hubIfjN4cuda3std3__44plusIfEEE10Policy1000EN6thrust24THRUST_300001_SM_1000_NS6detail15normal_iteratorINSD_10device_ptrIfEEEEPfjS9_ff6squareEEvT0_T1_T2_T3_T4_T6_E12temp_storage+60];
	add.f32 	%f369, %f367, %f368;
	ld.shared.f32 	%f370, [_ZZN3cub18CUB_300001_SM_10006detail6reduce28DeviceReduceSingleTileKernelINS2_10policy_hubIfjN4cuda3std3__44plusIfEEE10Policy1000EN6thrust24THRUST_300001_SM_1000_NS6detail15normal_iteratorINSD_10device_ptrIfEEEEPfjS9_ff6squareEEvT0_T1_T2_T3_T4_T6_E12temp_storage+64];
	add.f32 	%f371, %f369, %f370;
	ld.shared.f32 	%f372, [_ZZN3cub18CUB_300001_SM_10006detail6reduce28DeviceReduceSingleTileKernelINS2_10policy_hubIfjN4cuda3std3__44plusIfEEE10Policy1000EN6thrust24THRUST_300001_SM_1000_NS6detail15normal_iteratorINSD_10device_ptrIfEEEEPfjS9_ff6squareEEvT0_T1_T2_T3_T4_T6_E12temp_storage+68];
	add.f32 	%f373, %f371, %f372;
	ld.shared.f32 	%f374, [_ZZN3cub18CUB_300001_SM_10006detail6reduce28DeviceReduceSingleTileKernelINS2_10policy_hubIfjN4cuda3std3__44plusIfEEE10Policy1000EN6thrust24THRUST_300001_SM_1000_NS6detail15normal_iteratorINSD_10device_ptrIfEEEEPfjS9_ff6squareEEvT0_T1_T2_T3_T4_T6_E12temp_storage+72];
	add.f32 	%f375, %f373, %f374;
	ld.shared.f32 	%f376, [_ZZN3cub18CUB_300001_SM_10006detail6reduce28DeviceReduceSingleTileKernelINS2_10policy_hubIfjN4cuda3std3__44plusIfEEE10Policy1000EN6thrust24THRUST_300001_SM_1000_NS6detail15normal_iteratorINSD_10device_ptrIfEEEEPfjS9_ff6squareEEvT0_T1_T2_T3_T4_T6_E12temp_storage+76];
	add.f32 	%f399, %f375, %f376;
	bra.uni 	$L__BB27_50;
$L__BB27_24:
	// begin inline asm
	mov.u32 %r124, %laneid;
	// end inline asm
	and.b32  	%r150, %r1, 992;
	add.s32 	%r151, %r150, 32;
	setp.gt.u32 	%p35, %r151, %r51;
	not.b32 	%r152, %r150;
	add.s32 	%r153, %r51, %r152;
	selp.b32 	%r148, %r153, 31, %p35;
	mov.b32 	%r126, %f387;
	mov.b32 	%r127, 1;
	mov.b32 	%r149, -1;
	// begin inline asm
	shfl.sync.down.b32 %r125, %r126, %r127, %r148, %r149;
	// end inline asm
	setp.lt.s32 	%p36, %r124, %r148;
	mov.b32 	%f277, %r125;
	add.f32 	%f278, %f387, %f277;
	selp.f32 	%f279, %f278, %f387, %p36;
	mov.b32 	%r131, %f279;
	mov.b32 	%r132, 2;
	// begin inline asm
	shfl.sync.down.b32 %r130, %r131, %r132, %r148, %r149;
	// end inline asm
	add.s32 	%r154, %r124, 2;
	setp.gt.s32 	%p37, %r154, %r148;
	mov.b32 	%f280, %r130;
	add.f32 	%f281, %f279, %f280;
	selp.f32 	%f282, %f279, %f281, %p37;
	mov.b32 	%r136, %f282;
	mov.b32 	%r137, 4;
	// begin inline asm
	shfl.sync.down.b32 %r135, %r136, %r137, %r148, %r149;
	// end inline asm
	add.s32 	%r155, %r124, 4;
	setp.gt.s32 	%p38, %r155, %r148;
	mov.b32 	%f283, %r135;
	add.f32 	%f284, %f282, %f283;
	selp.f32 	%f285, %f282, %f284, %p38;
	mov.b32 	%r141, %f285;
	mov.b32 	%r142, 8;
	// begin inline asm
	shfl.sync.down.b32 %r140, %r141, %r142, %r148, %r149;
	// end inline asm
	add.s32 	%r156, %r124, 8;
	setp.gt.s32 	%p39, %r156, %r148;
	mov.b32 	%f286, %r140;
	add.f32 	%f287, %f285, %f286;
	selp.f32 	%f288, %f285, %f287, %p39;
	mov.b32 	%r146, %f288;
	mov.b32 	%r147, 16;
	// begin inline asm
	shfl.sync.down.b32 %r145, %r146, %r147, %r148, %r149;
	// end inline asm
	add.s32 	%r157, %r124, 16;
	setp.gt.s32 	%p40, %r157, %r148;
	mov.b32 	%f289, %r145;
	add.f32 	%f290, %f288, %f289;
	selp.f32 	%f399, %f288, %f290, %p40;
	setp.ne.s32 	%p41, %r124, 0;
	@%p41 bra 	$L__BB27_26;
	shr.u32 	%r158, %r1, 3;
	and.b32  	%r159, %r158, 124;
	mov.u32 	%r160, _ZZN3cub18CUB_300001_SM_10006detail6reduce28DeviceReduceSingleTileKernelINS2_10policy_hubIfjN4cuda3std3__44plusIfEEE10Policy1000EN6thrust24THRUST_300001_SM_1000_NS6detail15normal_iteratorINSD_10device_ptrIfEEEEPfjS9_ff6squareEEvT0_T1_T2_T3_T4_T6_E12temp_storage;
	add.s32 	%r161, %r160, %r159;
	st.shared.f32 	[%r161+16], %f399;
$L__BB27_26:
	bar.sync 	0;
	setp.ne.s32 	%p42, %r1, 0;
	@%p42 bra 	$L__BB27_50;
	setp.gt.u32 	%p43, %r51, 32;
	ld.shared.f32 	%f291, [_ZZN3cub18CUB_300001_SM_10006detail6reduce28DeviceReduceSingleTileKernelINS2_10policy_hubIfjN4cuda3std3__44plusIfEEE10Policy1000EN6thrust24THRUST_300001_SM_1000_NS6detail15normal_iteratorINSD_10device_ptrIfEEEEPfjS9_ff6squareEEvT0_T1_T2_T3_T4_T6_E12temp_storage+20];
	add.f32 	%f292, %f399, %f291;
	selp.f32 	%f293, %f292, %f399, %p43;
	setp.gt.u32 	%p44, %r51, 64;
	ld.shared.f32 	%f294, [_ZZN3cub18CUB_300001_SM_10006detail6reduce28DeviceReduceSingleTileKernelINS2_10policy_hubIfjN4cuda3std3__44plusIfEEE10Policy1000EN6thrust24THRUST_300001_SM_1000_NS6detail15normal_iteratorINSD_10device_ptrIfEEEEPfjS9_ff6squareEEvT0_T1_T2_T3_T4_T6_E12temp_storage+24];
	add.f32 	%f295, %f294, %f293;
	selp.f32 	%f296, %f295, %f293, %p44;
	setp.gt.u32 	%p45, %r51, 96;
	ld.shared.f32 	%f297, [_ZZN3cub18CUB_300001_SM_10006detail6reduce28DeviceReduceSingleTileKernelINS2_10policy_hubIfjN4cuda3std3__44plusIfEEE10Policy1000EN6thrust24THRUST_300001_SM_1000_NS6detail15normal_iteratorINSD_10device_ptrIfEEEEPfjS9_ff6squareEEvT0_T1_T2_T3_T4_T6_E12temp_storage+28];
	add.f32 	%f298, %f297, %f296;
	selp.f32 	%f299, %f298, %f296, %p45;
	setp.gt.u32 	%p46, %r51, 128;
	ld.shared.f32 	%f300, [_ZZN3cub18CUB_300001_SM_10006detail6reduce28DeviceReduceSingleTileKernelINS2_10policy_hubIfjN4cuda3std3__44plusIfEEE10Policy1000EN6thrust24THRUST_300001_SM_1000_NS6detail15normal_iteratorINSD_10device_ptrIfEEEEPfjS9_ff6squareEEvT0_T1_T2_T3_T4_T6_E12temp_storage+32];
	add.f32 	%f301, %f300, %f299;
	selp.f32 	%f302, %f301, %f299, %p46;
	setp.gt.u32 	%p47, %r51, 160;
	ld.shared.f32 	%f303, [_ZZN3cub18CUB_300001_SM_10006detail6reduce28DeviceReduceSingleTileKernelINS2_10policy_hubIfjN4cuda3std3__44plusIfEEE10Policy1000EN6thrust24THRUST_300001_SM_1000_NS6detail15normal_iteratorINSD_10device_ptrIfEEEEPfjS9_ff6squareEEvT0_T1_T2_T3_T4_T6_E12temp_storage+36];
	add.f32 	%f304, %f303, %f302;
	selp.f32 	%f305, %f304, %f302, %p47;
	setp.gt.u32 	%p48, %r51, 192;
	ld.shared.f32 	%f306, [_ZZN3cub18CUB_300001_SM_10006detail6reduce28DeviceReduceSingleTileKernelINS2_10policy_hubIfjN4cuda3std3__44plusIfEEE10Policy1000EN6thrust24THRUST_300001_SM_1000_NS6detail15normal_iteratorINSD_10device_ptrIfEEEEPfjS9_ff6squareEEvT0_T1_T2_T3_T4_T6_E12temp_storage+40];
	add.f32 	%f307, %f306, %f305;
	selp.f32 	%f308, %f307, %f305, %p48;
	setp.gt.u32 	%p49, %r51, 224;
	ld.shared.f32 	%f309, [_ZZN3cub18CUB_300001_SM_10006detail6reduce28DeviceReduceSingleTileKernelINS2_10policy_hubIfjN4cuda3std3__44plusIfEEE10Policy1000EN6thrust24THRUST_300001_SM_1000_NS6detail15normal_iteratorINSD_10device_ptrIfEEEEPfjS9_ff6squareEEvT0_T1_T2_T3_T4_T6_E12temp_storage+44];
	add.f32 	%f310, %f309, %f308;
	selp.f32 	%f311, %f310, %f308, %p49;
	setp.gt.u32 	%p50, %r51, 256;
	ld.shared.f32 	%f312, [_ZZN3cub18CUB_300001_SM_10006detail6reduce28DeviceReduceSingleTileKernelINS2_10policy_hubIfjN4cuda3std3__44plusIfEEE10Policy1000EN6thrust24THRUST_300001_SM_1000_NS6detail15normal_iteratorINSD_10device_ptrIfEEEEPfjS9_ff6squareEEvT0_T1_T2_T3_T4_T6_E12temp_storage+48];
	add.f32 	%f313, %f312, %f311;
	selp.f32 	%f314, %f313, %f311, %p50;
	setp.gt.u32 	%p51, %r51, 288;
	ld.shared.f32 	%f315, [_ZZN3cub18CUB_300001_SM_10006detail6reduce28DeviceReduceSingleTileKernelINS2_10policy_hubIfjN4cuda3std3__44plusIfEEE10Policy1000EN6thrust24THRUST_300001_SM_1000_NS6detail15normal_iteratorINSD_10device_ptrIfEEEEPfjS9_ff6squareEEvT0_T1_T2_T3_T4_T6_E12temp_storage+52];
	add.f32 	%f316, %f315, %f314;
	selp.f32 	%f317, %f316, %f314, %p51;
	setp.gt.u32 	%p52, %r51, 320;
	ld.shared.f32 	%f318, [_ZZN3cub18CUB_300001_SM_10006detail6reduce28DeviceReduceSingleTileKernelINS2_10policy_hubIfjN4cuda3std3__44plusIfEEE10Policy1000EN6thrust24THRUST_300001_SM_1000_NS6detail15normal_iteratorINSD_10device_ptrIfEEEEPfjS9_ff6squareEEvT0_T1_T2_T3_T4_T6_E12temp_storage+56];
	add.f32 	%f319, %f318, %f317;
	selp.f32 	%f320, %f319, %f317, %p52;
	setp.gt.u32 	%p53, %r51, 352;
	ld.shared.f32 	%f321, [_ZZN3cub18CUB_300001_SM_10006detail6reduce28DeviceReduceSingleTileKernelINS2_10policy_hubIfjN4cuda3std3__44plusIfEEE10Policy1000EN6thrust24THRUST_300001_SM_1000_NS6detail15normal_iteratorINSD_10device_ptrIfEEEEPfjS9_ff6squareEEvT0_T1_T2_T3_T4_T6_E12temp_storage+60];
	add.f32 	%f322, %f321, %f320;
	selp.f32 	%f323, %f322, %f320, %p53;
	setp.gt.u32 	%p54, %r51, 384;
	ld.shared.f32 	%f324, [_ZZN3cub18CUB_300001_SM_10006detail6reduce28DeviceReduceSingleTileKernelINS2_10policy_hubIfjN4cuda3std3__44plusIfEEE10Policy1000EN6thrust24THRUST_300001_SM_1000_NS6detail15normal_iteratorINSD_10device_ptrIfEEEEPfjS9_ff6squareEEvT0_T1_T2_T3_T4_T6_E12temp_storage+64];
	add.f32 	%f325, %f324, %f323;
	selp.f32 	%f326, %f325, %f323, %p54;
	setp.gt.u32 	%p55, %r51, 416;
	ld.shared.f32 	%f327, [_ZZN3cub18CUB_300001_SM_10006detail6reduce28DeviceReduceSingleTileKernelINS2_10policy_hubIfjN4cuda3std3__44plusIfEEE10Policy1000EN6thrust24THRUST_300001_SM_1000_NS6detail15normal_iteratorINSD_10device_ptrIfEEEEPfjS9_ff6squareEEvT0_T1_T2_T3_T4_T6_E12temp_storage+68];
	add.f32 	%f328, %f327, %f326;
	selp.f32 	%f329, %f328, %f326, %p55;
	setp.gt.u32 	%p56, %r51, 448;
	ld.shared.f32 	%f330, [_ZZN3cub18CUB_300001_SM_10006detail6reduce28DeviceReduceSingleTileKernelINS2_10policy_hubIfjN4cuda3std3__44plusIfEEE10Policy1000EN6thrust24THRUST_300001_SM_1000_NS6detail15normal_iteratorINSD_10device_ptrIfEEEEPfjS9_ff6squareEEvT0_T1_T2_T3_T4_T6_E12temp_storage+72];
	add.f32 	%f331, %f330, %f329;
	selp.f32 	%f332, %f331, %f329, %p56;
	setp.gt.u32 	%p57, %r51, 480;
	ld.shared.f32 	%f333, [_ZZN3cub18CUB_300001_SM_10006detail6reduce28DeviceReduceSingleTileKernelINS2_10policy_hubIfjN4cuda3std3__44plusIfEEE10Policy1000EN6thrust24THRUST_300001_SM_1000_NS6detail15normal_iteratorINSD_10device_ptrIfEEEEPfjS9_ff6squareEEvT0_T1_T2_T3_T4_T6_E12temp_storage+76];
	add.f32 	%f334, %f333, %f332;
	selp.f32 	%f399, %f334, %f332, %p57;
	bra.uni 	$L__BB27_50;
$L__BB27_28:
	mov.u32 	%r21, %tid.x;
	mul.wide.u32 	%rd11, %r21, 4;
	add.s64 	%rd12, %rd2, %rd11;
	ld.global.f32 	%f43, [%rd12];
	ld.global.f32 	%f44, [%rd12+2048];
	mul.f32 	%f45, %f44, %f44;
	ld.global.f32 	%f46, [%rd12+4096];
	ld.global.f32 	%f47, [%rd12+6144];
	mul.f32 	%f48, %f47, %f47;
	ld.global.f32 	%f49, [%rd12+8192];
	ld.global.f32 	%f50, [%rd12+10240];
	mul.f32 	%f51, %f50, %f50;
	ld.global.f32 	%f52, [%rd12+12288];
	ld.global.f32 	%f53, [%rd12+14336];
	mul.f32 	%f54, %f53, %f53;
	ld.global.f32 	%f55, [%rd12+16384];
	ld.global.f32 	%f56, [%rd12+18432];
	mul.f32 	%f57, %f56, %f56;
	ld.global.f32 	%f58, [%rd12+20480];
	ld.global.f32 	%f59, [%rd12+22528];
	mul.f32 	%f60, %f59, %f59;
	ld.global.f32 	%f61, [%rd12+24576];
	ld.global.f32 	%f62, [%rd12+26624];
	mul.f32 	%f63, %f62, %f62;
	ld.global.f32 	%f64, [%rd12+28672];
	ld.global.f32 	%f65, [%rd12+30720];
	mul.f32 	%f66, %f65, %f65;
	fma.rn.f32 	%f67, %f43, %f43, %f45;
	fma.rn.f32 	%f68, %f46, %f46, %f48;
	fma.rn.f32 	%f69, %f49, %f49, %f51;
	fma.rn.f32 	%f70, %f52, %f52, %f54;
	fma.rn.f32 	%f71, %f55, %f55, %f57;
	fma.rn.f32 	%f72, %f58, %f58, %f60;
	fma.rn.f32 	%f73, %f61, %f61, %f63;
	fma.rn.f32 	%f74, %f64, %f64, %f66;
	add.f32 	%f75, %f67, %f68;
	add.f32 	%f76, %f69, %f70;
	add.f32 	%f77, %f71, %f72;
	add.f32 	%f78, %f73, %f74;
	add.f32 	%f79, %f75, %f76;
	add.f32 	%f80, %f77, %f78;
	add.f32 	%f398, %f79, %f80;
	add.s32 	%r22, %r51, -8192;
	setp.lt.u32 	%p3, %r22, 8192;
	mov.b32 	%r202, 8192;
	@%p3 bra 	$L__BB27_32;
	mov.b32 	%r202, 8192;
$L__BB27_30:
	add.s32 	%r54, %r21, %r202;
	mul.wide.u32 	%rd13, %r54, 4;
	add.s64 	%rd14, %rd2, %rd13;
	ld.global.f32 	%f81, [%rd14];
	ld.global.f32 	%f82, [%rd14+2048];
	ld.global.f32 	%f83, [%rd14+4096];
	mul.f32 	%f84, %f83, %f83;
	ld.global.f32 	%f85, [%rd14+6144];
	ld.global.f32 	%f86, [%rd14+8192];
	mul.f32 	%f87, %f86, %f86;
	ld.global.f32 	%f88, [%rd14+10240];
	ld.global.f32 	%f89, [%rd14+12288];
	mul.f32 	%f90, %f89, %f89;
	ld.global.f32 	%f91, [%rd14+14336];
	ld.global.f32 	%f92, [%rd14+16384];
	mul.f32 	%f93, %f92, %f92;
	ld.global.f32 	%f94, [%rd14+18432];
	ld.global.f32 	%f95, [%rd14+20480];
	mul.f32 	%f96, %f95, %f95;
	ld.global.f32 	%f97, [%rd14+22528];
	ld.global.f32 	%f98, [%rd14+24576];
	mul.f32 	%f99, %f98, %f98;
	ld.global.f32 	%f100, [%rd14+26624];
	ld.global.f32 	%f101, [%rd14+28672];
	mul.f32 	%f102, %f101, %f101;
	ld.global.f32 	%f103, [%rd14+30720];
	fma.rn.f32 	%f104, %f81, %f81, %f398;
	fma.rn.f32 	%f105, %f82, %f82, %f84;
	fma.rn.f32 	%f106, %f85, %f85, %f87;
	fma.rn.f32 	%f107, %f88, %f88, %f90;
	fma.rn.f32 	%f108, %f91, %f91, %f93;
	fma.rn.f32 	%f109, %f94, %f94, %f96;
	fma.rn.f32 	%f110, %f97, %f97, %f99;
	fma.rn.f32 	%f111, %f100, %f100, %f102;
	add.f32 	%f112, %f104, %f105;
	add.f32 	%f113, %f106, %f107;
	add.f32 	%f114, %f108, %f109;
	add.f32 	%f115, %f110, %f111;
	add.f32 	%f116, %f112, %f113;
	add.f32 	%f117, %f114, %f115;
	add.f32 	%f118, %f116, %f117;
	fma.rn.f32 	%f398, %f103, %f103, %f118;
	sub.s32 	%r55, %r51, %r202;
	setp.lt.u32 	%p4, %r55, 8192;
	@%p4 bra 	$L__BB27_46;
	add.s32 	%r202, %r202, 8192;
	setp.le.u32 	%p5, %r202, %r22;
	@%p5 bra 	$L__BB27_30;
$L__BB27_32:
	setp.le.u32 	%p6, %r51, %r202;
	sub.s32 	%r56, %r51, %r202;
	setp.ge.s32 	%p7, %r21, %r56;
	or.pred  	%p8, %p6, %p7;
	@%p8 bra 	$L__BB27_46;
	not.b32 	%r58, %r21;
	add.s32 	%r59, %r51, %r58;
	sub.s32 	%r60, %r59, %r202;
	shr.u32 	%r61, %r60, 9;
	add.s32 	%r26, %r61, 1;
	and.b32  	%r27, %r26, 15;
	setp.lt.u32 	%p9, %r60, 7680;
	mov.u32 	%r207, %r21;
	@%p9 bra 	$L__BB27_37;
	or.b32  	%r205, %r21, 4096;
	add.s32 	%r204, %r21, %r202;
	and.b32  	%r62, %r26, 16777200;
	neg.s32 	%r203, %r62;
$L__BB27_35:
	.pragma "nounroll";
	mul.wide.u32 	%rd15, %r204, 4;
	add.s64 	%rd16, %rd2, %rd15;
	ld.global.f32 	%f120, [%rd16];
	fma.rn.f32 	%f121, %f120, %f120, %f398;
	add.s32 	%r63, %r204, 512;
	mul.wide.u32 	%rd17, %r63, 4;
	add.s64 	%rd18, %rd2, %rd17;
	ld.global.f32 	%f122, [%rd18];
	fma.rn.f32 	%f123, %f122, %f122, %f121;
	add.s32 	%r64, %r204, 1024;
	mul.wide.u32 	%rd19, %r64, 4;
	add.s64 	%rd20, %rd2, %rd19;
	ld.global.f32 	%f124, [%rd20];
	fma.rn.f32 	%f125, %f124, %f124, %f123;
	add.s32 	%r65, %r204, 1536;
	mul.wide.u32 	%rd21, %r65, 4;
	add.s64 	%rd22, %rd2, %rd21;
	ld.global.f32 	%f126, [%rd22];
	fma.rn.f32 	%f127, %f126, %f126, %f125;
	add.s32 	%r66, %r204, 2048;
	mul.wide.u32 	%rd23, %r66, 4;
	add.s64 	%rd24, %rd2, %rd23;
	ld.global.f32 	%f128, [%rd24];
	fma.rn.f32 	%f129, %f128, %f128, %f127;
	add.s32 	%r67, %r204, 2560;
	mul.wide.u32 	%rd25, %r67, 4;
	add.s64 	%rd26, %rd2, %rd25;
	ld.global.f32 	%f130, [%rd26];
	fma.rn.f32 	%f131, %f130, %f130, %f129;
	add.s32 	%r68, %r204, 3072;
	mul.wide.u32 	%rd27, %r68, 4;
	add.s64 	%rd28, %rd2, %rd27;
	ld.global.f32 	%f132, [%rd28];
	fma.rn.f32 	%f133, %f132, %f132, %f131;
	add.s32 	%r69, %r204, 3584;
	mul.wide.u32 	%rd29, %r69, 4;
	add.s64 	%rd30, %rd2, %rd29;
	ld.global.f32 	%f134, [%rd30];
	fma.rn.f32 	%f135, %f134, %f134, %f133;
	add.s32 	%r70, %r204, 4096;
	mul.wide.u32 	%rd31, %r70, 4;
	add.s64 	%rd32, %rd2, %rd31;
	ld.global.f32 	%f136, [%rd32];
	fma.rn.f32 	%f137, %f136, %f136, %f135;
	add.s32 	%r71, %r204, 4608;
	mul.wide.u32 	%rd33, %r71, 4;
	add.s64 	%rd34, %rd2, %rd33;
	ld.global.f32 	%f138, [%rd34];
	fma.rn.f32 	%f139, %f138, %f138, %f137;
	add.s32 	%r72, %r204, 5120;
	mul.wide.u32 	%rd35, %r72, 4;
	add.s64 	%rd36, %rd2, %rd35;
	ld.global.f32 	%f140, [%rd36];
	fma.rn.f32 	%f141, %f140, %f140, %f139;
	add.s32 	%r73, %r204, 5632;
	mul.wide.u32 	%rd37, %r73, 4;
	add.s64 	%rd38, %rd2, %rd37;
	ld.global.f32 	%f142, [%rd38];
	fma.rn.f32 	%f143, %f142, %f142, %f141;
	add.s32 	%r74, %r204, 6144;
	mul.wide.u32 	%rd39, %r74, 4;
	add.s64 	%rd40, %rd2, %rd39;
	ld.global.f32 	%f144, [%rd40];
	fma.rn.f32 	%f145, %f144, %f144, %f143;
	add.s32 	%r75, %r204, 6656;
	mul.wide.u32 	%rd41, %r75, 4;
	add.s64 	%rd42, %rd2, %rd41;
	ld.global.f32 	%f146, [%rd42];
	fma.rn.f32 	%f147, %f146, %f146, %f145;
	add.s32 	%r76, %r204, 7168;
	mul.wide.u32 	%rd43, %r76, 4;
	add.s64 	%rd44, %rd2, %rd43;
	ld.global.f32 	%f148, [%rd44];
	fma.rn.f32 	%f149, %f148, %f148, %f147;
	add.s32 	%r77, %r204, 7680;
	mul.wide.u32 	%rd45, %r77, 4;
	add.s64 	%rd46, %rd2, %rd45;
	ld.global.f32 	%f150, [%rd46];
	fma.rn.f32 	%f398, %f150, %f150, %f149;
	add.s32 	%r205, %r205, 8192;
	add.s32 	%r204, %r204, 8192;
	add.s32 	%r203, %r203, 16;
	setp.ne.s32 	%p10, %r203, 0;
	@%p10 bra 	$L__BB27_35;
	add.s32 	%r207, %r205, -4096;
$L__BB27_37:
	setp.eq.s32 	%p11, %r27, 0;
	@%p11 bra 	$L__BB27_46;
	and.b32  	%r39, %r26, 7;
	setp.lt.u32 	%p12, %r27, 8;
	@%p12 bra 	$L__BB27_40;
	add.s32 	%r78, %r207, %r202;
	mul.wide.u32 	%rd47, %r78, 4;
	add.s64 	%rd48, %rd2, %rd47;
	ld.global.f32 	%f152, [%rd48];
	fma.rn.f32 	%f153, %f152, %f152, %f398;
	add.s32 	%r79, %r78, 512;
	mul.wide.u32 	%rd49, %r79, 4;
	add.s64 	%rd50, %rd2, %rd49;
	ld.global.f32 	%f154, [%rd50];
	fma.rn.f32 	%f155, %f154, %f154, %f153;
	add.s32 	%r80, %r78, 1024;
	mul.wide.u32 	%rd51, %r80, 4;
	add.s64 	%rd52, %rd2, %rd51;
	ld.global.f32 	%f156, [%rd52];
	fma.rn.f32 	%f157, %f156, %f156, %f155;
	add.s32 	%r81, %r78, 1536;
	mul.wide.u32 	%rd53, %r81, 4;
	add.s64 	%rd54, %rd2, %rd53;
	ld.global.f32 	%f158, [%rd54];
	fma.rn.f32 	%f159, %f158, %f158, %f157;
	add.s32 	%r82, %r78, 2048;
	mul.wide.u32 	%rd55, %r82, 4;
	add.s64 	%rd56, %rd2, %rd55;
	ld.global.f32 	%f160, [%rd56];
	fma.rn.f32 	%f161, %f160, %f160, %f159;
	add.s32 	%r83, %r78, 2560;
	mul.wide.u32 	%rd57, %r83, 4;
	add.s64 	%rd58, %rd2, %rd57;
	ld.global.f32 	%f162, [%rd58];
	fma.rn.f32 	%f163, %f162, %f162, %f161;
	add.s32 	%r84, %r78, 3072;
	mul.wide.u32 	%rd59, %r84, 4;
	add.s64 	%rd60, %rd2, %rd59;
	ld.global.f32 	%f164, [%rd60];
	fma.rn.f32 	%f165, %f164, %f164, %f163;
	add.s32 	%r85, %r78, 3584;
	mul.wide.u32 	%rd61, %r85, 4;
	add.s64 	%rd62, %rd2, %rd61;
	ld.global.f32 	%f166, [%rd62];
	fma.rn.f32 	%f398, %f166, %f166, %f165;
	add.s32 	%r207, %r207, 4096;
$L__BB27_40:
	setp.eq.s32 	%p13, %r39, 0;
	@%p13 bra 	$L__BB27_46;
	and.b32  	%r42, %r26, 3;
	setp.lt.u32 	%p14, %r39, 4;
	@%p14 bra 	$L__BB27_43;
	add.s32 	%r86, %r207, %r202;
	mul.wide.u32 	%rd63, %r86, 4;
	add.s64 	%rd64, %rd2, %rd63;
	ld.global.f32 	%f168, [%rd64];
	fma.rn.f32 	%f169, %f168, %f168, %f398;
	add.s32 	%r87, %r86, 512;
	mul.wide.u32 	%rd65, %r87, 4;
	add.s64 	%rd66, %rd2, %rd65;
	ld.global.f32 	%f170, [%rd66];
	fma.rn.f32 	%f171, %f170, %f170, %f169;
	add.s32 	%r88, %r86, 1024;
	mul.wide.u32 	%rd67, %r88, 4;
	add.s64 	%rd68, %rd2, %rd67;
	ld.global.f32 	%f172, [%rd68];
	fma.rn.f32 	%f173, %f172, %f172, %f171;
	add.s32 	%r89, %r86, 1536;
	mul.wide.u32 	%rd69, %r89, 4;
	add.s64 	%rd70, %rd2, %rd69;
	ld.global.f32 	%f174, [%rd70];
	fma.rn.f32 	%f398, %f174, %f174, %f173;
	add.s32 	%r207, %r207, 2048;
$L__BB27_43:
	setp.eq.s32 	%p15, %r42, 0;
	@%p15 bra 	$L__BB27_46;
	add.s32 	%r210, %r207, %r202;
	neg.s32 	%r209, %r42;
$L__BB27_45:
	.pragma "nounroll";
	mul.wide.u32 	%rd71, %r210, 4;
	add.s64 	%rd72, %rd2, %rd71;
	ld.global.f32 	%f175, [%rd72];
	fma.rn.f32 	%f398, %f175, %f175, %f398;
	add.s32 	%r210, %r210, 512;
	add.s32 	%r209, %r209, 1;
	setp.ne.s32 	%p16, %r209, 0;
	@%p16 bra 	$L__BB27_45;
$L__BB27_46:
	// begin inline asm
	mov.u32 %r90, %laneid;
	// end inline asm
	mov.b32 	%r92, %f398;
	mov.b32 	%r93, 1;
	mov.b32 	%r114, 31;
	mov.b32 	%r115, -1;
	// begin inline asm
	shfl.sync.down.b32 %r91, %r92, %r93, %r114, %r115;
	// end inline asm
	setp.gt.s32 	%p17, %r90, 30;
	mov.b32 	%f176, %r91;
	add.f32 	%f177, %f398, %f176;
	selp.f32 	%f178, %f398, %f177, %p17;
	mov.b32 	%r97, %f178;
	mov.b32 	%r98, 2;
	// begin inline asm
	shfl.sync.down.b32 %r96, %r97, %r98, %r114, %r115;
	// end inline asm
	setp.gt.s32 	%p18, %r90, 29;
	mov.b32 	%f179, %r96;
	add.f32 	%f180, %f178, %f179;
	selp.f32 	%f181, %f178, %f180, %p18;
	mov.b32 	%r102, %f181;
	mov.b32 	%r103, 4;
	// begin inline asm
	shfl.sync.down.b32 %r101, %r102, %r103, %r114, %r115;
	// end inline asm
	setp.gt.s32 	%p19, %r90, 27;
	mov.b32 	%f182, %r101;
	add.f32 	%f183, %f181, %f182;
	selp.f32 	%f184, %f181, %f183, %p19;
	mov.b32 	%r107, %f184;
	mov.b32 	%r108, 8;
	// begin inline asm
	shfl.sync.down.b32 %r106, %r107, %r108, %r114, %r115;
	// end inline asm
	setp.gt.s32 	%p20, %r90, 23;
	mov.b32 	%f185, %r106;
	add.f32 	%f186, %f184, %f185;
	selp.f32 	%f187, %f184, %f186, %p20;
	mov.b32 	%r112, %f187;
	mov.b32 	%r113, 16;
	// begin inline asm
	shfl.sync.down.b32 %r111, %r112, %r113, %r114, %r115;
	// end inline asm
	setp.gt.s32 	%p21, %r90, 15;
	mov.b32 	%f188, %r111;
	add.f32 	%f38, %f187, %f188;
	selp.f32 	%f399, %f187, %f38, %p21;
	setp.ne.s32 	%p22, %r90, 0;
	@%p22 bra 	$L__BB27_48;
	shr.u32 	%r116, %r21, 3;
	and.b32  	%r117, %r116, 124;
	mov.u32 	%r118, _ZZN3cub18CUB_300001_SM_10006detail6reduce28DeviceReduceSingleTileKernelINS2_10policy_hubIfjN4cuda3std3__44plusIfEEE10Policy1000EN6thrust24THRUST_300001_SM_1000_NS6detail15normal_iteratorINSD_10device_ptrIfEEEEPfjS9_ff6squareEEvT0_T1_T2_T3_T4_T6_E12temp_storage;
	add.s32 	%r119, %r118, %r117;
	st.shared.f32 	[%r119+16], %f38;
$L__BB27_48:
	bar.sync 	0;
	setp.ne.s32 	%p23, %r21, 0;
	@%p23 bra 	$L__BB27_50;
	ld.shared.f32 	%f189, [_ZZN3cub18CUB_300001_SM_10006detail6reduce28DeviceReduceSingleTileKernelINS2_10policy_hubIfjN4cuda3std3__44plusIfEEE10Policy1000EN6thrust24THRUST_300001_SM_1000_NS6detail15normal_iteratorINSD_10device_ptrIfEEEEPfjS9_ff6squareEEvT0_T1_T2_T3_T4_T6_E12temp_storage+20];
	add.f32 	%f190, %f399, %f189;
	ld.shared.f32 	%f191, [_ZZN3cub18CUB_300001_SM_10006detail6reduce28DeviceReduceSingleTileKernelINS2_10policy_hubIfjN4cuda3std3__44plusIfEEE10Policy1000EN6thrust24THRUST_300001_SM_1000_NS6detail15normal_iteratorINSD_10device_ptrIfEEEEPfjS9_ff6squareEEvT0_T1_T2_T3_T4_T6_E12temp_storage+24];
	add.f32 	%f192, %f190, %f191;
	ld.shared.f32 	%f193, [_ZZN3cub18CUB_300001_SM_10006detail6reduce28DeviceReduceSingleTileKernelINS2_10policy_hubIfjN4cuda3std3__44plusIfEEE10Policy1000EN6thrust24THRUST_300001_SM_1000_NS6detail15normal_iteratorINSD_10device_ptrIfEEEEPfjS9_ff6squareEEvT0_T1_T2_T3_T4_T6_E12temp_storage+28];
	add.f32 	%f194, %f192, %f193;
	ld.shared.f32 	%f195, [_ZZN3cub18CUB_300001_SM_10006detail6reduce28DeviceReduceSingleTileKernelINS2_10policy_hubIfjN4cuda3std3__44plusIfEEE10Policy1000EN6thrust24THRUST_300001_SM_1000_NS6detail15normal_iteratorINSD_10device_ptrIfEEEEPfjS9_ff6squareEEvT0_T1_T2_T3_T4_T6_E12temp_storage+32];
	add.f32 	%f196, %f194, %f195;
	ld.shared.f32 	%f197, [_ZZN3cub18CUB_300001_SM_10006detail6reduce28DeviceReduceSingleTileKernelINS2_10policy_hubIfjN4cuda3std3__44plusIfEEE10Policy1000EN6thrust24THRUST_300001_SM_1000_NS6detail15normal_iteratorINSD_10device_ptrIfEEEEPfjS9_ff6squareEEvT0_T1_T2_T3_T4_T6_E12temp_storage+36];
	add.f32 	%f198, %f196, %f197;
	ld.shared.f32 	%f199, [_ZZN3cub18CUB_300001_SM_10006detail6reduce28DeviceReduceSingleTileKernelINS2_10policy_hubIfjN4cuda3std3__44plusIfEEE10Policy1000EN6thrust24THRUST_300001_SM_1000_NS6detail15normal_iteratorINSD_10device_ptrIfEEEEPfjS9_ff6squareEEvT0_T1_T2_T3_T4_T6_E12temp_storage+40];
	add.f32 	%f200, %f198, %f199;
	ld.shared.f32 	%f201, [_ZZN3cub18CUB_300001_SM_10006detail6reduce28DeviceReduceSingleTileKernelINS2_10policy_hubIfjN4cuda3std3__44plusIfEEE10Policy1000EN6thrust24THRUST_300001_SM_1000_NS6detail15normal_iteratorINSD_10device_ptrIfEEEEPfjS9_ff6squareEEvT0_T1_T2_T3_T4_T6_E12temp_storage+44];
	add.f32 	%f202, %f200, %f201;
	ld.shared.f32 	%f203, [_ZZN3cub18CUB_300001_SM_10006detail6reduce28DeviceReduceSingleTileKernelINS2_10policy_hubIfjN4cuda3std3__44plusIfEEE10Policy1000EN6thrust24THRUST_300001_SM_1000_NS6detail15normal_iteratorINSD_10device_ptrIfEEEEPfjS9_ff6squareEEvT0_T1_T2_T3_T4_T6_E12temp_storage+48];
	add.f32 	%f204, %f202, %f203;
	ld.shared.f32 	%f205, [_ZZN3cub18CUB_300001_SM_10006detail6reduce28DeviceReduceSingleTileKernelINS2_10policy_hubIfjN4cuda3std3__44plusIfEEE10Policy1000EN6thrust24THRUST_300001_SM_1000_NS6detail15normal_iteratorINSD_10device_ptrIfEEEEPfjS9_ff6squareEEvT0_T1_T2_T3_T4_T6_E12temp_storage+52];
	add.f32 	%f206, %f204, %f205;
	ld.shared.f32 	%f207, [_ZZN3cub18CUB_300001_SM_10006detail6reduce28DeviceReduceSingleTileKernelINS2_10policy_hubIfjN4cuda3std3__44plusIfEEE10Policy1000EN6thrust24THRUST_300001_SM_1000_NS6detail15normal_iteratorINSD_10device_ptrIfEEEEPfjS9_ff6squareEEvT0_T1_T2_T3_T4_T6_E12temp_storage+56];
	add.f32 	%f208, %f206, %f207;
	ld.shared.f32 	%f209, [_ZZN3cub18CUB_300001_SM_10006detail6reduce28DeviceReduceSingleTileKernelINS2_10policy_hubIfjN4cuda3std3__44plusIfEEE10Policy1000EN6thrust24THRUST_300001_SM_1000_NS6detail15normal_iteratorINSD_10device_ptrIfEEEEPfjS9_ff6squareEEvT0_T1_T2_T3_T4_T6_E12temp_storage+60];
	add.f32 	%f210, %f208, %f209;
	ld.shared.f32 	%f211, [_ZZN3cub18CUB_300001_SM_10006detail6reduce28DeviceReduceSingleTileKernelINS2_10policy_hubIfjN4cuda3std3__44plusIfEEE10Policy1000EN6thrust24THRUST_300001_SM_1000_NS6detail15normal_iteratorINSD_10device_ptrIfEEEEPfjS9_ff6squareEEvT0_T1_T2_T3_T4_T6_E12temp_storage+64];
	add.f32 	%f212, %f210, %f211;
	ld.shared.f32 	%f213, [_ZZN3cub18CUB_300001_SM_10006detail6reduce28DeviceReduceSingleTileKernelINS2_10policy_hubIfjN4cuda3std3__44plusIfEEE10Policy1000EN6thrust24THRUST_300001_SM_1000_NS6detail15normal_iteratorINSD_10device_ptrIfEEEEPfjS9_ff6squareEEvT0_T1_T2_T3_T4_T6_E12temp_storage+68];
	add.f32 	%f214, %f212, %f213;
	ld.shared.f32 	%f215, [_ZZN3cub18CUB_300001_SM_10006detail6reduce28DeviceReduceSingleTileKernelINS2_10policy_hubIfjN4cuda3std3__44plusIfEEE10Policy1000EN6thrust24THRUST_300001_SM_1000_NS6detail15normal_iteratorINSD_10device_ptrIfEEEEPfjS9_ff6squareEEvT0_T1_T2_T3_T4_T6_E12temp_storage+72];
	add.f32 	%f216, %f214, %f215;
	ld.shared.f32 	%f217, [_ZZN3cub18CUB_300001_SM_10006detail6reduce28DeviceReduceSingleTileKernelINS2_10policy_hubIfjN4cuda3std3__44plusIfEEE10Policy1000EN6thrust24THRUST_300001_SM_1000_NS6detail15normal_iteratorINSD_10device_ptrIfEEEEPfjS9_ff6squareEEvT0_T1_T2_T3_T4_T6_E12temp_storage+76];
	add.f32 	%f399, %f216, %f217;
$L__BB27_50:
	mov.u32 	%r192, %tid.x;
	setp.ne.s32 	%p65, %r192, 0;
	@%p65 bra 	$L__BB27_52;
	add.f32 	%f377, %f42, %f399;
	st.global.f32 	[%rd1], %f377;
$L__BB27_52:
	ret;

}
	// .globl	_ZN3cub18CUB_300001_SM_10006detail6reduce18DeviceReduceKernelINS2_10policy_hubIfjN4cuda3std3__44plusIfEEE10Policy1000EN6thrust24THRUST_300001_SM_1000_NS6detail15normal_iteratorINSD_10device_ptrIfEEEEjS9_f6squareEEvT0_PT3_T1_NS0_13GridEvenShareISN_EET2_T4_
.visible .entry _ZN3cub18CUB_300001_SM_10006detail6reduce18DeviceReduceKernelINS2_10policy_hubIfjN4cuda3std3__44plusIfEEE10Policy1000EN6thrust24THRUST_300001_SM_1000_NS6detail15normal_iteratorINSD_10device_ptrIfEEEEjS9_f6squareEEvT0_PT3_T1_NS0_13GridEvenShareISN_EET2_T4_(
	.param .align 8 .b8 _ZN3cub18CUB_300001_SM_10006detail6reduce18DeviceReduceKernelINS2_10policy_hubIfjN4cuda3std3__44plusIfEEE10Policy1000EN6thrust24THRUST_300001_SM_1000_NS6detail15normal_iteratorINSD_10device_ptrIfEEEEjS9_f6squareEEvT0_PT3_T1_NS0_13GridEvenShareISN_EET2_T4__param_0[8],
	.param .u64 .ptr .align 1 _ZN3cub18CUB_300001_SM_10006detail6reduce18DeviceReduceKernelINS2_10policy_hubIfjN4cuda3std3__44plusIfEEE10Policy1000EN6thrust24THRUST_300001_SM_1000_NS6detail15normal_iteratorINSD_10device_ptrIfEEEEjS9_f6squareEEvT0_PT3_T1_NS0_13GridEvenShareISN_EET2_T4__param_1,
	.param .u32 _ZN3cub18CUB_300001_SM_10006detail6reduce18DeviceReduceKernelINS2_10policy_hubIfjN4cuda3std3__44plusIfEEE10Policy1000EN6thrust24THRUST_300001_SM_1000_NS6detail15normal_iteratorINSD_10device_ptrIfEEEEjS9_f6squareEEvT0_PT3_T1_NS0_13GridEvenShareISN_EET2_T4__param_2,
	.param .align 4 .b8 _ZN3cub18CUB_300001_SM_10006detail6reduce18DeviceReduceKernelINS2_10policy_hubIfjN4cuda3std3__44plusIfEEE10Policy1000EN6thrust24THRUST_300001_SM_1000_NS6detail15normal_iteratorINSD_10device_ptrIfEEEEjS9_f6squareEEvT0_PT3_T1_NS0_13GridEvenShareISN_EET2_T4__param_3[40],
	.param .align 1 .b8 _ZN3cub18CUB_300001_SM_10006detail6reduce18DeviceReduceKernelINS2_10policy_hubIfjN4cuda3std3__44plusIfEEE10Policy1000EN6thrust24THRUST_300001_SM_1000_NS6detail15normal_iteratorINSD_10device_ptrIfEEEEjS9_f6squareEEvT0_PT3_T1_NS0_13GridEvenShareISN_EET2_T4__param_4[1],
	.param .align 1 .b8 _ZN3cub18CUB_300001_SM_10006detail6reduce18DeviceReduceKernelINS2_10policy_hubIfjN4cuda3std3__44plusIfEEE10Policy1000EN6thrust24THRUST_300001_SM_1000_NS6detail15normal_iteratorINSD_10device_ptrIfEEEEjS9_f6squareEEvT0_PT3_T1_NS0_13GridEvenShareISN_EET2_T4__param_5[1]
)
.maxntid 512
{
	.reg .pred 	%p<65>;
	.reg .b16 	%rs<4>;
	.reg .b32 	%r<277>;
	.reg .b32 	%f<396>;
	.reg .b64 	%rd<129>;
	// demoted variable
	.shared .align 4 .b8 _ZZN3cub18CUB_300001_SM_10006detail6reduce18DeviceReduceKernelINS2_10policy_hubIfjN4cuda3std3__44plusIfEEE10Policy1000EN6thrust24THRUST_300001_SM_1000_NS6detail15normal_iteratorINSD_10device_ptrIfEEEEjS9_f6squareEEvT0_PT3_T1_NS0_13GridEvenShareISN_EET2_T4_E12temp_storage[84];
	ld.param.u32 	%r1, [_ZN3cub18CUB_300001_SM_10006detail6reduce18DeviceReduceKernelINS2_10policy_hubIfjN4cuda3std3__44plusIfEEE10Policy1000EN6thrust24THRUST_300001_SM_1000_NS6detail15normal_iteratorINSD_10device_ptrIfEEEEjS9_f6squareEEvT0_PT3_T1_NS0_13GridEvenShareISN_EET2_T4__param_3+20];
	ld.param.u32 	%r2, [_ZN3cub18CUB_300001_SM_10006detail6reduce18DeviceReduceKernelINS2_10policy_hubIfjN4cuda3std3__44plusIfEEE10Policy1000EN6thrust24THRUST_300001_SM_1000_NS6detail15normal_iteratorINSD_10device_ptrIfEEEEjS9_f6squareEEvT0_PT3_T1_NS0_13GridEvenShareISN_EET2_T4__param_3+24];
	ld.param.u64 	%rd3, [_ZN3cub18CUB_300001_SM_10006detail6reduce18DeviceReduceKernelINS2_10policy_hubIfjN4cuda3std3__44plusIfEEE10Policy1000EN6thrust24THRUST_300001_SM_1000_NS6detail15normal_iteratorINSD_10device_ptrIfEEEEjS9_f6squareEEvT0_PT3_T1_NS0_13GridEvenShareISN_EET2_T4__param_0];
	ld.param.u64 	%rd2, [_ZN3cub18CUB_300001_SM_10006detail6reduce18DeviceReduceKernelINS2_10policy_hubIfjN4cuda3std3__44plusIfEEE10Policy1000EN6thrust24THRUST_300001_SM_1000_NS6detail15normal_iteratorINSD_10device_ptrIfEEEEjS9_f6squareEEvT0_PT3_T1_NS0_13GridEvenShareISN_EET2_T4__param_1];
	cvta.to.global.u64 	%rd1, %rd3;
	mov.u32 	%r3, %ctaid.x;
	shl.b32 	%r4, %r2, 13;
	shl.b32 	%r268, %r3, 13;
	sub.s32 	%r6, %r1, %r268;
	setp.gt.u32 	%p1, %r6, 8191;
	@%p1 bra 	$L__BB28_26;
	mov.u32 	%r7, %tid.x;
	setp.ge.u32 	%p23, %r7, %r6;
	mov.f32 	%f384, 0f00000000;
	mov.u32 	%r259, %r7;
	@%p23 bra 	$L__BB28_3;
	add.s32 	%r153, %r268, %r7;
	mul.wide.u32 	%rd66, %r153, 4;
	add.s64 	%rd67, %rd1, %rd66;
	ld.global.f32 	%f217, [%rd67];
	mul.f32 	%f384, %f217, %f217;
	add.s32 	%r259, %r7, 512;
$L__BB28_3:
	setp.ge.u32 	%p24, %r259, %r6;
	@%p24 bra 	$L__BB28_17;
	not.b32 	%r154, %r259;
	add.s32 	%r155, %r1, %r154;
	sub.s32 	%r156, %r155, %r268;
	shr.u32 	%r157, %r156, 9;
	add.s32 	%r10, %r157, 1;
	and.b32  	%r11, %r10, 15;
	setp.lt.u32 	%p25, %r156, 7680;
	@%p25 bra 	$L__BB28_8;
	or.b32  	%r258, %r259, 4096;
	add.s32 	%r257, %r259, %r268;
	and.b32  	%r158, %r10, 16777200;
	neg.s32 	%r256, %r158;
$L__BB28_6:
	.pragma "nounroll";
	mul.wide.u32 	%rd68, %r257, 4;
	add.s64 	%rd69, %rd1, %rd68;
	ld.global.f32 	%f219, [%rd69];
	fma.rn.f32 	%f220, %f219, %f219, %f384;
	add.s32 	%r159, %r257, 512;
	mul.wide.u32 	%rd70, %r159, 4;
	add.s64 	%rd71, %rd1, %rd70;
	ld.global.f32 	%f221, [%rd71];
	fma.rn.f32 	%f222, %f221, %f221, %f220;
	add.s32 	%r160, %r257, 1024;
	mul.wide.u32 	%rd72, %r160, 4;
	add.s64 	%rd73, %rd1, %rd72;
	ld.global.f32 	%f223, [%rd73];
	fma.rn.f32 	%f224, %f223, %f223, %f222;
	add.s32 	%r161, %r257, 1536;
	mul.wide.u32 	%rd74, %r161, 4;
	add.s64 	%rd75, %rd1, %rd74;
	ld.global.f32 	%f225, [%rd75];
	fma.rn.f32 	%f226, %f225, %f225, %f224;
	add.s32 	%r162, %r257, 2048;
	mul.wide.u32 	%rd76, %r162, 4;
	add.s64 	%rd77, %rd1, %rd76;
	ld.global.f32 	%f227, [%rd77];
	fma.rn.f32 	%f228, %f227, %f227, %f226;
	add.s32 	%r163, %r257, 2560;
	mul.wide.u32 	%rd78, %r163, 4;
	add.s64 	%rd79, %rd1, %rd78;
	ld.global.f32 	%f229, [%rd79];
	fma.rn.f32 	%f230, %f229, %f229, %f228;
	add.s32 	%r164, %r257, 3072;
	mul.wide.u32 	%rd80, %r164, 4;
	add.s64 	%rd81, %rd1, %rd80;
	ld.global.f32 	%f231, [%rd81];
	fma.rn.f32 	%f232, %f231, %f231, %f230;
	add.s32 	%r165, %r257, 3584;
	mul.wide.u32 	%rd82, %r165, 4;
	add.s64 	%rd83, %rd1, %rd82;
	ld.global.f32 	%f233, [%rd83];
	fma.rn.f32 	%f234, %f233, %f233, %f232;
	add.s32 	%r166, %r257, 4096;
	mul.wide.u32 	%rd84, %r166, 4;
	add.s64 	%rd85, %rd1, %rd84;
	ld.global.f32 	%f235, [%rd85];
	fma.rn.f32 	%f236, %f235, %f235, %f234;
	add.s32 	%r167, %r257, 4608;
	mul.wide.u32 	%rd86, %r167, 4;
	add.s64 	%rd87, %rd1, %rd86;
	ld.global.f32 	%f237, [%rd87];
	fma.rn.f32 	%f238, %f237, %f237, %f236;
	add.s32 	%r168, %r257, 5120;
	mul.wide.u32 	%rd88, %r168, 4;
	add.s64 	%rd89, %rd1, %rd88;
	ld.global.f32 	%f239, [%rd89];
	fma.rn.f32 	%f240, %f239, %f239, %f238;
	add.s32 	%r169, %r257, 5632;
	mul.wide.u32 	%rd90, %r169, 4;
	add.s64 	%rd91, %rd1, %rd90;
	ld.global.f32 	%f241, [%rd91];
	fma.rn.f32 	%f242, %f241, %f241, %f240;
	add.s32 	%r170, %r257, 6144;
	mul.wide.u32 	%rd92, %r170, 4;
	add.s64 	%rd93, %rd1, %rd92;
	ld.global.f32 	%f243, [%rd93];
	fma.rn.f32 	%f244, %f243, %f243, %f242;
	add.s32 	%r171, %r257, 6656;
	mul.wide.u32 	%rd94, %r171, 4;
	add.s64 	%rd95, %rd1, %rd94;
	ld.global.f32 	%f245, [%rd95];
	fma.rn.f32 	%f246, %f245, %f245, %f244;
	add.s32 	%r172, %r257, 7168;
	mul.wide.u32 	%rd96, %r172, 4;
	add.s64 	%rd97, %rd1, %rd96;
	ld.global.f32 	%f247, [%rd97];
	fma.rn.f32 	%f248, %f247, %f247, %f246;
	add.s32 	%r173, %r257, 7680;
	mul.wide.u32 	%rd98, %r173, 4;
	add.s64 	%rd99, %rd1, %rd98;
	ld.global.f32 	%f249, [%rd99];
	fma.rn.f32 	%f384, %f249, %f249, %f248;
	add.s32 	%r258, %r258, 8192;
	add.s32 	%r257, %r257, 8192;
	add.s32 	%r256, %r256, 16;
	setp.ne.s32 	%p26, %r256, 0;
	@%p26 bra 	$L__BB28_6;
	add.s32 	%r259, %r258, -4096;
$L__BB28_8:
	setp.eq.s32 	%p27, %r11, 0;
	@%p27 bra 	$L__BB28_17;
	and.b32  	%r23, %r10, 7;
	setp.lt.u32 	%p28, %r11, 8;
	@%p28 bra 	$L__BB28_11;
	add.s32 	%r174, %r268, %r259;
	mul.wide.u32 	%rd100, %r174, 4;
	add.s64 	%rd101, %rd1, %rd100;
	ld.global.f32 	%f251, [%rd101];
	fma.rn.f32 	%f252, %f251, %f251, %f384;
	add.s32 	%r175, %r174, 512;
	mul.wide.u32 	%rd102, %r175, 4;
	add.s64 	%rd103, %rd1, %rd102;
	ld.global.f32 	%f253, [%rd103];
	fma.rn.f32 	%f254, %f253, %f253, %f252;
	add.s32 	%r176, %r174, 1024;
	mul.wide.u32 	%rd104, %r176, 4;
	add.s64 	%rd105, %rd1, %rd104;
	ld.global.f32 	%f255, [%rd105];
	fma.rn.f32 	%f256, %f255, %f255, %f254;
	add.s32 	%r177, %r174, 1536;
	mul.wide.u32 	%rd106, %r177, 4;
	add.s64 	%rd107, %rd1, %rd106;
	ld.global.f32 	%f257, [%rd107];
	fma.rn.f32 	%f258, %f257, %f257, %f256;
	add.s32 	%r178, %r174, 2048;
	mul.wide.u32 	%rd108, %r178, 4;
	add.s64 	%rd109, %rd1, %rd108;
	ld.global.f32 	%f259, [%rd109];
	fma.rn.f32 	%f260, %f259, %f259, %f258;
	add.s32 	%r179, %r174, 2560;
	mul.wide.u32 	%rd110, %r179, 4;
	add.s64 	%rd111, %rd1, %rd110;
	ld.global.f32 	%f261, [%rd111];
	fma.rn.f32 	%f262, %f261, %f261, %f260;
	add.s32 	%r180, %r174, 3072;
	mul.wide.u32 	%rd112, %r180, 4;
	add.s64 	%rd113, %rd1, %rd112;
	ld.global.f32 	%f263, [%rd113];
	fma.rn.f32 	%f264, %f263, %f263, %f262;
	add.s32 	%r181, %r174, 3584;
	mul.wide.u32 	%rd114, %r181, 4;
	add.s64 	%rd115, %rd1, %rd114;
	ld.global.f32 	%f265, [%rd115];
	fma.rn.f32 	%f384, %f265, %f265, %f264;
	add.s32 	%r259, %r259, 4096;
$L__BB28_11:
	setp.eq.s32 	%p29, %r23, 0;
	@%p29 bra 	$L__BB28_17;
	and.b32  	%r26, %r10, 3;
	setp.lt.u32 	%p30, %r23, 4;
	@%p30 bra 	$L__BB28_14;
	add.s32 	%r182, %r268, %r259;
	mul.wide.u32 	%rd116, %r182, 4;
	add.s64 	%rd117, %rd1, %rd116;
	ld.global.f32 	%f267, [%rd117];
	fma.rn.f32 	%f268, %f267, %f267, %f384;
	add.s32 	%r183, %r182, 512;
	mul.wide.u32 	%rd118, %r183, 4;
	add.s64 	%rd119, %rd1, %rd118;
	ld.global.f32 	%f269, [%rd119];
	fma.rn.f32 	%f270, %f269, %f269, %f268;
	add.s32 	%r184, %r182, 1024;
	mul.wide.u32 	%rd120, %r184, 4;
	add.s64 	%rd121, %rd1, %rd120;
	ld.global.f32 	%f271, [%rd121];
	fma.rn.f32 	%f272, %f271, %f271, %f270;
	add.s32 	%r185, %r182, 1536;
	mul.wide.u32 	%rd122, %r185, 4;
	add.s64 	%rd123, %rd1, %rd122;
	ld.global.f32 	%f273, [%rd123];
	fma.rn.f32 	%f384, %f273, %f273, %f272;
	add.s32 	%r259, %r259, 2048;
$L__BB28_14:
	setp.eq.s32 	%p31, %r26, 0;
	@%p31 bra 	$L__BB28_17;
	add.s32 	%r263, %r259, %r268;
	neg.s32 	%r262, %r26;
$L__BB28_16:
	.pragma "nounroll";
	mul.wide.u32 	%rd124, %r263, 4;
	add.s64 	%rd125, %rd1, %rd124;
	ld.global.f32 	%f274, [%rd125];
	fma.rn.f32 	%f384, %f274, %f274, %f384;
	add.s32 	%r263, %r263, 512;
	add.s32 	%r262, %r262, 1;
	setp.ne.s32 	%p32, %r262, 0;
	@%p32 bra 	$L__BB28_16;
$L__BB28_17:
	setp.lt.u32 	%p33, %r6, 512;
	@%p33 bra 	$L__BB28_22;
	// begin inline asm
	mov.u32 %r224, %laneid;
	// end inline asm
	mov.b32 	%r226, %f384;
	mov.b32 	%r227, 1;
	mov.b32 	%r248, 31;
	mov.b32 	%r249, -1;
	// begin inline asm
	shfl.sync.down.b32 %r225, %r226, %r227, %r248, %r249;
	// end inline asm
	setp.gt.s32 	%p57, %r224, 30;
	mov.b32 	%f333, %r225;
	add.f32 	%f334, %f384, %f333;
	selp.f32 	%f335, %f384, %f334, %p57;
	mov.b32 	%r231, %f335;
	mov.b32 	%r232, 2;
	// begin inline asm
	shfl.sync.down.b32 %r230, %r231, %r232, %r248, %r249;
	// end inline asm
	setp.gt.s32 	%p58, %r224, 29;
	mov.b32 	%f336, %r230;
	add.f32 	%f337, %f335, %f336;
	selp.f32 	%f338, %f335, %f337, %p58;
	mov.b32 	%r236, %f338;
	mov.b32 	%r237, 4;
	// begin inline asm
	shfl.sync.down.b32 %r235, %r236, %r237, %r248, %r249;
	// end inline asm
	setp.gt.s32 	%p59, %r224, 27;
	mov.b32 	%f339, %r235;
	add.f32 	%f340, %f338, %f339;
	selp.f32 	%f341, %f338, %f340, %p59;
	mov.b32 	%r241, %f341;
	mov.b32 	%r242, 8;
	// begin inline asm
	shfl.sync.down.b32 %r240, %r241, %r242, %r248, %r249;
	// end inline asm
	setp.gt.s32 	%p60, %r224, 23;
	mov.b32 	%f342, %r240;
	add.f32 	%f343, %f341, %f342;
	selp.f32 	%f344, %f341, %f343, %p60;
	mov.b32 	%r246, %f344;
	mov.b32 	%r247, 16;
	// begin inline asm
	shfl.sync.down.b32 %r245, %r246, %r247, %r248, %r249;
	// end inline asm
	setp.gt.s32 	%p61, %r224, 15;
	mov.b32 	%f345, %r245;
	add.f32 	%f16, %f344, %f345;
	selp.f32 	%f395, %f344, %f16, %p61;
	setp.ne.s32 	%p62, %r224, 0;
	@%p62 bra 	$L__BB28_20;
	shr.u32 	%r250, %r7, 3;
	and.b32  	%r251, %r250, 124;
	mov.u32 	%r252, _ZZN3cub18CUB_300001_SM_10006detail6reduce18DeviceReduceKernelINS2_10policy_hubIfjN4cuda3std3__44plusIfEEE10Policy1000EN6thrust24THRUST_300001_SM_1000_NS6detail15normal_iteratorINSD_10device_ptrIfEEEEjS9_f6squareEEvT0_PT3_T1_NS0_13GridEvenShareISN_EET2_T4_E12temp_storage;
	add.s32 	%r253, %r252, %r251;
	st.shared.f32 	[%r253+16], %f16;
$L__BB28_20:
	bar.sync 	0;
	setp.ne.s32 	%p63, %r7, 0;
	@%p63 bra 	$L__BB28_48;
	ld.shared.f32 	%f346, [_ZZN3cub18CUB_300001_SM_10006detail6reduce18DeviceReduceKernelINS2_10policy_hubIfjN4cuda3std3__44plusIfEEE10Policy1000EN6thrust24THRUST_300001_SM_1000_NS6detail15normal_iteratorINSD_10device_ptrIfEEEEjS9_f6squareEEvT0_PT3_T1_NS0_13GridEvenShareISN_EET2_T4_E12temp_storage+20];
	add.f32 	%f347, %f395, %f346;
	ld.shared.f32 	%f348, [_ZZN3cub18CUB_300001_SM_10006detail6reduce18DeviceReduceKernelINS2_10policy_hubIfjN4cuda3std3__44plusIfEEE10Policy1000EN6thrust24THRUST_300001_SM_1000_NS6detail15normal_iteratorINSD_10device_ptrIfEEEEjS9_f6squareEEvT0_PT3_T1_NS0_13GridEvenShareISN_EET2_T4_E12temp_storage+24];
	add.f32 	%f349, %f347, %f348;
	ld.shared.f32 	%f350, [_ZZN3cub18CUB_300001_SM_10006detail6reduce18DeviceReduceKernelINS2_10policy_hubIfjN4cuda3std3__44plusIfEEE10Policy1000EN6thrust24THRUST_300001_SM_1000_NS6detail15normal_iteratorINSD_10device_ptrIfEEEEjS9_f6squareEEvT0_PT3_T1_NS0_13GridEvenShareISN_EET2_T4_E12temp_storage+28];
	add.f32 	%f351, %f349, %f350;
	ld.shared.f32 	%f352, [_ZZN3cub18CUB_300001_SM_10006detail6reduce18DeviceReduceKernelINS2_10policy_hubIfjN4cuda3std3__44plusIfEEE10Policy1000EN6thrust24THRUST_300001_SM_1000_NS6detail15normal_iteratorINSD_10device_ptrIfEEEEjS9_f6squareEEvT0_PT3_T1_NS0_13GridEvenShareISN_EET2_T4_E12temp_storage+32];
	add.f32 	%f353, %f351, %f352;
	ld.shared.f32 	%f354, [_ZZN3cub18CUB_300001_SM_10006detail6reduce18DeviceReduceKernelINS2_10policy_hubIfjN4cuda3std3__44plusIfEEE10Policy1000EN6thrust24THRUST_300001_SM_1000_NS6detail15normal_iteratorINSD_10device_ptrIfEEEEjS9_f6squareEEvT0_PT3_T1_NS0_13GridEvenShareISN_EET2_T4_E12temp_storage+36];
	add.f32 	%f355, %f353, %f354;
	ld.shared.f32 	%f356, [_ZZN3cub18CUB_300001_SM_10006detail6reduce18DeviceReduceKernelINS2_10policy_hubIfjN4cuda3std3__44plusIfEEE10Policy1000EN6thrust24THRUST_300001_SM_1000_NS6detail15normal_iteratorINSD_10device_ptrIfEEEEjS9_f6squareEEvT0_PT3_T1_NS0_13GridEvenShareISN_EET2_T4_E12temp_storage+40];
	add.f32 	%f357, %f355, %f356;
	ld.shared.f32 	%f358, [_ZZN3cub18CUB_300001_SM_10006detail6reduce18DeviceReduceKernelINS2_10policy_hubIfjN4cuda3std3__44plusIfEEE10Policy1000EN6thrust24THRUST_300001_SM_1000_NS6detail15normal_iteratorINSD_10device_ptrIfEEEEjS9_f6squareEEvT0_PT3_T1_NS0_13GridEvenShareISN_EET2_T4_E12temp_storage+44];
	add.f32 	%f359, %f357, %f358;
	ld.shared.f32 	%f360, [_ZZN3cub18CUB_300001_SM_10006detail6reduce18DeviceReduceKernelINS2_10policy_hubIfjN4cuda3std3__44plusIfEEE10Policy1000EN6thrust24THRUST_300001_SM_1000_NS6detail15normal_iteratorINSD_10device_ptrIfEEEEjS9_f6squareEEvT0_PT3_T1_NS0_13GridEvenShareISN_EET2_T4_E12temp_storage+48];
	add.f32 	%f361, %f359, %f360;
	ld.shared.f32 	%f362, [_ZZN3cub18CUB_300001_SM_10006detail6reduce18DeviceReduceKernelINS2_10policy_hubIfjN4cuda3std3__44plusIfEEE10Policy1000EN6thrust24THRUST_300001_SM_1000_NS6detail15normal_iteratorINSD_10device_ptrIfEEEEjS9_f6squareEEvT0_PT3_T1_NS0_13GridEvenShareISN_EET2_T4_E12temp_storage+52];
	add.f32 	%f363, %f361, %f362;
	ld.shared.f32 	%f364, [_ZZN3cub18CUB_300001_SM_10006detail6reduce18DeviceReduceKernelINS2_10policy_hubIfjN4cuda3std3__44plusIfEEE10Policy1000EN6thrust24THRUST_300001_SM_1000_NS6detail15normal_iteratorINSD_10device_ptrIfEEEEjS9_f6squareEEvT0_PT3_T1_NS0_13GridEvenShareISN_EET2_T4_E12temp_storage+56];
	add.f32 	%f365, %f363, %f364;
	ld.shared.f32 	%f366, [_ZZN3cub18CUB_300001_SM_10006detail6reduce18DeviceReduceKernelINS2_10policy_hubIfjN4cuda3std3__44plusIfEEE10Policy1000EN6thrust24THRUST_300001_SM_1000_NS6detail15normal_iteratorINSD_10device_ptrIfEEEEjS9_f6squareEEvT0_PT3_T1_NS0_13GridEvenShareISN_EET2_T4_E12temp_storage+60];
	add.f32 	%f367, %f365, %f366;
	ld.shared.f32 	%f368, [_ZZN3cub18CUB_300001_SM_10006detail6reduce18DeviceReduceKernelINS2_10policy_hubIfjN4cuda3std3__44plusIfEEE10Policy1000EN6thrust24THRUST_300001_SM_1000_NS6detail15normal_iteratorINSD_10device_ptrIfEEEEjS9_f6squareEEvT0_PT3_T1_NS0_13GridEvenShareISN_EET2_T4_E12temp_storage+64];
	add.f32 	%f369, %f367, %f368;
	ld.shared.f32 	%f370, [_ZZN3cub18CUB_300001_SM_10006detail6reduce18DeviceReduceKernelINS2_10policy_hubIfjN4cuda3std3__44plusIfEEE10Policy1000EN6thrust24THRUST_300001_SM_1000_NS6detail15normal_iteratorINSD_10device_ptrIfEEEEjS9_f6squareEEvT0_PT3_T1_NS0_13GridEvenShareISN_EET2_T4_E12temp_storage+68];
	add.f32 	%f371, %f369, %f370;
	ld.shared.f32 	%f372, [_ZZN3cub18CUB_300001_SM_10006detail6reduce18DeviceReduceKernelINS2_10policy_hubIfjN4cuda3std3__44plusIfEEE10Policy1000EN6thrust24THRUST_300001_SM_1000_NS6detail15normal_iteratorINSD_10device_ptrIfEEEEjS9_f6squareEEvT0_PT3_T1_NS0_13GridEvenShareISN_EET2_T4_E12temp_storage+72];
	add.f32 	%f373, %f371, %f372;
	ld.shared.f32 	%f374, [_ZZN3cub18CUB_300001_SM_10006detail6reduce18DeviceReduceKernelINS2_10policy_hubIfjN4cuda3std3__44plusIfEEE10Policy1000EN6thrust24THRUST_300001_SM_1000_NS6detail15normal_iteratorINSD_10device_ptrIfEEEEjS9_f6squareEEvT0_PT3_T1_NS0_13GridEvenShareISN_EET2_T4_E12temp_storage+76];
	add.f32 	%f395, %f373, %f374;
	bra.uni 	$L__BB28_48;
$L__BB28_22:
	// begin inline asm
	mov.u32 %r186, %laneid;
	// end inline asm
	and.b32  	%r212, %r7, 992;
	add.s32 	%r213, %r212, 32;
	setp.gt.u32 	%p34, %r213, %r6;
	not.b32 	%r214, %r212;
	add.s32 	%r215, %r6, %r214;
	selp.b32 	%r210, %r215, 31, %p34;
	mov.b32 	%r188, %f384;
	mov.b32 	%r189, 1;
	mov.b32 	%r211, -1;
	// begin inline asm
	shfl.sync.down.b32 %r187, %r188, %r189, %r210, %r211;
	// end inline asm
	setp.lt.s32 	%p35, %r186, %r210;
	mov.b32 	%f275, %r187;
	add.f32 	%f276, %f384, %f275;
	selp.f32 	%f277, %f276, %f384, %p35;
	mov.b32 	%r193, %f277;
	mov.b32 	%r194, 2;
	// begin inline asm
	shfl.sync.down.b32 %r192, %r193, %r194, %r210, %r211;
	// end inline asm
	add.s32 	%r216, %r186, 2;
	setp.gt.s32 	%p36, %r216, %r210;
	mov.b32 	%f278, %r192;
	add.f32 	%f279, %f277, %f278;
	selp.f32 	%f280, %f277, %f279, %p36;
	mov.b32 	%r198, %f280;
	mov.b32 	%r199, 4;
	// begin inline asm
	shfl.sync.down.b32 %r197, %r198, %r199, %r210, %r211;
	// end inline asm
	add.s32 	%r217, %r186, 4;
	setp.gt.s32 	%p37, %r217, %r210;
	mov.b32 	%f281, %r197;
	add.f32 	%f282, %f280, %f281;
	selp.f32 	%f283, %f280, %f282, %p37;
	mov.b32 	%r203, %f283;
	mov.b32 	%r204, 8;
	// begin inline asm
	shfl.sync.down.b32 %r202, %r203, %r204, %r210, %r211;
	// end inline asm
	add.s32 	%r218, %r186, 8;
	setp.gt.s32 	%p38, %r218, %r210;
	mov.b32 	%f284, %r202;
	add.f32 	%f285, %f283, %f284;
	selp.f32 	%f286, %f283, %f285, %p38;
	mov.b32 	%r208, %f286;
	mov.b32 	%r209, 16;
	// begin inline asm
	shfl.sync.down.b32 %r207, %r208, %r209, %r210, %r211;
	// end inline asm
	add.s32 	%r219, %r186, 16;
	setp.gt.s32 	%p39, %r219, %r210;
	mov.b32 	%f287, %r207;
	add.f32 	%f288, %f286, %f287;
	selp.f32 	%f395, %f286, %f288, %p39;
	setp.ne.s32 	%p40, %r186, 0;
	@%p40 bra 	$L__BB28_24;
	shr.u32 	%r220, %r7, 3;
	and.b32  	%r221, %r220, 124;
	mov.u32 	%r222, _ZZN3cub18CUB_300001_SM_10006detail6reduce18DeviceReduceKernelINS2_10policy_hubIfjN4cuda3std3__44plusIfEEE10Policy1000EN6thrust24THRUST_300001_SM_1000_NS6detail15normal_iteratorINSD_10device_ptrIfEEEEjS9_f6squareEEvT0_PT3_T1_NS0_13GridEvenShareISN_EET2_T4_E12temp_storage;
	add.s32 	%r223, %r222, %r221;
	st.shared.f32 	[%r223+16], %f395;
$L__BB28_24:
	bar.sync 	0;
	setp.ne.s32 	%p41, %r7, 0;
	@%p41 bra 	$L__BB28_48;
	setp.gt.u32 	%p42, %r6, 32;
	ld.shared.f32 	%f289, [_ZZN3cub18CUB_300001_SM_10006detail6reduce18DeviceReduceKernelINS2_10policy_hubIfjN4cuda3std3__44plusIfEEE10Policy1000EN6thrust24THRUST_300001_SM_1000_NS6detail15normal_iteratorINSD_10device_ptrIfEEEEjS9_f6squareEEvT0_PT3_T1_NS0_13GridEvenShareISN_EET2_T4_E12temp_storage+20];
	add.f32 	%f290, %f395, %f289;
	selp.f32 	%f291, %f290, %f395, %p42;
	setp.gt.u32 	%p43, %r6, 64;
	ld.shared.f32 	%f292, [_ZZN3cub18CUB_300001_SM_10006detail6reduce18DeviceReduceKernelINS2_10policy_hubIfjN4cuda3std3__44plusIfEEE10Policy1000EN6thrust24THRUST_300001_SM_1000_NS6detail15normal_iteratorINSD_10device_ptrIfEEEEjS9_f6squareEEvT0_PT3_T1_NS0_13GridEvenShareISN_EET2_T4_E12temp_storage+24];
	add.f32 	%f293, %f292, %f291;
	selp.f32 	%f294, %f293, %f291, %p43;
	setp.gt.u32 	%p44, %r6, 96;
	ld.shared.f32 	%f295, [_ZZN3cub18CUB_300001_SM_10006detail6reduce18DeviceReduceKernelINS2_10policy_hubIfjN4cuda3std3__44plusIfEEE10Policy1000EN6thrust24THRUST_300001_SM_1000_NS6detail15normal_iteratorINSD_10device_ptrIfEEEEjS9_f6squareEEvT0_PT3_T1_NS0_13GridEvenShareISN_EET2_T4_E12temp_storage+28];
	add.f32 	%f296, %f295, %f294;
	selp.f32 	%f297, %f296, %f294, %p44;
	setp.gt.u32 	%p45, %r6, 128;
	ld.shared.f32 	%f298, [_ZZN3cub18CUB_300001_SM_10006detail6reduce18DeviceReduceKernelINS2_10policy_hubIfjN4cuda3std3__44plusIfEEE10Policy1000EN6thrust24THRUST_300001_SM_1000_NS6detail15normal_iteratorINSD_10device_ptrIfEEEEjS9_f6squareEEvT0_PT3_T1_NS0_13GridEvenShareISN_EET2_T4_E12temp_storage+32];
	add.f32 	%f299, %f298, %f297;
	selp.f32 	%f300, %f299, %f297, %p45;
	setp.gt.u32 	%p46, %r6, 160;
	ld.shared.f32 	%f301, [_ZZN3cub18CUB_300001_SM_10006detail6reduce18DeviceReduceKernelINS2_10policy_hubIfjN4cuda3std3__44plusIfEEE10Policy1000EN6thrust24THRUST_300001_SM_1000_NS6detail15normal_iteratorINSD_10device_ptrIfEEEEjS9_f6squareEEvT0_PT3_T1_NS0_13GridEvenShareISN_EET2_T4_E12temp_storage+36];
	add.f32 	%f302, %f301, %f300;
	selp.f32 	%f303, %f302, %f300, %p46;
	setp.gt.u32 	%p47, %r6, 192;
	ld.shared.f32 	%f304, [_ZZN3cub18CUB_300001_SM_10006detail6reduce18DeviceReduceKernelINS2_10policy_hubIfjN4cuda3std3__44plusIfEEE10Policy1000EN6thrust24THRUST_300001_SM_1000_NS6detail15normal_iteratorINSD_10device_ptrIfEEEEjS9_f6squareEEvT0_PT3_T1_NS0_13GridEvenShareISN_EET2_T4_E12temp_storage+40];
	add.f32 	%f305, %f304, %f303;
	selp.f32 	%f306, %f305, %f303, %p47;
	setp.gt.u32 	%p48, %r6, 224;
	ld.shared.f32 	%f307, [_ZZN3cub18CUB_300001_SM_10006detail6reduce18DeviceReduceKernelINS2_10policy_hubIfjN4cuda3std3__44plusIfEEE10Policy1000EN6thrust24THRUST_300001_SM_1000_NS6detail15normal_iteratorINSD_10device_ptrIfEEEEjS9_f6squareEEvT0_PT3_T1_NS0_13GridEvenShareISN_EET2_T4_E12temp_storage+44];
	add.f32 	%f308, %f307, %f306;
	selp.f32 	%f309, %f308, %f306, %p48;
	setp.gt.u32 	%p49, %r6, 256;
	ld.shared.f32 	%f310, [_ZZN3cub18CUB_300001_SM_10006detail6reduce18DeviceReduceKernelINS2_10policy_hubIfjN4cuda3std3__44plusIfEEE10Policy1000EN6thrust24THRUST_300001_SM_1000_NS6detail15normal_iteratorINSD_10device_ptrIfEEEEjS9_f6squareEEvT0_PT3_T1_NS0_13GridEvenShareISN_EET2_T4_E12temp_storage+48];
	add.f32 	%f311, %f310, %f309;
	selp.f32 	%f312, %f311, %f309, %p49;
	setp.gt.u32 	%p50, %r6, 288;
	ld.shared.f32 	%f313, [_ZZN3cub18CUB_300001_SM_10006detail6reduce18DeviceReduceKernelINS2_10policy_hubIfjN4cuda3std3__44plusIfEEE10Policy1000EN6thrust24THRUST_300001_SM_1000_NS6detail15normal_iteratorINSD_10device_ptrIfEEEEjS9_f6squareEEvT0_PT3_T1_NS0_13GridEvenShareISN_EET2_T4_E12temp_storage+52];
	add.f32 	%f314, %f313, %f312;
	selp.f32 	%f315, %f314, %f312, %p50;
	setp.gt.u32 	%p51, %r6, 320;
	ld.shared.f32 	%f316, [_ZZN3cub18CUB_300001_SM_10006detail6reduce18DeviceReduceKernelINS2_10policy_hubIfjN4cuda3std3__44plusIfEEE10Policy1000EN6thrust24THRUST_300001_SM_1000_NS6detail15normal_iteratorINSD_10device_ptrIfEEEEjS9_f6squareEEvT0_PT3_T1_NS0_13GridEvenShareISN_EET2_T4_E12temp_storage+56];
	add.f32 	%f317, %f316, %f315;
	selp.f32 	%f318, %f317, %f315, %p51;
	setp.gt.u32 	%p52, %r6, 352;
	ld.shared.f32 	%f319, [_ZZN3cub18CUB_300001_SM_10006detail6reduce18DeviceReduceKernelINS2_10policy_hubIfjN4cuda3std3__44plusIfEEE10Policy1000EN6thrust24THRUST_300001_SM_1000_NS6detail15normal_iteratorINSD_10device_ptrIfEEEEjS9_f6squareEEvT0_PT3_T1_NS0_13GridEvenShareISN_EET2_T4_E12temp_storage+60];
	add.f32 	%f320, %f319, %f318;
	selp.f32 	%f321, %f320, %f318, %p52;
	setp.gt.u32 	%p53, %r6, 384;
	ld.shared.f32 	%f322, [_ZZN3cub18CUB_300001_SM_10006detail6reduce18DeviceReduceKernelINS2_10policy_hubIfjN4cuda3std3__44plusIfEEE10Policy1000EN6thrust24THRUST_300001_SM_1000_NS6detail15normal_iteratorINSD_10device_ptrIfEEEEjS9_f6squareEEvT0_PT3_T1_NS0_13GridEvenShareISN_EET2_T4_E12temp_storage+64];
	add.f32 	%f323, %f322, %f321;
	selp.f32 	%f324, %f323, %f321, %p53;
	setp.gt.u32 	%p54, %r6, 416;
	ld.shared.f32 	%f325, [_ZZN3cub18CUB_300001_SM_10006detail6reduce18DeviceReduceKernelINS2_10policy_hubIfjN4cuda3std3__44plusIfEEE10Policy1000EN6thrust24THRUST_300001_SM_1000_NS6detail15normal_iteratorINSD_10device_ptrIfEEEEjS9_f6squareEEvT0_PT3_T1_NS0_13GridEvenShareISN_EET2_T4_E12temp_storage+68];
	add.f32 	%f326, %f325, %f324;
	selp.f32 	%f327, %f326, %f324, %p54;
	setp.gt.u32 	%p55, %r6, 448;
	ld.shared.f32 	%f328, [_ZZN3cub18CUB_300001_SM_10006detail6reduce18DeviceReduceKernelINS2_10policy_hubIfjN4cuda3std3__44plusIfEEE10Policy1000EN6thrust24THRUST_300001_SM_1000_NS6detail15normal_iteratorINSD_10device_ptrIfEEEEjS9_f6squareEEvT0_PT3_T1_NS0_13GridEvenShareISN_EET2_T4_E12temp_storage+72];
	add.f32 	%f329, %f328, %f327;
	selp.f32 	%f330, %f329, %f327, %p55;
	setp.gt.u32 	%p56, %r6, 480;
	ld.shared.f32 	%f331, [_ZZN3cub18CUB_300001_SM_10006detail6reduce18DeviceReduceKernelINS2_10policy_hubIfjN4cuda3std3__44plusIfEEE10Policy1000EN6thrust24THRUST_300001_SM_1000_NS6detail15normal_iteratorINSD_10device_ptrIfEEEEjS9_f6squareEEvT0_PT3_T1_NS0_13GridEvenShareISN_EET2_T4_E12temp_storage+76];
	add.f32 	%f332, %f331, %f330;
	selp.f32 	%f395, %f332, %f330, %p56;
	bra.uni 	$L__BB28_48;
$L__BB28_26:
	mov.u32 	%r35, %tid.x;
	add.s32 	%r73, %r35, %r268;
	mul.wide.u32 	%rd4, %r73, 4;
	add.s64 	%rd5, %rd1, %rd4;
	ld.global.f32 	%f41, [%rd5];
	ld.global.f32 	%f42, [%rd5+2048];
	mul.f32 	%f43, %f42, %f42;
	ld.global.f32 	%f44, [%rd5+4096];
	ld.global.f32 	%f45, [%rd5+6144];
	mul.f32 	%f46, %f45, %f45;
	ld.global.f32 	%f47, [%rd5+8192];
	ld.global.f32 	%f48, [%rd5+10240];
	mul.f32 	%f49, %f48, %f48;
	ld.global.f32 	%f50, [%rd5+12288];
	ld.global.f32 	%f51, [%rd5+14336];
	mul.f32 	%f52, %f51, %f51;
	ld.global.f32 	%f53, [%rd5+16384];
	ld.global.f32 	%f54, [%rd5+18432];
	mul.f32 	%f55, %f54, %f54;
	ld.global.f32 	%f56, [%rd5+20480];
	ld.global.f32 	%f57, [%rd5+22528];
	mul.f32 	%f58, %f57, %f57;
	ld.global.f32 	%f59, [%rd5+24576];
	ld.global.f32 	%f60, [%rd5+26624];
	mul.f32 	%f61, %f60, %f60;
	ld.global.f32 	%f62, [%rd5+28672];
	ld.global.f32 	%f63, [%rd5+30720];
	mul.f32 	%f64, %f63, %f63;
	fma.rn.f32 	%f65, %f41, %f41, %f43;
	fma.rn.f32 	%f66, %f44, %f44, %f46;
	fma.rn.f32 	%f67, %f47, %f47, %f49;
	fma.rn.f32 	%f68, %f50, %f50, %f52;
	fma.rn.f32 	%f69, %f53, %f53, %f55;
	fma.rn.f32 	%f70, %f56, %f56, %f58;
	fma.rn.f32 	%f71, %f59, %f59, %f61;
	fma.rn.f32 	%f72, %f62, %f62, %f64;
	add.f32 	%f73, %f65, %f66;
	add.f32 	%f74, %f67, %f68;
	add.f32 	%f75, %f69, %f70;
	add.f32 	%f76, %f71, %f72;
	add.f32 	%f77, %f73, %f74;
	add.f32 	%f78, %f75, %f76;
	add.f32 	%f394, %f77, %f78;
	setp.lt.u32 	%p2, %r6, %r4;
	@%p2 bra 	$L__BB28_44;
	add.s32 	%r36, %r1, -8192;
	add.s32 	%r37, %r4, %r268;
	not.b32 	%r75, %r35;
	add.s32 	%r76, %r75, %r1;
	sub.s32 	%r77, %r76, %r4;
	sub.s32 	%r265, %r77, %r268;
	add.s32 	%r78, %r37, %r35;
	add.s32 	%r264, %r78, 4096;
	mov.b32 	%r267, 0;
	mov.u32 	%r266, %r37;
$L__BB28_28:
	add.s32 	%r268, %r268, %r4;
	setp.gt.u32 	%p3, %r268, %r36;
	@%p3 bra 	$L__BB28_30;
	add.s32 	%r79, %r35, %r268;
	mul.wide.u32 	%rd6, %r79, 4;
	add.s64 	%rd7, %rd1, %rd6;
	ld.global.f32 	%f79, [%rd7];
	ld.global.f32 	%f80, [%rd7+2048];
	ld.global.f32 	%f81, [%rd7+4096];
	mul.f32 	%f82, %f81, %f81;
	ld.global.f32 	%f83, [%rd7+6144];
	ld.global.f32 	%f84, [%rd7+8192];
	mul.f32 	%f85, %f84, %f84;
	ld.global.f32 	%f86, [%rd7+10240];
	ld.global.f32 	%f87, [%rd7+12288];
	mul.f32 	%f88, %f87, %f87;
	ld.global.f32 	%f89, [%rd7+14336];
	ld.global.f32 	%f90, [%rd7+16384];
	mul.f32 	%f91, %f90, %f90;
	ld.global.f32 	%f92, [%rd7+18432];
	ld.global.f32 	%f93, [%rd7+20480];
	mul.f32 	%f94, %f93, %f93;
	ld.global.f32 	%f95, [%rd7+22528];
	ld.global.f32 	%f96, [%rd7+24576];
	mul.f32 	%f97, %f96, %f96;
	ld.global.f32 	%f98, [%rd7+26624];
	ld.global.f32 	%f99, [%rd7+28672];
	mul.f32 	%f100, %f99, %f99;
	ld.global.f32 	%f101, [%rd7+30720];
	fma.rn.f32 	%f102, %f79, %f79, %f394;
	fma.rn.f32 	%f103, %f80, %f80, %f82;
	fma.rn.f32 	%f104, %f83, %f83, %f85;
	fma.rn.f32 	%f105, %f86, %f86, %f88;
	fma.rn.f32 	%f106, %f89, %f89, %f91;
	fma.rn.f32 	%f107, %f92, %f92, %f94;
	fma.rn.f32 	%f108, %f95, %f95, %f97;
	fma.rn.f32 	%f109, %f98, %f98, %f100;
	add.f32 	%f110, %f102, %f103;
	add.f32 	%f111, %f104, %f105;
	add.f32 	%f112, %f106, %f107;
	add.f32 	%f113, %f108, %f109;
	add.f32 	%f114, %f110, %f111;
	add.f32 	%f115, %f112, %f113;
	add.f32 	%f116, %f114, %f115;
	fma.rn.f32 	%f394, %f101, %f101, %f116;
	sub.s32 	%r80, %r1, %r268;
	setp.lt.u32 	%p4, %r80, %r4;
	add.s32 	%r267, %r267, 1;
	add.s32 	%r266, %r266, %r4;
	sub.s32 	%r265, %r265, %r4;
	add.s32 	%r264, %r264, %r4;
	@%p4 bra 	$L__BB28_44;
	bra.uni 	$L__BB28_28;
$L__BB28_30:
	setp.le.u32 	%p5, %r1, %r268;
	sub.s32 	%r81, %r1, %r268;
	setp.ge.s32 	%p6, %r35, %r81;
	or.pred  	%p7, %p5, %p6;
	@%p7 bra 	$L__BB28_44;
	add.s32 	%r84, %r1, %r75;
	sub.s32 	%r85, %r84, %r37;
	mul.lo.s32 	%r86, %r2, %r267;
	shl.b32 	%r87, %r86, 13;
	sub.s32 	%r88, %r85, %r87;
	shr.u32 	%r89, %r88, 9;
	add.s32 	%r50, %r89, 1;
	and.b32  	%r51, %r50, 15;
	setp.lt.u32 	%p8, %r88, 7680;
	mov.u32 	%r273, %r35;
	@%p8 bra 	$L__BB28_35;
	or.b32  	%r271, %r35, 4096;
	shr.u32 	%r90, %r265, 9;
	add.s32 	%r91, %r90, 1;
	and.b32  	%r92, %r91, 16777200;
	neg.s32 	%r269, %r92;
$L__BB28_33:
	.pragma "nounroll";
	add.s32 	%r93, %r264, -4096;
	mul.wide.u32 	%rd8, %r93, 4;
	add.s64 	%rd9, %rd1, %rd8;
	ld.global.f32 	%f118, [%rd9];
	fma.rn.f32 	%f119, %f118, %f118, %f394;
	add.s32 	%r94, %r264, -3584;
	mul.wide.u32 	%rd10, %r94, 4;
	add.s64 	%rd11, %rd1, %rd10;
	ld.global.f32 	%f120, [%rd11];
	fma.rn.f32 	%f121, %f120, %f120, %f119;
	add.s32 	%r95, %r264, -3072;
	mul.wide.u32 	%rd12, %r95, 4;
	add.s64 	%rd13, %rd1, %rd12;
	ld.global.f32 	%f122, [%rd13];
	fma.rn.f32 	%f123, %f122, %f122, %f121;
	add.s32 	%r96, %r264, -2560;
	mul.wide.u32 	%rd14, %r96, 4;
	add.s64 	%rd15, %rd1, %rd14;
	ld.global.f32 	%f124, [%rd15];
	fma.rn.f32 	%f125, %f124, %f124, %f123;
	add.s32 	%r97, %r264, -2048;
	mul.wide.u32 	%rd16, %r97, 4;
	add.s64 	%rd17, %rd1, %rd16;
	ld.global.f32 	%f126, [%rd17];
	fma.rn.f32 	%f127, %f126, %f126, %f125;
	add.s32 	%r98, %r264, -1536;
	mul.wide.u32 	%rd18, %r98, 4;
	add.s64 	%rd19, %rd1, %rd18;
	ld.global.f32 	%f128, [%rd19];
	fma.rn.f32 	%f129, %f128, %f128, %f127;
	add.s32 	%r99, %r264, -1024;
	mul.wide.u32 	%rd20, %r99, 4;
	add.s64 	%rd21, %rd1, %rd20;
	ld.global.f32 	%f130, [%rd21];
	fma.rn.f32 	%f131, %f130, %f130, %f129;
	add.s32 	%r100, %r264, 3584;
	add.s32 	%r101, %r264, -512;
	mul.wide.u32 	%rd22, %r101, 4;
	add.s64 	%rd23, %rd1, %rd22;
	ld.global.f32 	%f132, [%rd23];
	fma.rn.f32 	%f133, %f132, %f132, %f131;
	mul.wide.u32 	%rd24, %r264, 4;
	add.s64 	%rd25, %rd1, %rd24;
	ld.global.f32 	%f134, [%rd25];
	fma.rn.f32 	%f135, %f134, %f134, %f133;
	add.s32 	%r102, %r264, 512;
	mul.wide.u32 	%rd26, %r102, 4;
	add.s64 	%rd27, %rd1, %rd26;
	ld.global.f32 	%f136, [%rd27];
	fma.rn.f32 	%f137, %f136, %f136, %f135;
	add.s32 	%r103, %r264, 1024;
	mul.wide.u32 	%rd28, %r103, 4;
	add.s64 	%rd29, %rd1, %rd28;
	ld.global.f32 	%f138, [%rd29];
	fma.rn.f32 	%f139, %f138, %f138, %f137;
	add.s32 	%r104, %r264, 1536;
	mul.wide.u32 	%rd30, %r104, 4;
	add.s64 	%rd31, %rd1, %rd30;
	ld.global.f32 	%f140, [%rd31];
	fma.rn.f32 	%f141, %f140, %f140, %f139;
	add.s32 	%r105, %r264, 2048;
	mul.wide.u32 	%rd32, %r105, 4;
	add.s64 	%rd33, %rd1, %rd32;
	ld.global.f32 	%f142, [%rd33];
	fma.rn.f32 	%f143, %f142, %f142, %f141;
	add.s32 	%r106, %r264, 2560;
	mul.wide.u32 	%rd34, %r106, 4;
	add.s64 	%rd35, %rd1, %rd34;
	ld.global.f32 	%f144, [%rd35];
	fma.rn.f32 	%f145, %f144, %f144, %f143;
	add.s32 	%r107, %r264, 3072;
	mul.wide.u32 	%rd36, %r107, 4;
	add.s64 	%rd37, %rd1, %rd36;
	ld.global.f32 	%f146, [%rd37];
	fma.rn.f32 	%f147, %f146, %f146, %f145;
	mul.wide.u32 	%rd38, %r100, 4;
	add.s64 	%rd39, %rd1, %rd38;
	ld.global.f32 	%f148, [%rd39];
	fma.rn.f32 	%f394, %f148, %f148, %f147;
	add.s32 	%r271, %r271, 8192;
	add.s32 	%r264, %r264, 8192;
	add.s32 	%r269, %r269, 16;
	setp.ne.s32 	%p9, %r269, 0;
	@%p9 bra 	$L__BB28_33;
	add.s32 	%r273, %r271, -4096;
$L__BB28_35:
	setp.eq.s32 	%p10, %r51, 0;
	@%p10 bra 	$L__BB28_44;
	and.b32  	%r62, %r50, 7;
	setp.lt.u32 	%p11, %r51, 8;
	@%p11 bra 	$L__BB28_38;
	add.s32 	%r108, %r273, %r268;
	mul.wide.u32 	%rd40, %r108, 4;
	add.s64 	%rd41, %rd1, %rd40;
	ld.global.f32 	%f150, [%rd41];
	fma.rn.f32 	%f151, %f150, %f150, %f394;
	add.s32 	%r109, %r108, 512;
	mul.wide.u32 	%rd42, %r109, 4;
	add.s64 	%rd43, %rd1, %rd42;
	ld.global.f32 	%f152, [%rd43];
	fma.rn.f32 	%f153, %f152, %f152, %f151;
	add.s32 	%r110, %r108, 1024;
	mul.wide.u32 	%rd44, %r110, 4;
	add.s64 	%rd45, %rd1, %rd44;
	ld.global.f32 	%f154, [%rd45];
	fma.rn.f32 	%f155, %f154, %f154, %f153;
	add.s32 	%r111, %r108, 1536;
	mul.wide.u32 	%rd46, %r111, 4;
	add.s64 	%rd47, %rd1, %rd46;
	ld.global.f32 	%f156, [%rd47];
	fma.rn.f32 	%f157, %f156, %f156, %f155;
	add.s32 	%r112, %r108, 2048;
	mul.wide.u32 	%rd48, %r112, 4;
	add.s64 	%rd49, %rd1, %rd48;
	ld.global.f32 	%f158, [%rd49];
	fma.rn.f32 	%f159, %f158, %f158, %f157;
	add.s32 	%r113, %r108, 2560;
	mul.wide.u32 	%rd50, %r113, 4;
	add.s64 	%rd51, %rd1, %rd50;
	ld.global.f32 	%f160, [%rd51];
	fma.rn.f32 	%f161, %f160, %f160, %f159;
	add.s32 	%r114, %r108, 3072;
	mul.wide.u32 	%rd52, %r114, 4;
	add.s64 	%rd53, %rd1, %rd52;
	ld.global.f32 	%f162, [%rd53];
	fma.rn.f32 	%f163, %f162, %f162, %f161;
	add.s32 	%r115, %r108, 3584;
	mul.wide.u32 	%rd54, %r115, 4;
	add.s64 	%rd55, %rd1, %rd54;
	ld.global.f32 	%f164, [%rd55];
	fma.rn.f32 	%f394, %f164, %f164, %f163;
	add.s32 	%r273, %r273, 4096;
$L__BB28_38:
	setp.eq.s32 	%p12, %r62, 0;
	@%p12 bra 	$L__BB28_44;
	setp.lt.u32 	%p13, %r62, 4;
	@%p13 bra 	$L__BB28_41;
	add.s32 	%r116, %r273, %r268;
	mul.wide.u32 	%rd56, %r116, 4;
	add.s64 	%rd57, %rd1, %rd56;
	ld.global.f32 	%f166, [%rd57];
	fma.rn.f32 	%f167, %f166, %f166, %f394;
	add.s32 	%r117, %r116, 512;
	mul.wide.u32 	%rd58, %r117, 4;
	add.s64 	%rd59, %rd1, %rd58;
	ld.global.f32 	%f168, [%rd59];
	fma.rn.f32 	%f169, %f168, %f168, %f167;
	add.s32 	%r118, %r116, 1024;
	mul.wide.u32 	%rd60, %r118, 4;
	add.s64 	%rd61, %rd1, %rd60;
	ld.global.f32 	%f170, [%rd61];
	fma.rn.f32 	%f171, %f170, %f170, %f169;
	add.s32 	%r119, %r116, 1536;
	mul.wide.u32 	%rd62, %r119, 4;
	add.s64 	%rd63, %rd1, %rd62;
	ld.global.f32 	%f172, [%rd63];
	fma.rn.f32 	%f394, %f172, %f172, %f171;
	add.s32 	%r273, %r273, 2048;
$L__BB28_41:
	and.b32  	%r120, %r50, 3;
	setp.eq.s32 	%p14, %r120, 0;
	@%p14 bra 	$L__BB28_44;
	add.s32 	%r276, %r273, %r266;
	cvt.u16.u32 	%rs1, %r265;
	shr.u16 	%rs2, %rs1, 9;
	add.s16 	%rs3, %rs2, 1;
	cvt.u32.u16 	%r121, %rs3;
	and.b32  	%r122, %r121, 3;
	neg.s32 	%r275, %r122;
$L__BB28_43:
	.pragma "nounroll";
	mul.wide.u32 	%rd64, %r276, 4;
	add.s64 	%rd65, %rd1, %rd64;
	ld.global.f32 	%f173, [%rd65];
	fma.rn.f32 	%f394, %f173, %f173, %f394;
	add.s32 	%r276, %r276, 512;
	add.s32 	%r275, %r275, 1;
	setp.ne.s32 	%p15, %r275, 0;
	@%p15 bra 	$L__BB28_43;
$L__BB28_44:
	// begin inline asm
	mov.u32 %r123, %laneid;
	// end inline asm
	mov.b32 	%r125, %f394;
	mov.b32 	%r126, 1;
	mov.b32 	%r147, 31;
	mov.b32 	%r148, -1;
	// begin inline asm
	shfl.sync.down.b32 %r124, %r125, %r126, %r147, %r148;
	// end inline asm
	setp.gt.s32 	%p16, %r123, 30;
	mov.b32 	%f174, %r124;
	add.f32 	%f175, %f394, %f174;
	selp.f32 	%f176, %f394, %f175, %p16;
	mov.b32 	%r130, %f176;
	mov.b32 	%r131, 2;
	// begin inline asm
	shfl.sync.down.b32 %r129, %r130, %r131, %r147, %r148;
	// end inline asm
	setp.gt.s32 	%p17, %r123, 29;
	mov.b32 	%f177, %r129;
	add.f32 	%f178, %f176, %f177;
	selp.f32 	%f179, %f176, %f178, %p17;
	mov.b32 	%r135, %f179;
	mov.b32 	%r136, 4;
	// begin inline asm
	shfl.sync.down.b32 %r134, %r135, %r136, %r147, %r148;
	// end inline asm
	setp.gt.s32 	%p18, %r123, 27;
	mov.b32 	%f180, %r134;
	add.f32 	%f181, %f179, %f180;
	selp.f32 	%f182, %f179, %f181, %p18;
	mov.b32 	%r140, %f182;
	mov.b32 	%r141, 8;
	// begin inline asm
	shfl.sync.down.b32 %r139, %r140, %r141, %r147, %r148;
	// end inline asm
	setp.gt.s32 	%p19, %r123, 23;
	mov.b32 	%f183, %r139;
	add.f32 	%f184, %f182, %f183;
	selp.f32 	%f185, %f182, %f184, %p19;
	mov.b32 	%r145, %f185;
	mov.b32 	%r146, 16;
	// begin inline asm
	shfl.sync.down.b32 %r144, %r145, %r146, %r147, %r148;
	// end inline asm
	setp.gt.s32 	%p20, %r123, 15;
	mov.b32 	%f186, %r144;
	add.f32 	%f37, %f185, %f186;
	selp.f32 	%f395, %f185, %f37, %p20;
	setp.ne.s32 	%p21, %r123, 0;
	@%p21 bra 	$L__BB28_46;
	shr.u32 	%r149, %r35, 3;
	and.b32  	%r150, %r149, 124;
	mov.u32 	%r151, _ZZN3cub18CUB_300001_SM_10006detail6reduce18DeviceReduceKernelINS2_10policy_hubIfjN4cuda3std3__44plusIfEEE10Policy1000EN6thrust24THRUST_300001_SM_1000_NS6detail15normal_iteratorINSD_10device_ptrIfEEEEjS9_f6squareEEvT0_PT3_T1_NS0_13GridEvenShareISN_EET2_T4_E12temp_storage;
	add.s32 	%r152, %r151, %r150;
	st.shared.f32 	[%r152+16], %f37;
$L__BB28_46:
	bar.sync 	0;
	setp.ne.s32 	%p22, %r35, 0;
	@%p22 bra 	$L__BB28_48;
	ld.shared.f32 	%f187, [_ZZN3cub18CUB_300001_SM_10006detail6reduce18DeviceReduceKernelINS2_10policy_hubIfjN4cuda3std3__44plusIfEEE10Policy1000EN6thrust24THRUST_300001_SM_1000_NS6detail15normal_iteratorINSD_10device_ptrIfEEEEjS9_f6squareEEvT0_PT3_T1_NS0_13GridEvenShareISN_EET2_T4_E12temp_storage+20];
	add.f32 	%f188, %f395, %f187;
	ld.shared.f32 	%f189, [_ZZN3cub18CUB_300001_SM_10006detail6reduce18DeviceReduceKernelINS2_10policy_hubIfjN4cuda3std3__44plusIfEEE10Policy1000EN6thrust24THRUST_300001_SM_1000_NS6detail15normal_iteratorINSD_10device_ptrIfEEEEjS9_f6squareEEvT0_PT3_T1_NS0_13GridEvenShareISN_EET2_T4_E12temp_storage+24];
	add.f32 	%f190, %f188, %f189;
	ld.shared.f32 	%f191, [_ZZN3cub18CUB_300001_SM_10006detail6reduce18DeviceReduceKernelINS2_10policy_hubIfjN4cuda3std3__44plusIfEEE10Policy1000EN6thrust24THRUST_300001_SM_1000_NS6detail15normal_iteratorINSD_10device_ptrIfEEEEjS9_f6squareEEvT0_PT3_T1_NS0_13GridEvenShareISN_EET2_T4_E12temp_storage+28];
	add.f32 	%f192, %f190, %f191;
	ld.shared.f32 	%f193, [_ZZN3cub18CUB_300001_SM_10006detail6reduce18DeviceReduceKernelINS2_10policy_hubIfjN4cuda3std3__44plusIfEEE10Policy1000EN6thrust24THRUST_300001_SM_1000_NS6detail15normal_iteratorINSD_10device_ptrIfEEEEjS9_f6squareEEvT0_PT3_T1_NS0_13GridEvenShareISN_EET2_T4_E12temp_storage+32];
	add.f32 	%f194, %f192, %f193;
	ld.shared.f32 	%f195, [_ZZN3cub18CUB_300001_SM_10006detail6reduce18DeviceReduceKernelINS2_10policy_hubIfjN4cuda3std3__44plusIfEEE10Policy1000EN6thrust24THRUST_300001_SM_1000_NS6detail15normal_iteratorINSD_10device_ptrIfEEEEjS9_f6squareEEvT0_PT3_T1_NS0_13GridEvenShareISN_EET2_T4_E12temp_storage+36];
	add.f32 	%f196, %f194, %f195;
	ld.shared.f32 	%f197, [_ZZN3cub18CUB_300001_SM_10006detail6reduce18DeviceReduceKernelINS2_10policy_hubIfjN4cuda3std3__44plusIfEEE10Policy1000EN6thrust24THRUST_300001_SM_1000_NS6detail15normal_iteratorINSD_10device_ptrIfEEEEjS9_f6squareEEvT0_PT3_T1_NS0_13GridEvenShareISN_EET2_T4_E12temp_storage+40];
	add.f32 	%f198, %f196, %f197;
	ld.shared.f32 	%f199, [_ZZN3cub18CUB_300001_SM_10006detail6reduce18DeviceReduceKernelINS2_10policy_hubIfjN4cuda3std3__44plusIfEEE10Policy1000EN6thrust24THRUST_300001_SM_1000_NS6detail15normal_iteratorINSD_10device_ptrIfEEEEjS9_f6squareEEvT0_PT3_T1_NS0_13GridEvenShareISN_EET2_T4_E12temp_storage+44];
	add.f32 	%f200, %f198, %f199;
	ld.shared.f32 	%f201, [_ZZN3cub18CUB_300001_SM_10006detail6reduce18DeviceReduceKernelINS2_10policy_hubIfjN4cuda3std3__44plusIfEEE10Policy1000EN6thrust24THRUST_300001_SM_1000_NS6detail15normal_iteratorINSD_10device_ptrIfEEEEjS9_f6squareEEvT0_PT3_T1_NS0_13GridEvenShareISN_EET2_T4_E12temp_storage+48];
	add.f32 	%f202, %f200, %f201;
	ld.shared.f32 	%f203, [_ZZN3cub18CUB_300001_SM_10006detail6reduce18DeviceReduceKernelINS2_10policy_hubIfjN4cuda3std3__44plusIfEEE10Policy1000EN6thrust24THRUST_300001_SM_1000_NS6detail15normal_iteratorINSD_10device_ptrIfEEEEjS9_f6squareEEvT0_PT3_T1_NS0_13GridEvenShareISN_EET2_T4_E12temp_storage+52];
	add.f32 	%f204, %f202, %f203;
	ld.shared.f32 	%f205, [_ZZN3cub18CUB_300001_SM_10006detail6reduce18DeviceReduceKernelINS2_10policy_hubIfjN4cuda3std3__44plusIfEEE10Policy1000EN6thrust24THRUST_300001_SM_1000_NS6detail15normal_iteratorINSD_10device_ptrIfEEEEjS9_f6squareEEvT0_PT3_T1_NS0_13GridEvenShareISN_EET2_T4_E12temp_storage+56];
	add.f32 	%f206, %f204, %f205;
	ld.shared.f32 	%f207, [_ZZN3cub18CUB_300001_SM_10006detail6reduce18DeviceReduceKernelINS2_10policy_hubIfjN4cuda3std3__44plusIfEEE10Policy1000EN6thrust24THRUST_300001_SM_1000_NS6detail15normal_iteratorINSD_10device_ptrIfEEEEjS9_f6squareEEvT0_PT3_T1_NS0_13GridEvenShareISN_EET2_T4_E12temp_storage+60];
	add.f32 	%f208, %f206, %f207;
	ld.shared.f32 	%f209, [_ZZN3cub18CUB_300001_SM_10006detail6reduce18DeviceReduceKernelINS2_10policy_hubIfjN4cuda3std3__44plusIfEEE10Policy1000EN6thrust24THRUST_300001_SM_1000_NS6detail15normal_iteratorINSD_10device_ptrIfEEEEjS9_f6squareEEvT0_PT3_T1_NS0_13GridEvenShareISN_EET2_T4_E12temp_storage+64];
	add.f32 	%f210, %f208, %f209;
	ld.shared.f32 	%f211, [_ZZN3cub18CUB_300001_SM_10006detail6reduce18DeviceReduceKernelINS2_10policy_hubIfjN4cuda3std3__44plusIfEEE10Policy1000EN6thrust24THRUST_300001_SM_1000_NS6detail15normal_iteratorINSD_10device_ptrIfEEEEjS9_f6squareEEvT0_PT3_T1_NS0_13GridEvenShareISN_EET2_T4_E12temp_storage+68];
	add.f32 	%f212, %f210, %f211;
	ld.shared.f32 	%f213, [_ZZN3cub18CUB_300001_SM_10006detail6reduce18DeviceReduceKernelINS2_10policy_hubIfjN4cuda3std3__44plusIfEEE10Policy1000EN6thrust24THRUST_300001_SM_1000_NS6detail15normal_iteratorINSD_10device_ptrIfEEEEjS9_f6squareEEvT0_PT3_T1_NS0_13GridEvenShareISN_EET2_T4_E12temp_storage+72];
	add.f32 	%f214, %f212, %f213;
	ld.shared.f32 	%f215, [_ZZN3cub18CUB_300001_SM_10006detail6reduce18DeviceReduceKernelINS2_10policy_hubIfjN4cuda3std3__44plusIfEEE10Policy1000EN6thrust24THRUST_300001_SM_1000_NS6detail15normal_iteratorINSD_10device_ptrIfEEEEjS9_f6squareEEvT0_PT3_T1_NS0_13GridEvenShareISN_EET2_T4_E12temp_storage+76];
	add.f32 	%f395, %f214, %f215;
$L__BB28_48:
	mov.u32 	%r254, %tid.x;
	setp.ne.s32 	%p64, %r254, 0;
	@%p64 bra 	$L__BB28_50;
	cvta.to.global.u64 	%rd126, %rd2;
	mul.wide.u32 	%rd127, %r3, 4;
	add.s64 	%rd128, %rd126, %rd127;
	st.global.f32 	[%rd128], %f395;
$L__BB28_50:
	ret;

}
	// .globl	_ZN3cub18CUB_300001_SM_10006detail6reduce28DeviceReduceSingleTileKernelINS2_10policy_hubIfjN4cuda3std3__44plusIfEEE10Policy1000EPfSC_iS9_ffNS7_10__identityEEEvT0_T1_T2_T3_T4_T6_
.visible .entry _ZN3cub18CUB_300001_SM_10006detail6reduce28DeviceReduceSingleTileKernelINS2_10policy_hubIfjN4cuda3std3__44plusIfEEE10Policy1000EPfSC_iS9_ffNS7_10__identityEEEvT0_T1_T2_T3_T4_T6_(
	.param .u64 .ptr .align 1 _ZN3cub18CUB_300001_SM_10006detail6reduce28DeviceReduceSingleTileKernelINS2_10policy_hubIfjN4cuda3std3__44plusIfEEE10Policy1000EPfSC_iS9_ffNS7_10__identityEEEvT0_T1_T2_T3_T4_T6__param_0,
	.param .u64 .ptr .align 1 _ZN3cub18CUB_300001_SM_10006detail6reduce28DeviceReduceSingleTileKernelINS2_10policy_hubIfjN4cuda3std3__44plusIfEEE10Policy1000EPfSC_iS9_ffNS7_10__identityEEEvT0_T1_T2_T3_T4_T6__param_1,
	.param .u32 _ZN3cub18CUB_300001_SM_10006detail6reduce28DeviceReduceSingleTileKernelINS2_10policy_hubIfjN4cuda3std3__44plusIfEEE10Policy1000EPfSC_iS9_ffNS7_10__identityEEEvT0_T1_T2_T3_T4_T6__param_2,
	.param .align 1 .b8 _ZN3cub18CUB_300001_SM_10006detail6reduce28DeviceReduceSingleTileKernelINS2_10policy_hubIfjN4cuda3std3__44plusIfEEE10Policy1000EPfSC_iS9_ffNS7_10__identityEEEvT0_T1_T2_T3_T4_T6__param_3[1],
	.param .f32 _ZN3cub18CUB_300001_SM_10006detail6reduce28DeviceReduceSingleTileKernelINS2_10policy_hubIfjN4cuda3std3__44plusIfEEE10Policy1000EPfSC_iS9_ffNS7_10__identityEEEvT0_T1_T2_T3_T4_T6__param_4,
	.param .align 1 .b8 _ZN3cub18CUB_300001_SM_10006detail6reduce28DeviceReduceSingleTileKernelINS2_10policy_hubIfjN4cuda3std3__44plusIfEEE10Policy1000EPfSC_iS9_ffNS7_10__identityEEEvT0_T1_T2_T3_T4_T6__param_5[1]
)
.maxntid 512
.minnctapersm 1
{
	.reg .pred 	%p<113>;
	.reg .b32 	%r<407>;
	.reg .b32 	%f<531>;
	.reg .b64 	%rd<133>;
	// demoted variable
	.shared .align 4 .b8 _ZZN3cub18CUB_300001_SM_10006detail6reduce28DeviceReduceSingleTileKernelINS2_10policy_hubIfjN4cuda3std3__44plusIfEEE10Policy1000EPfSC_iS9_ffNS7_10__identityEEEvT0_T1_T2_T3_T4_T6_E12temp_storage[84];
	ld.param.u64 	%rd16, [_ZN3cub18CUB_300001_SM_10006detail6reduce28DeviceReduceSingleTileKernelINS2_10policy_hubIfjN4cuda3std3__44plusIfEEE10Policy1000EPfSC_iS9_ffNS7_10__identityEEEvT0_T1_T2_T3_T4_T6__param_0];
	ld.param.u64 	%rd17, [_ZN3cub18CUB_300001_SM_10006detail6reduce28DeviceReduceSingleTileKernelINS2_10policy_hubIfjN4cuda3std3__44plusIfEEE10Policy1000EPfSC_iS9_ffNS7_10__identityEEEvT0_T1_T2_T3_T4_T6__param_1];
	ld.param.u32 	%r67, [_ZN3cub18CUB_300001_SM_10006detail6reduce28DeviceReduceSingleTileKernelINS2_10policy_hubIfjN4cuda3std3__44plusIfEEE10Policy1000EPfSC_iS9_ffNS7_10__identityEEEvT0_T1_T2_T3_T4_T6__param_2];
	ld.param.f32 	%f58, [_ZN3cub18CUB_300001_SM_10006detail6reduce28DeviceReduceSingleTileKernelINS2_10policy_hubIfjN4cuda3std3__44plusIfEEE10Policy1000EPfSC_iS9_ffNS7_10__identityEEEvT0_T1_T2_T3_T4_T6__param_4];
	cvta.to.global.u64 	%rd1, %rd17;
	setp.ne.s32 	%p1, %r67, 0;
	@%p1 bra 	$L__BB29_3;
	mov.u32 	%r380, %tid.x;
	setp.ne.s32 	%p112, %r380, 0;
	@%p112 bra 	$L__BB29_74;
	st.global.f32 	[%rd1], %f58;
	bra.uni 	$L__BB29_74;
$L__BB29_3:
	and.b64  	%rd18, %rd16, 7;
	setp.ne.s64 	%p2, %rd18, 0;
	@%p2 bra 	$L__BB29_38;
	setp.gt.s32 	%p57, %r67, 8191;
	@%p57 bra 	$L__BB29_22;
	mov.u32 	%r1, %tid.x;
	setp.ge.s32 	%p74, %r1, %r67;
	mov.f32 	%f509, 0f00000000;
	mov.u32 	%r384, %r1;
	@%p74 bra 	$L__BB29_7;
	mul.wide.u32 	%rd121, %r1, 4;
	add.s64 	%rd120, %rd16, %rd121;
	// begin inline asm
	ld.global.nc.u32 %r300, [%rd120];
	// end inline asm
	mov.b32 	%f509, %r300;
	add.s32 	%r384, %r1, 512;
$L__BB29_7:
	setp.ge.s32 	%p75, %r384, %r67;
	@%p75 bra 	$L__BB29_13;
	not.b32 	%r301, %r384;
	add.s32 	%r4, %r67, %r301;
	and.b32  	%r302, %r4, 1536;
	setp.eq.s32 	%p76, %r302, 1536;
	@%p76 bra 	$L__BB29_11;
	mul.wide.u32 	%rd122, %r384, 4;
	add.s64 	%rd129, %rd16, %rd122;
	shr.u32 	%r303, %r4, 9;
	add.s32 	%r304, %r303, 1;
	and.b32  	%r305, %r304, 3;
	neg.s32 	%r382, %r305;
$L__BB29_10:
	.pragma "nounroll";
	// begin inline asm
	ld.global.nc.u32 %r306, [%rd129];
	// end inline asm
	mov.b32 	%f395, %r306;
	add.f32 	%f509, %f509, %f395;
	add.s32 	%r384, %r384, 512;
	add.s64 	%rd129, %rd129, 2048;
	add.s32 	%r382, %r382, 1;
	setp.ne.s32 	%p77, %r382, 0;
	@%p77 bra 	$L__BB29_10;
$L__BB29_11:
	setp.lt.u32 	%p78, %r4, 1536;
	@%p78 bra 	$L__BB29_13;
$L__BB29_12:
	mul.wide.s32 	%rd128, %r384, 4;
	add.s64 	%rd124, %rd16, %rd128;
	// begin inline asm
	ld.global.nc.u32 %r307, [%rd124];
	// end inline asm
	mov.b32 	%f396, %r307;
	add.f32 	%f397, %f509, %f396;
	add.s64 	%rd125, %rd124, 2048;
	// begin inline asm
	ld.global.nc.u32 %r308, [%rd125];
	// end inline asm
	mov.b32 	%f398, %r308;
	add.f32 	%f399, %f397, %f398;
	add.s64 	%rd126, %rd124, 4096;
	// begin inline asm
	ld.global.nc.u32 %r309, [%rd126];
	// end inline asm
	mov.b32 	%f400, %r309;
	add.f32 	%f401, %f399, %f400;
	add.s64 	%rd127, %rd124, 6144;
	// begin inline asm
	ld.global.nc.u32 %r310, [%rd127];
	// end inline asm
	mov.b32 	%f402, %r310;
	add.f32 	%f509, %f401, %f402;
	add.s32 	%r384, %r384, 2048;
	setp.lt.s32 	%p79, %r384, %r67;
	@%p79 bra 	$L__BB29_12;
$L__BB29_13:
	setp.lt.s32 	%p80, %r67, 512;
	@%p80 bra 	$L__BB29_18;
	// begin inline asm
	mov.u32 %r349, %laneid;
	// end inline asm
	mov.b32 	%r351, %f509;
	mov.b32 	%r352, 1;
	mov.b32 	%r373, 31;
	mov.b32 	%r374, -1;
	// begin inline asm
	shfl.sync.down.b32 %r350, %r351, %r352, %r373, %r374;
	// end inline asm
	setp.gt.s32 	%p104, %r349, 30;
	mov.b32 	%f461, %r350;
	add.f32 	%f462, %f509, %f461;
	selp.f32 	%f463, %f509, %f462, %p104;
	mov.b32 	%r356, %f463;
	mov.b32 	%r357, 2;
	// begin inline asm
	shfl.sync.down.b32 %r355, %r356, %r357, %r373, %r374;
	// end inline asm
	setp.gt.s32 	%p105, %r349, 29;
	mov.b32 	%f464, %r355;
	add.f32 	%f465, %f463, %f464;
	selp.f32 	%f466, %f463, %f465, %p105;
	mov.b32 	%r361, %f466;
	mov.b32 	%r362, 4;
	// begin inline asm
	shfl.sync.down.b32 %r360, %r361, %r362, %r373, %r374;
	// end inline asm
	setp.gt.s32 	%p106, %r349, 27;
	mov.b32 	%f467, %r360;
	add.f32 	%f468, %f466, %f467;
	selp.f32 	%f469, %f466, %f468, %p106;
	mov.b32 	%r366, %f469;
	mov.b32 	%r367, 8;
	// begin inline asm
	shfl.sync.down.b32 %r365, %r366, %r367, %r373, %r374;
	// end inline asm
	setp.gt.s32 	%p107, %r349, 23;
	mov.b32 	%f470, %r365;
	add.f32 	%f471, %f469, %f470;
	selp.f32 	%f472, %f469, %f471, %p107;
	mov.b32 	%r371, %f472;
	mov.b32 	%r372, 16;
	// begin inline asm
	shfl.sync.down.b32 %r370, %r371, %r372, %r373, %r374;
	// end inline asm
	setp.gt.s32 	%p108, %r349, 15;
	mov.b32 	%f473, %r370;
	add.f32 	%f10, %f472, %f473;
	selp.f32 	%f530, %f472, %f10, %p108;
	setp.ne.s32 	%p109, %r349, 0;
	@%p109 bra 	$L__BB29_16;
	shr.u32 	%r375, %r1, 3;
	and.b32  	%r376, %r375, 124;
	mov.u32 	%r377, _ZZN3cub18CUB_300001_SM_10006detail6reduce28DeviceReduceSingleTileKernelINS2_10policy_hubIfjN4cuda3std3__44plusIfEEE10Policy1000EPfSC_iS9_ffNS7_10__identityEEEvT0_T1_T2_T3_T4_T6_E12temp_storage;
	add.s32 	%r378, %r377, %r376;
	st.shared.f32 	[%r378+16], %f10;
$L__BB29_16:
	bar.sync 	0;
	setp.ne.s32 	%p110, %r1, 0;
	@%p110 bra 	$L__BB29_72;
	ld.shared.f32 	%f474, [_ZZN3cub18CUB_300001_SM_10006detail6reduce28DeviceReduceSingleTileKernelINS2_10policy_hubIfjN4cuda3std3__44plusIfEEE10Policy1000EPfSC_iS9_ffNS7_10__identityEEEvT0_T1_T2_T3_T4_T6_E12temp_storage+20];
	add.f32 	%f475, %f530, %f474;
	ld.shared.f32 	%f476, [_ZZN3cub18CUB_300001_SM_10006detail6reduce28DeviceReduceSingleTileKernelINS2_10policy_hubIfjN4cuda3std3__44plusIfEEE10Policy1000EPfSC_iS9_ffNS7_10__identityEEEvT0_T1_T2_T3_T4_T6_E12temp_storage+24];
	add.f32 	%f477, %f475, %f476;
	ld.shared.f32 	%f478, [_ZZN3cub18CUB_300001_SM_10006detail6reduce28DeviceReduceSingleTileKernelINS2_10policy_hubIfjN4cuda3std3__44plusIfEEE10Policy1000EPfSC_iS9_ffNS7_10__identityEEEvT0_T1_T2_T3_T4_T6_E12temp_storage+28];
	add.f32 	%f479, %f477, %f478;
	ld.shared.f32 	%f480, [_ZZN3cub18CUB_300001_SM_10006detail6reduce28DeviceReduceSingleTileKernelINS2_10policy_hubIfjN4cuda3std3__44plusIfEEE10Policy1000EPfSC_iS9_ffNS7_10__identityEEEvT0_T1_T2_T3_T4_T6_E12temp_storage+32];
	add.f32 	%f481, %f479, %f480;
	ld.shared.f32 	%f482, [_ZZN3cub18CUB_300001_SM_10006detail6reduce28DeviceReduceSingleTileKernelINS2_10policy_hubIfjN4cuda3std3__44plusIfEEE10Policy1000EPfSC_iS9_ffNS7_10__identityEEEvT0_T1_T2_T3_T4_T6_E12temp_storage+36];
	add.f32 	%f483, %f481, %f482;
	ld.shared.f32 	%f484, [_ZZN3cub18CUB_300001_SM_10006detail6reduce28DeviceReduceSingleTileKernelINS2_10policy_hubIfjN4cuda3std3__44plusIfEEE10Policy1000EPfSC_iS9_ffNS7_10__identityEEEvT0_T1_T2_T3_T4_T6_E12temp_storage+40];
	add.f32 	%f485, %f483, %f484;
	ld.shared.f32 	%f486, [_ZZN3cub18CUB_300001_SM_10006detail6reduce28DeviceReduceSingleTileKernelINS2_10policy_hubIfjN4cuda3std3__44plusIfEEE10Policy1000EPfSC_iS9_ffNS7_10__identityEEEvT0_T1_T2_T3_T4_T6_E12temp_storage+44];
	add.f32 	%f487, %f485, %f486;
	ld.shared.f32 	%f488, [_ZZN3cub18CUB_300001_SM_10006detail6reduce28DeviceReduceSingleTileKernelINS2_10policy_hubIfjN4cuda3std3__44plusIfEEE10Policy1000EPfSC_iS9_ffNS7_10__identityEEEvT0_T1_T2_T3_T4_T6_E12temp_storage+48];
	add.f32 	%f489, %f487, %f488;
	ld.shared.f32 	%f490, [_ZZN3cub18CUB_300001_SM_10006detail6reduce28DeviceReduceSingleTileKernelINS2_10policy_hubIfjN4cuda3std3__44plusIfEEE10Policy1000EPfSC_iS9_ffNS7_10__identityEEEvT0_T1_T2_T3_T4_T6_E12temp_storage+52];
	add.f32 	%f491, %f489, %f490;
	ld.shared.f32 	%f492, [_ZZN3cub18CUB_300001_SM_10006detail6reduce28DeviceReduceSingleTileKernelINS2_10policy_hubIfjN4cuda3std3__44plusIfEEE10Policy1000EPfSC_iS9_ffNS7_10__identityEEEvT0_T1_T2_T3_T4_T6_E12temp_storage+56];
	add.f32 	%f493, %f491, %f492;
	ld.shared.f32 	%f494, [_ZZN3cub18CUB_300001_SM_10006detail6reduce28DeviceReduceSingleTileKernelINS2_10policy_hubIfjN4cuda3std3__44plusIfEEE10Policy1000EPfSC_iS9_ffNS7_10__identityEEEvT0_T1_T2_T3_T4_T6_E12temp_storage+60];
	add.f32 	%f495, %f493, %f494;
	ld.shared.f32 	%f496, [_ZZN3cub18CUB_300001_SM_10006detail6reduce28DeviceReduceSingleTileKernelINS2_10policy_hubIfjN4cuda3std3__44plusIfEEE10Policy1000EPfSC_iS9_ffNS7_10__identityEEEvT0_T1_T2_T3_T4_T6_E12temp_storage+64];
	add.f32 	%f497, %f495, %f496;
	ld.shared.f32 	%f498, [_ZZN3cub18CUB_300001_SM_10006detail6reduce28DeviceReduceSingleTileKernelINS2_10policy_hubIfjN4cuda3std3__44plusIfEEE10Policy1000EPfSC_iS9_ffNS7_10__identityEEEvT0_T1_T2_T3_T4_T6_E12temp_storage+68];
	add.f32 	%f499, %f497, %f498;
	ld.shared.f32 	%f500, [_ZZN3cub18CUB_300001_SM_10006detail6reduce28DeviceReduceSingleTileKernelINS2_10policy_hubIfjN4cuda3std3__44plusIfEEE10Policy1000EPfSC_iS9_ffNS7_10__identityEEEvT0_T1_T2_T3_T4_T6_E12temp_storage+72];
	add.f32 	%f501, %f499, %f500;
	ld.shared.f32 	%f502, [_ZZN3cub18CUB_300001_SM_10006detail6reduce28DeviceReduceSingleTileKernelINS2_10policy_hubIfjN4cuda3std3__44plusIfEEE10Policy1000EPfSC_iS9_ffNS7_10__identityEEEvT0_T1_T2_T3_T4_T6_E12temp_storage+76];
	add.f32 	%f530, %f501, %f502;
	bra.uni 	$L__BB29_72;
$L__BB29_18:
	// begin inline asm
	mov.u32 %r311, %laneid;
	// end inline asm
	and.b32  	%r337, %r1, 992;
	add.s32 	%r338, %r337, 32;
	setp.gt.s32 	%p81, %r338, %r67;
	not.b32 	%r339, %r337;
	add.s32 	%r340, %r67, %r339;
	selp.b32 	%r335, %r340, 31, %p81;
	mov.b32 	%r313, %f509;
	mov.b32 	%r314, 1;
	mov.b32 	%r336, -1;
	// begin inline asm
	shfl.sync.down.b32 %r312, %r313, %r314, %r335, %r336;
	// end inline asm
	setp.lt.s32 	%p82, %r311, %r335;
	mov.b32 	%f403, %r312;
	add.f32 	%f404, %f509, %f403;
	selp.f32 	%f405, %f404, %f509, %p82;
	mov.b32 	%r318, %f405;
	mov.b32 	%r319, 2;
	// begin inline asm
	shfl.sync.down.b32 %r317, %r318, %r319, %r335, %r336;
	// end inline asm
	add.s32 	%r341, %r311, 2;
	setp.gt.s32 	%p83, %r341, %r335;
	mov.b32 	%f406, %r317;
	add.f32 	%f407, %f405, %f406;
	selp.f32 	%f408, %f405, %f407, %p83;
	mov.b32 	%r323, %f408;
	mov.b32 	%r324, 4;
	// begin inline asm
	shfl.sync.down.b32 %r322, %r323, %r324, %r335, %r336;
	// end inline asm
	add.s32 	%r342, %r311, 4;
	setp.gt.s32 	%p84, %r342, %r335;
	mov.b32 	%f409, %r322;
	add.f32 	%f410, %f408, %f409;
	selp.f32 	%f411, %f408, %f410, %p84;
	mov.b32 	%r328, %f411;
	mov.b32 	%r329, 8;
	// begin inline asm
	shfl.sync.down.b32 %r327, %r328, %r329, %r335, %r336;
	// end inline asm
	add.s32 	%r343, %r311, 8;
	setp.gt.s32 	%p85, %r343, %r335;
	mov.b32 	%f412, %r327;
	add.f32 	%f413, %f411, %f412;
	selp.f32 	%f414, %f411, %f413, %p85;
	mov.b32 	%r333, %f414;
	mov.b32 	%r334, 16;
	// begin inline asm
	shfl.sync.down.b32 %r332, %r333, %r334, %r335, %r336;
	// end inline asm
	add.s32 	%r344, %r311, 16;
	setp.gt.s32 	%p86, %r344, %r335;
	mov.b32 	%f415, %r332;
	add.f32 	%f416, %f414, %f415;
	selp.f32 	%f530, %f414, %f416, %p86;
	setp.ne.s32 	%p87, %r311, 0;
	@%p87 bra 	$L__BB29_20;
	shr.u32 	%r345, %r1, 3;
	and.b32  	%r346, %r345, 124;
	mov.u32 	%r347, _ZZN3cub18CUB_300001_SM_10006detail6reduce28DeviceReduceSingleTileKernelINS2_10policy_hubIfjN4cuda3std3__44plusIfEEE10Policy1000EPfSC_iS9_ffNS7_10__identityEEEvT0_T1_T2_T3_T4_T6_E12temp_storage;
	add.s32 	%r348, %r347, %r346;
	st.shared.f32 	[%r348+16], %f530;
$L__BB29_20:
	bar.sync 	0;
	setp.ne.s32 	%p88, %r1, 0;
	@%p88 bra 	$L__BB29_72;
	setp.gt.s32 	%p89, %r67, 32;
	ld.shared.f32 	%f417, [_ZZN3cub18CUB_300001_SM_10006detail6reduce28DeviceReduceSingleTileKernelINS2_10policy_hubIfjN4cuda3std3__44plusIfEEE10Policy1000EPfSC_iS9_ffNS7_10__identityEEEvT0_T1_T2_T3_T4_T6_E12temp_storage+20];
	add.f32 	%f418, %f530, %f417;
	selp.f32 	%f419, %f418, %f530, %p89;
	setp.gt.s32 	%p90, %r67, 64;
	ld.shared.f32 	%f420, [_ZZN3cub18CUB_300001_SM_10006detail6reduce28DeviceReduceSingleTileKernelINS2_10policy_hubIfjN4cuda3std3__44plusIfEEE10Policy1000EPfSC_iS9_ffNS7_10__identityEEEvT0_T1_T2_T3_T4_T6_E12temp_storage+24];
	add.f32 	%f421, %f420, %f419;
	selp.f32 	%f422, %f421, %f419, %p90;
	setp.gt.s32 	%p91, %r67, 96;
	ld.shared.f32 	%f423, [_ZZN3cub18CUB_300001_SM_10006detail6reduce28DeviceReduceSingleTileKernelINS2_10policy_hubIfjN4cuda3std3__44plusIfEEE10Policy1000EPfSC_iS9_ffNS7_10__identityEEEvT0_T1_T2_T3_T4_T6_E12temp_storage+28];
	add.f32 	%f424, %f423, %f422;
	selp.f32 	%f425, %f424, %f422, %p91;
	setp.gt.s32 	%p92, %r67, 128;
	ld.shared.f32 	%f426, [_ZZN3cub18CUB_300001_SM_10006detail6reduce28DeviceReduceSingleTileKernelINS2_10policy_hubIfjN4cuda3std3__44plusIfEEE10Policy1000EPfSC_iS9_ffNS7_10__identityEEEvT0_T1_T2_T3_T4_T6_E12temp_storage+32];
	add.f32 	%f427, %f426, %f425;
	selp.f32 	%f428, %f427, %f425, %p92;
	setp.gt.s32 	%p93, %r67, 160;
	ld.shared.f32 	%f429, [_ZZN3cub18CUB_300001_SM_10006detail6reduce28DeviceReduceSingleTileKernelINS2_10policy_hubIfjN4cuda3std3__44plusIfEEE10Policy1000EPfSC_iS9_ffNS7_10__identityEEEvT0_T1_T2_T3_T4_T6_E12temp_storage+36];
	add.f32 	%f430, %f429, %f428;
	selp.f32 	%f431, %f430, %f428, %p93;
	setp.gt.s32 	%p94, %r67, 192;
	ld.shared.f32 	%f432, [_ZZN3cub18CUB_300001_SM_10006detail6reduce28DeviceReduceSingleTileKernelINS2_10policy_hubIfjN4cuda3std3__44plusIfEEE10Policy1000EPfSC_iS9_ffNS7_10__identityEEEvT0_T1_T2_T3_T4_T6_E12temp_storage+40];
	add.f32 	%f433, %f432, %f431;
	selp.f32 	%f434, %f433, %f431, %p94;
	setp.gt.s32 	%p95, %r67, 224;
	ld.shared.f32 	%f435, [_ZZN3cub18CUB_300001_SM_10006detail6reduce28DeviceReduceSingleTileKernelINS2_10policy_hubIfjN4cuda3std3__44plusIfEEE10Policy1000EPfSC_iS9_ffNS7_10__identityEEEvT0_T1_T2_T3_T4_T6_E12temp_storage+44];
	add.f32 	%f436, %f435, %f434;
	selp.f32 	%f437, %f436, %f434, %p95;
	setp.gt.s32 	%p96, %r67, 256;
	ld.shared.f32 	%f438, [_ZZN3cub18CUB_300001_SM_10006detail6reduce28DeviceReduceSingleTileKernelINS2_10policy_hubIfjN4cuda3std3__44plusIfEEE10Policy1000EPfSC_iS9_ffNS7_10__identityEEEvT0_T1_T2_T3_T4_T6_E12temp_storage+48];
	add.f32 	%f439, %f438, %f437;
	selp.f32 	%f440, %f439, %f437, %p96;
	setp.gt.s32 	%p97, %r67, 288;
	ld.shared.f32 	%f441, [_ZZN3cub18CUB_300001_SM_10006detail6reduce28DeviceReduceSingleTileKernelINS2_10policy_hubIfjN4cuda3std3__44plusIfEEE10Policy1000EPfSC_iS9_ffNS7_10__identityEEEvT0_T1_T2_T3_T4_T6_E12temp_storage+52];
	add.f32 	%f442, %f441, %f440;
	selp.f32 	%f443, %f442, %f440, %p97;
	setp.gt.s32 	%p98, %r67, 320;
	ld.shared.f32 	%f444, [_ZZN3cub18CUB_300001_SM_10006detail6reduce28DeviceReduceSingleTileKernelINS2_10policy_hubIfjN4cuda3std3__44plusIfEEE10Policy1000EPfSC_iS9_ffNS7_10__identityEEEvT0_T1_T2_T3_T4_T6_E12temp_storage+56];
	add.f32 	%f445, %f444, %f443;
	selp.f32 	%f446, %f445, %f443, %p98;
	setp.gt.s32 	%p99, %r67, 352;
	ld.shared.f32 	%f447, [_ZZN3cub18CUB_300001_SM_10006detail6reduce28DeviceReduceSingleTileKernelINS2_10policy_hubIfjN4cuda3std3__44plusIfEEE10Policy1000EPfSC_iS9_ffNS7_10__identityEEEvT0_T1_T2_T3_T4_T6_E12temp_storage+60];
	add.f32 	%f448, %f447, %f446;
	selp.f32 	%f449, %f448, %f446, %p99;
	setp.gt.s32 	%p100, %r67, 384;
	ld.shared.f32 	%f450, [_ZZN3cub18CUB_300001_SM_10006detail6reduce28DeviceReduceSingleTileKernelINS2_10policy_hubIfjN4cuda3std3__44plusIfEEE10Policy1000EPfSC_iS9_ffNS7_10__identityEEEvT0_T1_T2_T3_T4_T6_E12temp_storage+64];
	add.f32 	%f451, %f450, %f449;
	selp.f32 	%f452, %f451, %f449, %p100;
	setp.gt.s32 	%p101, %r67, 416;
	ld.shared.f32 	%f453, [_ZZN3cub18CUB_300001_SM_10006detail6reduce28DeviceReduceSingleTileKernelINS2_10policy_hubIfjN4cuda3std3__44plusIfEEE10Policy1000EPfSC_iS9_ffNS7_10__identityEEEvT0_T1_T2_T3_T4_T6_E12temp_storage+68];
	add.f32 	%f454, %f453, %f452;
	selp.f32 	%f455, %f454, %f452, %p101;
	setp.gt.s32 	%p102, %r67, 448;
	ld.shared.f32 	%f456, [_ZZN3cub18CUB_300001_SM_10006detail6reduce28DeviceReduceSingleTileKernelINS2_10policy_hubIfjN4cuda3std3__44plusIfEEE10Policy1000EPfSC_iS9_ffNS7_10__identityEEEvT0_T1_T2_T3_T4_T6_E12temp_storage+72];
	add.f32 	%f457, %f456, %f455;
	selp.f32 	%f458, %f457, %f455, %p102;
	setp.gt.s32 	%p103, %r67, 480;
	ld.shared.f32 	%f459, [_ZZN3cub18CUB_300001_SM_10006detail6reduce28DeviceReduceSingleTileKernelINS2_10policy_hubIfjN4cuda3std3__44plusIfEEE10Policy1000EPfSC_iS9_ffNS7_10__identityEEEvT0_T1_T2_T3_T4_T6_E12temp_storage+76];
	add.f32 	%f460, %f459, %f458;
	selp.f32 	%f530, %f460, %f458, %p103;
	bra.uni 	$L__BB29_72;
$L__BB29_22:
	mov.u32 	%r13, %tid.x;
	shl.b32 	%r224, %r13, 1;
	mul.wide.u32 	%rd90, %r224, 4;
	add.s64 	%rd75, %rd16, %rd90;
	// begin inline asm
	ld.global.nc.u64 %rd74, [%rd75];
	// end inline asm
	mov.b64 	{%r225, %r226}, %rd74;
	mov.b32 	%f281, %r226;
	mov.b32 	%f282, %r225;
	add.s64 	%rd77, %rd75, 4096;
	// begin inline asm
	ld.global.nc.u64 %rd76, [%rd77];
	// end inline asm
	mov.b64 	{%r227, %r228}, %rd76;
	mov.b32 	%f283, %r228;
	mov.b32 	%f284, %r227;
	add.s64 	%rd79, %rd75, 8192;
	// begin inline asm
	ld.global.nc.u64 %rd78, [%rd79];
	// end inline asm
	mov.b64 	{%r229, %r230}, %rd78;
	mov.b32 	%f285, %r230;
	mov.b32 	%f286, %r229;
	add.s64 	%rd81, %rd75, 12288;
	// begin inline asm
	ld.global.nc.u64 %rd80, [%rd81];
	// end inline asm
	mov.b64 	{%r231, %r232}, %rd80;
	mov.b32 	%f287, %r232;
	mov.b32 	%f288, %r231;
	add.s64 	%rd83, %rd75, 16384;
	// begin inline asm
	ld.global.nc.u64 %rd82, [%rd83];
	// end inline asm
	mov.b64 	{%r233, %r234}, %rd82;
	mov.b32 	%f289, %r234;
	mov.b32 	%f290, %r233;
	add.s64 	%rd85, %rd75, 20480;
	// begin inline asm
	ld.global.nc.u64 %rd84, [%rd85];
	// end inline asm
	mov.b64 	{%r235, %r236}, %rd84;
	mov.b32 	%f291, %r236;
	mov.b32 	%f292, %r235;
	add.s64 	%rd87, %rd75, 24576;
	// begin inline asm
	ld.global.nc.u64 %rd86, [%rd87];
	// end inline asm
	mov.b64 	{%r237, %r238}, %rd86;
	mov.b32 	%f293, %r238;
	mov.b32 	%f294, %r237;
	add.s64 	%rd89, %rd75, 28672;
	// begin inline asm
	ld.global.nc.u64 %rd88, [%rd89];
	// end inline asm
	mov.b64 	{%r239, %r240}, %rd88;
	mov.b32 	%f295, %r240;
	mov.b32 	%f296, %r239;
	add.f32 	%f297, %f282, %f281;
	add.f32 	%f298, %f284, %f283;
	add.f32 	%f299, %f286, %f285;
	add.f32 	%f300, %f288, %f287;
	add.f32 	%f301, %f290, %f289;
	add.f32 	%f302, %f292, %f291;
	add.f32 	%f303, %f294, %f293;
	add.f32 	%f304, %f296, %f295;
	add.f32 	%f305, %f297, %f298;
	add.f32 	%f306, %f299, %f300;
	add.f32 	%f307, %f301, %f302;
	add.f32 	%f308, %f303, %f304;
	add.f32 	%f309, %f305, %f306;
	add.f32 	%f310, %f307, %f308;
	add.f32 	%f516, %f309, %f310;
	setp.lt.u32 	%p58, %r67, 16384;
	mov.b32 	%r387, 8192;
	@%p58 bra 	$L__BB29_26;
	add.s32 	%r14, %r67, -8192;
	mov.b32 	%r387, 8192;
$L__BB29_24:
	mul.wide.s32 	%rd107, %r387, 4;
	add.s64 	%rd92, %rd75, %rd107;
	// begin inline asm
	ld.global.nc.u64 %rd91, [%rd92];
	// end inline asm
	mov.b64 	{%r242, %r243}, %rd91;
	mov.b32 	%f311, %r243;
	mov.b32 	%f312, %r242;
	add.s64 	%rd94, %rd92, 4096;
	// begin inline asm
	ld.global.nc.u64 %rd93, [%rd94];
	// end inline asm
	mov.b64 	{%r244, %r245}, %rd93;
	mov.b32 	%f313, %r245;
	mov.b32 	%f314, %r244;
	add.s64 	%rd96, %rd92, 8192;
	// begin inline asm
	ld.global.nc.u64 %rd95, [%rd96];
	// end inline asm
	mov.b64 	{%r246, %r247}, %rd95;
	mov.b32 	%f315, %r247;
	mov.b32 	%f316, %r246;
	add.s64 	%rd98, %rd92, 12288;
	// begin inline asm
	ld.global.nc.u64 %rd97, [%rd98];
	// end inline asm
	mov.b64 	{%r248, %r249}, %rd97;
	mov.b32 	%f317, %r249;
	mov.b32 	%f318, %r248;
	add.s64 	%rd100, %rd92, 16384;
	// begin inline asm
	ld.global.nc.u64 %rd99, [%rd100];
	// end inline asm
	mov.b64 	{%r250, %r251}, %rd99;
	mov.b32 	%f319, %r251;
	mov.b32 	%f320, %r250;
	add.s64 	%rd102, %rd92, 20480;
	// begin inline asm
	ld.global.nc.u64 %rd101, [%rd102];
	// end inline asm
	mov.b64 	{%r252, %r253}, %rd101;
	mov.b32 	%f321, %r253;
	mov.b32 	%f322, %r252;
	add.s64 	%rd104, %rd92, 24576;
	// begin inline asm
	ld.global.nc.u64 %rd103, [%rd104];
	// end inline asm
	mov.b64 	{%r254, %r255}, %rd103;
	mov.b32 	%f323, %r255;
	mov.b32 	%f324, %r254;
	add.s64 	%rd106, %rd92, 28672;
	// begin inline asm
	ld.global.nc.u64 %rd105, [%rd106];
	// end inline asm
	mov.b64 	{%r256, %r257}, %rd105;
	mov.b32 	%f325, %r257;
	mov.b32 	%f326, %r256;
	add.f32 	%f327, %f516, %f312;
	add.f32 	%f328, %f311, %f314;
	add.f32 	%f329, %f313, %f316;
	add.f32 	%f330, %f315, %f318;
	add.f32 	%f331, %f317, %f320;
	add.f32 	%f332, %f319, %f322;
	add.f32 	%f333, %f321, %f324;
	add.f32 	%f334, %f323, %f326;
	add.f32 	%f335, %f327, %f328;
	add.f32 	%f336, %f329, %f330;
	add.f32 	%f337, %f331, %f332;
	add.f32 	%f338, %f333, %f334;
	add.f32 	%f339, %f335, %f336;
	add.f32 	%f340, %f337, %f338;
	add.f32 	%f341, %f339, %f340;
	add.f32 	%f516, %f341, %f325;
	sub.s32 	%r258, %r67, %r387;
	setp.lt.s32 	%p59, %r258, 8192;
	@%p59 bra 	$L__BB29_34;
	add.s32 	%r387, %r387, 8192;
	setp.le.s32 	%p60, %r387, %r14;
	@%p60 bra 	$L__BB29_24;
$L__BB29_26:
	setp.le.s32 	%p61, %r67, %r387;
	@%p61 bra 	$L__BB29_34;
	sub.s32 	%r18, %r67, %r387;
	setp.ge.s32 	%p62, %r13, %r18;
	@%p62 bra 	$L__BB29_34;
	not.b32 	%r259, %r13;
	add.s32 	%r260, %r67, %r259;
	sub.s32 	%r19, %r260, %r387;
	and.b32  	%r261, %r19, 1536;
	setp.eq.s32 	%p63, %r261, 1536;
	mov.u32 	%r391, %r13;
	@%p63 bra 	$L__BB29_31;
	add.s32 	%r389, %r13, %r387;
	shr.u32 	%r262, %r19, 9;
	add.s32 	%r263, %r262, 1;
	and.b32  	%r264, %r263, 3;
	neg.s32 	%r388, %r264;
	mov.u32 	%r391, %r13;
$L__BB29_30:
	.pragma "nounroll";
	mul.wide.u32 	%rd109, %r389, 4;
	add.s64 	%rd108, %rd16, %rd109;
	// begin inline asm
	ld.global.nc.u32 %r265, [%rd108];
	// end inline asm
	mov.b32 	%f343, %r265;
	add.f32 	%f516, %f516, %f343;
	add.s32 	%r391, %r391, 512;
	add.s32 	%r389, %r389, 512;
	add.s32 	%r388, %r388, 1;
	setp.ne.s32 	%p64, %r388, 0;
	@%p64 bra 	$L__BB29_30;
$L__BB29_31:
	setp.lt.u32 	%p65, %r19, 1536;
	@%p65 bra 	$L__BB29_34;
	cvt.u64.u32 	%rd110, %r391;
	cvt.u64.u32 	%rd111, %r387;
	add.s64 	%rd112, %rd110, %rd111;
	shl.b64 	%rd113, %rd112, 2;
	add.s64 	%rd114, %rd113, %rd16;
	add.s64 	%rd130, %rd114, 4096;
	add.s32 	%r392, %r391, %r387;
$L__BB29_33:
	mul.wide.u32 	%rd119, %r392, 4;
	add.s64 	%rd115, %rd16, %rd119;
	// begin inline asm
	ld.global.nc.u32 %r266, [%rd115];
	// end inline asm
	mov.b32 	%f344, %r266;
	add.f32 	%f345, %f516, %f344;
	add.s64 	%rd116, %rd130, -2048;
	// begin inline asm
	ld.global.nc.u32 %r267, [%rd116];
	// end inline asm
	mov.b32 	%f346, %r267;
	add.f32 	%f347, %f345, %f346;
	// begin inline asm
	ld.global.nc.u32 %r268, [%rd130];
	// end inline asm
	mov.b32 	%f348, %r268;
	add.f32 	%f349, %f347, %f348;
	add.s64 	%rd118, %rd130, 2048;
	// begin inline asm
	ld.global.nc.u32 %r269, [%rd118];
	// end inline asm
	mov.b32 	%f350, %r269;
	add.f32 	%f516, %f349, %f350;
	add.s32 	%r391, %r391, 2048;
	add.s64 	%rd130, %rd130, 8192;
	add.s32 	%r392, %r392, 2048;
	setp.lt.s32 	%p66, %r391, %r18;
	@%p66 bra 	$L__BB29_33;
$L__BB29_34:
	// begin inline asm
	mov.u32 %r270, %laneid;
	// end inline asm
	mov.b32 	%r272, %f516;
	mov.b32 	%r273, 1;
	mov.b32 	%r294, 31;
	mov.b32 	%r295, -1;
	// begin inline asm
	shfl.sync.down.b32 %r271, %r272, %r273, %r294, %r295;
	// end inline asm
	setp.gt.s32 	%p67, %r270, 30;
	mov.b32 	%f351, %r271;
	add.f32 	%f352, %f516, %f351;
	selp.f32 	%f353, %f516, %f352, %p67;
	mov.b32 	%r277, %f353;
	mov.b32 	%r278, 2;
	// begin inline asm
	shfl.sync.down.b32 %r276, %r277, %r278, %r294, %r295;
	// end inline asm
	setp.gt.s32 	%p68, %r270, 29;
	mov.b32 	%f354, %r276;
	add.f32 	%f355, %f353, %f354;
	selp.f32 	%f356, %f353, %f355, %p68;
	mov.b32 	%r282, %f356;
	mov.b32 	%r283, 4;
	// begin inline asm
	shfl.sync.down.b32 %r281, %r282, %r283, %r294, %r295;
	// end inline asm
	setp.gt.s32 	%p69, %r270, 27;
	mov.b32 	%f357, %r281;
	add.f32 	%f358, %f356, %f357;
	selp.f32 	%f359, %f356, %f358, %p69;
	mov.b32 	%r287, %f359;
	mov.b32 	%r288, 8;
	// begin inline asm
	shfl.sync.down.b32 %r286, %r287, %r288, %r294, %r295;
	// end inline asm
	setp.gt.s32 	%p70, %r270, 23;
	mov.b32 	%f360, %r286;
	add.f32 	%f361, %f359, %f360;
	selp.f32 	%f362, %f359, %f361, %p70;
	mov.b32 	%r292, %f362;
	mov.b32 	%r293, 16;
	// begin inline asm
	shfl.sync.down.b32 %r291, %r292, %r293, %r294, %r295;
	// end inline asm
	setp.gt.s32 	%p71, %r270, 15;
	mov.b32 	%f363, %r291;
	add.f32 	%f26, %f362, %f363;
	selp.f32 	%f530, %f362, %f26, %p71;
	setp.ne.s32 	%p72, %r270, 0;
	@%p72 bra 	$L__BB29_36;
	shr.u32 	%r296, %r13, 3;
	and.b32  	%r297, %r296, 124;
	mov.u32 	%r298, _ZZN3cub18CUB_300001_SM_10006detail6reduce28DeviceReduceSingleTileKernelINS2_10policy_hubIfjN4cuda3std3__44plusIfEEE10Policy1000EPfSC_iS9_ffNS7_10__identityEEEvT0_T1_T2_T3_T4_T6_E12temp_storage;
	add.s32 	%r299, %r298, %r297;
	st.shared.f32 	[%r299+16], %f26;
$L__BB29_36:
	bar.sync 	0;
	setp.ne.s32 	%p73, %r13, 0;
	@%p73 bra 	$L__BB29_72;
	ld.shared.f32 	%f364, [_ZZN3cub18CUB_300001_SM_10006detail6reduce28DeviceReduceSingleTileKernelINS2_10policy_hubIfjN4cuda3std3__44plusIfEEE10Policy1000EPfSC_iS9_ffNS7_10__identityEEEvT0_T1_T2_T3_T4_T6_E12temp_storage+20];
	add.f32 	%f365, %f530, %f364;
	ld.shared.f32 	%f366, [_ZZN3cub18CUB_300001_SM_10006detail6reduce28DeviceReduceSingleTileKernelINS2_10policy_hubIfjN4cuda3std3__44plusIfEEE10Policy1000EPfSC_iS9_ffNS7_10__identityEEEvT0_T1_T2_T3_T4_T6_E12temp_storage+24];
	add.f32 	%f367, %f365, %f366;
	ld.shared.f32 	%f368, [_ZZN3cub18CUB_300001_SM_10006detail6reduce28DeviceReduceSingleTileKernelINS2_10policy_hubIfjN4cuda3std3__44plusIfEEE10Policy1000EPfSC_iS9_ffNS7_10__identityEEEvT0_T1_T2_T3_T4_T6_E12temp_storage+28];
	add.f32 	%f369, %f367, %f368;
	ld.shared.f32 	%f370, [_ZZN3cub18CUB_300001_SM_10006detail6reduce28DeviceReduceSingleTileKernelINS2_10policy_hubIfjN4cuda3std3__44plusIfEEE10Policy1000EPfSC_iS9_ffNS7_10__identityEEEvT0_T1_T2_T3_T4_T6_E12temp_storage+32];
	add.f32 	%f371, %f369, %f370;
	ld.shared.f32 	%f372, [_ZZN3cub18CUB_300001_SM_10006detail6reduce28DeviceReduceSingleTileKernelINS2_10policy_hubIfjN4cuda3std3__44plusIfEEE10Policy1000EPfSC_iS9_ffNS7_10__identityEEEvT0_T1_T2_T3_T4_T6_E12temp_storage+36];
	add.f32 	%f373, %f371, %f372;
	ld.shared.f32 	%f374, [_ZZN3cub18CUB_300001_SM_10006detail6reduce28DeviceReduceSingleTileKernelINS2_10policy_hubIfjN4cuda3std3__44plusIfEEE10Policy1000EPfSC_iS9_ffNS7_10__identityEEEvT0_T1_T2_T3_T4_T6_E12temp_storage+40];
	add.f32 	%f375, %f373, %f374;
	ld.shared.f32 	%f376, [_ZZN3cub18CUB_300001_SM_10006detail6reduce28DeviceReduceSingleTileKernelINS2_10policy_hubIfjN4cuda3std3__44plusIfEEE10Policy1000EPfSC_iS9_ffNS7_10__identityEEEvT0_T1_T2_T3_T4_T6_E12temp_storage+44];
	add.f32 	%f377, %f375, %f376;
	ld.shared.f32 	%f378, [_ZZN3cub18CUB_300001_SM_10006detail6reduce28DeviceReduceSingleTileKernelINS2_10policy_hubIfjN4cuda3std3__44plusIfEEE10Policy1000EPfSC_iS9_ffNS7_10__identityEEEvT0_T1_T2_T3_T4_T6_E12temp_storage+48];
	add.f32 	%f379, %f377, %f378;
	ld.shared.f32 	%f380, [_ZZN3cub18CUB_300001_SM_10006detail6reduce28DeviceReduceSingleTileKernelINS2_10policy_hubIfjN4cuda3std3__44plusIfEEE10Policy1000EPfSC_iS9_ffNS7_10__identityEEEvT0_T1_T2_T3_T4_T6_E12temp_storage+52];
	add.f32 	%f381, %f379, %f380;
	ld.shared.f32 	%f382, [_ZZN3cub18CUB_300001_SM_10006detail6reduce28DeviceReduceSingleTileKernelINS2_10policy_hubIfjN4cuda3std3__44plusIfEEE10Policy1000EPfSC_iS9_ffNS7_10__identityEEEvT0_T1_T2_T3_T4_T6_E12temp_storage+56];
	add.f32 	%f383, %f381, %f382;
	ld.shared.f32 	%f384, [_ZZN3cub18CUB_300001_SM_10006detail6reduce28DeviceReduceSingleTileKernelINS2_10policy_hubIfjN4cuda3std3__44plusIfEEE10Policy1000EPfSC_iS9_ffNS7_10__identityEEEvT0_T1_T2_T3_T4_T6_E12temp_storage+60];
	add.f32 	%f385, %f383, %f384;
	ld.shared.f32 	%f386, [_ZZN3cub18CUB_300001_SM_10006detail6reduce28DeviceReduceSingleTileKernelINS2_10policy_hubIfjN4cuda3std3__44plusIfEEE10Policy1000EPfSC_iS9_ffNS7_10__identityEEEvT0_T1_T2_T3_T4_T6_E12temp_storage+64];
	add.f32 	%f387, %f385, %f386;
	ld.shared.f32 	%f388, [_ZZN3cub18CUB_300001_SM_10006detail6reduce28DeviceReduceSingleTileKernelINS2_10policy_hubIfjN4cuda3std3__44plusIfEEE10Policy1000EPfSC_iS9_ffNS7_10__identityEEEvT0_T1_T2_T3_T4_T6_E12temp_storage+68];
	add.f32 	%f389, %f387, %f388;
	ld.shared.f32 	%f390, [_ZZN3cub18CUB_300001_SM_10006detail6reduce28DeviceReduceSingleTileKernelINS2_10policy_hubIfjN4cuda3std3__44plusIfEEE10Policy1000EPfSC_iS9_ffNS7_10__identityEEEvT0_T1_T2_T3_T4_T6_E12temp_storage+72];
	add.f32 	%f391, %f389, %f390;
	ld.shared.f32 	%f392, [_ZZN3cub18CUB_300001_SM_10006detail6reduce28DeviceReduceSingleTileKernelINS2_10policy_hubIfjN4cuda3std3__44plusIfEEE10Policy1000EPfSC_iS9_ffNS7_10__identityEEEvT0_T1_T2_T3_T4_T6_E12temp_storage+76];
	add.f32 	%f530, %f391, %f392;
	bra.uni 	$L__BB29_72;
$L__BB29_38:
	setp.gt.s32 	%p3, %r67, 8191;
	@%p3 bra 	$L__BB29_56;
	mov.u32 	%r34, %tid.x;
	setp.ge.s32 	%p20, %r34, %r67;
	mov.f32 	%f522, 0f00000000;
	mov.u32 	%r397, %r34;
	@%p20 bra 	$L__BB29_41;
	mul.wide.u32 	%rd66, %r34, 4;
	add.s64 	%rd65, %rd16, %rd66;
	// begin inline asm
	ld.global.nc.u32 %r144, [%rd65];
	// end inline asm
	mov.b32 	%f522, %r144;
	add.s32 	%r397, %r34, 512;
$L__BB29_41:
	setp.ge.s32 	%p21, %r397, %r67;
	@%p21 bra 	$L__BB29_47;
	not.b32 	%r145, %r397;
	add.s32 	%r37, %r67, %r145;
	and.b32  	%r146, %r37, 1536;
	setp.eq.s32 	%p22, %r146, 1536;
	@%p22 bra 	$L__BB29_45;
	mul.wide.u32 	%rd67, %r397, 4;
	add.s64 	%rd131, %rd16, %rd67;
	shr.u32 	%r147, %r37, 9;
	add.s32 	%r148, %r147, 1;
	and.b32  	%r149, %r148, 3;
	neg.s32 	%r395, %r149;
$L__BB29_44:
	.pragma "nounroll";
	// begin inline asm
	ld.global.nc.u32 %r150, [%rd131];
	// end inline asm
	mov.b32 	%f173, %r150;
	add.f32 	%f522, %f522, %f173;
	add.s32 	%r397, %r397, 512;
	add.s64 	%rd131, %rd131, 2048;
	add.s32 	%r395, %r395, 1;
	setp.ne.s32 	%p23, %r395, 0;
	@%p23 bra 	$L__BB29_44;
$L__BB29_45:
	setp.lt.u32 	%p24, %r37, 1536;
	@%p24 bra 	$L__BB29_47;
$L__BB29_46:
	mul.wide.s32 	%rd73, %r397, 4;
	add.s64 	%rd69, %rd16, %rd73;
	// begin inline asm
	ld.global.nc.u32 %r151, [%rd69];
	// end inline asm
	mov.b32 	%f174, %r151;
	add.f32 	%f175, %f522, %f174;
	add.s64 	%rd70, %rd69, 2048;
	// begin inline asm
	ld.global.nc.u32 %r152, [%rd70];
	// end inline asm
	mov.b32 	%f176, %r152;
	add.f32 	%f177, %f175, %f176;
	add.s64 	%rd71, %rd69, 4096;
	// begin inline asm
	ld.global.nc.u32 %r153, [%rd71];
	// end inline asm
	mov.b32 	%f178, %r153;
	add.f32 	%f179, %f177, %f178;
	add.s64 	%rd72, %rd69, 6144;
	// begin inline asm
	ld.global.nc.u32 %r154, [%rd72];
	// end inline asm
	mov.b32 	%f180, %r154;
	add.f32 	%f522, %f179, %f180;
	add.s32 	%r397, %r397, 2048;
	setp.lt.s32 	%p25, %r397, %r67;
	@%p25 bra 	$L__BB29_46;
$L__BB29_47:
	setp.lt.s32 	%p26, %r67, 512;
	@%p26 bra 	$L__BB29_52;
	// begin inline asm
	mov.u32 %r193, %laneid;
	// end inline asm
	mov.b32 	%r195, %f522;
	mov.b32 	%r196, 1;
	mov.b32 	%r217, 31;
	mov.b32 	%r218, -1;
	// begin inline asm
	shfl.sync.down.b32 %r194, %r195, %r196, %r217, %r218;
	// end inline asm
	setp.gt.s32 	%p50, %r193, 30;
	mov.b32 	%f239, %r194;
	add.f32 	%f240, %f522, %f239;
	selp.f32 	%f241, %f522, %f240, %p50;
	mov.b32 	%r200, %f241;
	mov.b32 	%r201, 2;
	// begin inline asm
	shfl.sync.down.b32 %r199, %r200, %r201, %r217, %r218;
	// end inline asm
	setp.gt.s32 	%p51, %r193, 29;
	mov.b32 	%f242, %r199;
	add.f32 	%f243, %f241, %f242;
	selp.f32 	%f244, %f241, %f243, %p51;
	mov.b32 	%r205, %f244;
	mov.b32 	%r206, 4;
	// begin inline asm
	shfl.sync.down.b32 %r204, %r205, %r206, %r217, %r218;
	// end inline asm
	setp.gt.s32 	%p52, %r193, 27;
	mov.b32 	%f245, %r204;
	add.f32 	%f246, %f244, %f245;
	selp.f32 	%f247, %f244, %f246, %p52;
	mov.b32 	%r210, %f247;
	mov.b32 	%r211, 8;
	// begin inline asm
	shfl.sync.down.b32 %r209, %r210, %r211, %r217, %r218;
	// end inline asm
	setp.gt.s32 	%p53, %r193, 23;
	mov.b32 	%f248, %r209;
	add.f32 	%f249, %f247, %f248;
	selp.f32 	%f250, %f247, %f249, %p53;
	mov.b32 	%r215, %f250;
	mov.b32 	%r216, 16;
	// begin inline asm
	shfl.sync.down.b32 %r214, %r215, %r216, %r217, %r218;
	// end inline asm
	setp.gt.s32 	%p54, %r193, 15;
	mov.b32 	%f251, %r214;
	add.f32 	%f38, %f250, %f251;
	selp.f32 	%f530, %f250, %f38, %p54;
	setp.ne.s32 	%p55, %r193, 0;
	@%p55 bra 	$L__BB29_50;
	shr.u32 	%r219, %r34, 3;
	and.b32  	%r220, %r219, 124;
	mov.u32 	%r221, _ZZN3cub18CUB_300001_SM_10006detail6reduce28DeviceReduceSingleTileKernelINS2_10policy_hubIfjN4cuda3std3__44plusIfEEE10Policy1000EPfSC_iS9_ffNS7_10__identityEEEvT0_T1_T2_T3_T4_T6_E12temp_storage;
	add.s32 	%r222, %r221, %r220;
	st.shared.f32 	[%r222+16], %f38;
$L__BB29_50:
	bar.sync 	0;
	setp.ne.s32 	%p56, %r34, 0;
	@%p56 bra 	$L__BB29_72;
	ld.shared.f32 	%f252, [_ZZN3cub18CUB_300001_SM_10006detail6reduce28DeviceReduceSingleTileKernelINS2_10policy_hubIfjN4cuda3std3__44plusIfEEE10Policy1000EPfSC_iS9_ffNS7_10__identityEEEvT0_T1_T2_T3_T4_T6_E12temp_storage+20];
	add.f32 	%f253, %f530, %f252;
	ld.shared.f32 	%f254, [_ZZN3cub18CUB_300001_SM_10006detail6reduce28DeviceReduceSingleTileKernelINS2_10policy_hubIfjN4cuda3std3__44plusIfEEE10Policy1000EPfSC_iS9_ffNS7_10__identityEEEvT0_T1_T2_T3_T4_T6_E12temp_storage+24];
	add.f32 	%f255, %f253, %f254;
	ld.shared.f32 	%f256, [_ZZN3cub18CUB_300001_SM_10006detail6reduce28DeviceReduceSingleTileKernelINS2_10policy_hubIfjN4cuda3std3__44plusIfEEE10Policy1000EPfSC_iS9_ffNS7_10__identityEEEvT0_T1_T2_T3_T4_T6_E12temp_storage+28];
	add.f32 	%f257, %f255, %f256;
	ld.shared.f32 	%f258, [_ZZN3cub18CUB_300001_SM_10006detail6reduce28DeviceReduceSingleTileKernelINS2_10policy_hubIfjN4cuda3std3__44plusIfEEE10Policy1000EPfSC_iS9_ffNS7_10__identityEEEvT0_T1_T2_T3_T4_T6_E12temp_storage+32];
	add.f32 	%f259, %f257, %f258;
	ld.shared.f32 	%f260, [_ZZN3cub18CUB_300001_SM_10006detail6reduce28DeviceReduceSingleTileKernelINS2_10policy_hubIfjN4cuda3std3__44plusIfEEE10Policy1000EPfSC_iS9_ffNS7_10__identityEEEvT0_T1_T2_T3_T4_T6_E12temp_storage+36];
	add.f32 	%f261, %f259, %f260;
	ld.shared.f32 	%f262, [_ZZN3cub18CUB_300001_SM_10006detail6reduce28DeviceReduceSingleTileKernelINS2_10policy_hubIfjN4cuda3std3__44plusIfEEE10Policy1000EPfSC_iS9_ffNS7_10__identityEEEvT0_T1_T2_T3_T4_T6_E12temp_storage+40];
	add.f32 	%f263, %f261, %f262;
	ld.shared.f32 	%f264, [_ZZN3cub18CUB_300001_SM_10006detail6reduce28DeviceReduceSingleTileKernelINS2_10policy_hubIfjN4cuda3std3__44plusIfEEE10Policy1000EPfSC_iS9_ffNS7_10__identityEEEvT0_T1_T2_T3_T4_T6_E12temp_storage+44];
	add.f32 	%f265, %f263, %f264;
	ld.shared.f32 	%f266, [_ZZN3cub18CUB_300001_SM_10006detail6reduce28DeviceReduceSingleTileKernelINS2_10policy_hubIfjN4cuda3std3__44plusIfEEE10Policy1000EPfSC_iS9_ffNS7_10__identityEEEvT0_T1_T2_T3_T4_T6_E12temp_storage+48];
	add.f32 	%f267, %f265, %f266;
	ld.shared.f32 	%f268, [_ZZN3cub18CUB_300001_SM_10006detail6reduce28DeviceReduceSingleTileKernelINS2_10policy_hubIfjN4cuda3std3__44plusIfEEE10Policy1000EPfSC_iS9_ffNS7_10__identityEEEvT0_T1_T2_T3_T4_T6_E12temp_storage+52];
	add.f32 	%f269, %f267, %f268;
	ld.shared.f32 	%f270, [_ZZN3cub18CUB_300001_SM_10006detail6reduce28DeviceReduceSingleTileKernelINS2_10policy_hubIfjN4cuda3std3__44plusIfEEE10Policy1000EPfSC_iS9_ffNS7_10__identityEEEvT0_T1_T2_T3_T4_T6_E12temp_storage+56];
	add.f32 	%f271, %f269, %f270;
	ld.shared.f32 	%f272, [_ZZN3cub18CUB_300001_SM_10006detail6reduce28DeviceReduceSingleTileKernelINS2_10policy_hubIfjN4cuda3std3__44plusIfEEE10Policy1000EPfSC_iS9_ffNS7_10__identityEEEvT0_T1_T2_T3_T4_T6_E12temp_storage+60];
	add.f32 	%f273, %f271, %f272;
	ld.shared.f32 	%f274, [_ZZN3cub18CUB_300001_SM_10006detail6reduce28DeviceReduceSingleTileKernelINS2_10policy_hubIfjN4cuda3std3__44plusIfEEE10Policy1000EPfSC_iS9_ffNS7_10__identityEEEvT0_T1_T2_T3_T4_T6_E12temp_storage+64];
	add.f32 	%f275, %f273, %f274;
	ld.shared.f32 	%f276, [_ZZN3cub18CUB_300001_SM_10006detail6reduce28DeviceReduceSingleTileKernelINS2_10policy_hubIfjN4cuda3std3__44plusIfEEE10Policy1000EPfSC_iS9_ffNS7_10__identityEEEvT0_T1_T2_T3_T4_T6_E12temp_storage+68];
	add.f32 	%f277, %f275, %f276;
	ld.shared.f32 	%f278, [_ZZN3cub18CUB_300001_SM_10006detail6reduce28DeviceReduceSingleTileKernelINS2_10policy_hubIfjN4cuda3std3__44plusIfEEE10Policy1000EPfSC_iS9_ffNS7_10__identityEEEvT0_T1_T2_T3_T4_T6_E12temp_storage+72];
	add.f32 	%f279, %f277, %f278;
	ld.shared.f32 	%f280, [_ZZN3cub18CUB_300001_SM_10006detail6reduce28DeviceReduceSingleTileKernelINS2_10policy_hubIfjN4cuda3std3__44plusIfEEE10Policy1000EPfSC_iS9_ffNS7_10__identityEEEvT0_T1_T2_T3_T4_T6_E12temp_storage+76];
	add.f32 	%f530, %f279, %f280;
	bra.uni 	$L__BB29_72;
$L__BB29_52:
	// begin inline asm
	mov.u32 %r155, %laneid;
	// end inline asm
	and.b32  	%r181, %r34, 992;
	add.s32 	%r182, %r181, 32;
	setp.gt.s32 	%p27, %r182, %r67;
	not.b32 	%r183, %r181;
	add.s32 	%r184, %r67, %r183;
	selp.b32 	%r179, %r184, 31, %p27;
	mov.b32 	%r157, %f522;
	mov.b32 	%r158, 1;
	mov.b32 	%r180, -1;
	// begin inline asm
	shfl.sync.down.b32 %r156, %r157, %r158, %r179, %r180;
	// end inline asm
	setp.lt.s32 	%p28, %r155, %r179;
	mov.b32 	%f181, %r156;
	add.f32 	%f182, %f522, %f181;
	selp.f32 	%f183, %f182, %f522, %p28;
	mov.b32 	%r162, %f183;
	mov.b32 	%r163, 2;
	// begin inline asm
	shfl.sync.down.b32 %r161, %r162, %r163, %r179, %r180;
	// end inline asm
	add.s32 	%r185, %r155, 2;
	setp.gt.s32 	%p29, %r185, %r179;
	mov.b32 	%f184, %r161;
	add.f32 	%f185, %f183, %f184;
	selp.f32 	%f186, %f183, %f185, %p29;
	mov.b32 	%r167, %f186;
	mov.b32 	%r168, 4;
	// begin inline asm
	shfl.sync.down.b32 %r166, %r167, %r168, %r179, %r180;
	// end inline asm
	add.s32 	%r186, %r155, 4;
	setp.gt.s32 	%p30, %r186, %r179;
	mov.b32 	%f187, %r166;
	add.f32 	%f188, %f186, %f187;
	selp.f32 	%f189, %f186, %f188, %p30;
	mov.b32 	%r172, %f189;
	mov.b32 	%r173, 8;
	// begin inline asm
	shfl.sync.down.b32 %r171, %r172, %r173, %r179, %r180;
	// end inline asm
	add.s32 	%r187, %r155, 8;
	setp.gt.s32 	%p31, %r187, %r179;
	mov.b32 	%f190, %r171;
	add.f32 	%f191, %f189, %f190;
	selp.f32 	%f192, %f189, %f191, %p31;
	mov.b32 	%r177, %f192;
	mov.b32 	%r178, 16;
	// begin inline asm
	shfl.sync.down.b32 %r176, %r177, %r178, %r179, %r180;
	// end inline asm
	add.s32 	%r188, %r155, 16;
	setp.gt.s32 	%p32, %r188, %r179;
	mov.b32 	%f193, %r176;
	add.f32 	%f194, %f192, %f193;
	selp.f32 	%f530, %f192, %f194, %p32;
	setp.ne.s32 	%p33, %r155, 0;
	@%p33 bra 	$L__BB29_54;
	shr.u32 	%r189, %r34, 3;
	and.b32  	%r190, %r189, 124;
	mov.u32 	%r191, _ZZN3cub18CUB_300001_SM_10006detail6reduce28DeviceReduceSingleTileKernelINS2_10policy_hubIfjN4cuda3std3__44plusIfEEE10Policy1000EPfSC_iS9_ffNS7_10__identityEEEvT0_T1_T2_T3_T4_T6_E12temp_storage;
	add.s32 	%r192, %r191, %r190;
	st.shared.f32 	[%r192+16], %f530;
$L__BB29_54:
	bar.sync 	0;
	setp.ne.s32 	%p34, %r34, 0;
	@%p34 bra 	$L__BB29_72;
	setp.gt.s32 	%p35, %r67, 32;
	ld.shared.f32 	%f195, [_ZZN3cub18CUB_300001_SM_10006detail6reduce28DeviceReduceSingleTileKernelINS2_10policy_hubIfjN4cuda3std3__44plusIfEEE10Policy1000EPfSC_iS9_ffNS7_10__identityEEEvT0_T1_T2_T3_T4_T6_E12temp_storage+20];
	add.f32 	%f196, %f530, %f195;
	selp.f32 	%f197, %f196, %f530, %p35;
	setp.gt.s32 	%p36, %r67, 64;
	ld.shared.f32 	%f198, [_ZZN3cub18CUB_300001_SM_10006detail6reduce28DeviceReduceSingleTileKernelINS2_10policy_hubIfjN4cuda3std3__44plusIfEEE10Policy1000EPfSC_iS9_ffNS7_10__identityEEEvT0_T1_T2_T3_T4_T6_E12temp_storage+24];
	add.f32 	%f199, %f198, %f197;
	selp.f32 	%f200, %f199, %f197, %p36;
	setp.gt.s32 	%p37, %r67, 96;
	ld.shared.f32 	%f201, [_ZZN3cub18CUB_300001_SM_10006detail6reduce28DeviceReduceSingleTileKernelINS2_10policy_hubIfjN4cuda3std3__44plusIfEEE10Policy1000EPfSC_iS9_ffNS7_10__identityEEEvT0_T1_T2_T3_T4_T6_E12temp_storage+28];
	add.f32 	%f202, %f201, %f200;
	selp.f32 	%f203, %f202, %f200, %p37;
	setp.gt.s32 	%p38, %r67, 128;
	ld.shared.f32 	%f204, [_ZZN3cub18CUB_300001_SM_10006detail6reduce28DeviceReduceSingleTileKernelINS2_10policy_hubIfjN4cuda3std3__44plusIfEEE10Policy1000EPfSC_iS9_ffNS7_10__identityEEEvT0_T1_T2_T3_T4_T6_E12temp_storage+32];
	add.f32 	%f205, %f204, %f203;
	selp.f32 	%f206, %f205, %f203, %p38;
	setp.gt.s32 	%p39, %r67, 160;
	ld.shared.f32 	%f207, [_ZZN3cub18CUB_300001_SM_10006detail6reduce28DeviceReduceSingleTileKernelINS2_10policy_hubIfjN4cuda3std3__44plusIfEEE10Policy1000EPfSC_iS9_ffNS7_10__identityEEEvT0_T1_T2_T3_T4_T6_E12temp_storage+36];
	add.f32 	%f208, %f207, %f206;
	selp.f32 	%f209, %f208, %f206, %p39;
	setp.gt.s32 	%p40, %r67, 192;
	ld.shared.f32 	%f210, [_ZZN3cub18CUB_300001_SM_10006detail6reduce28DeviceReduceSingleTileKernelINS2_10policy_hubIfjN4cuda3std3__44plusIfEEE10Policy1000EPfSC_iS9_ffNS7_10__identityEEEvT0_T1_T2_T3_T4_T6_E12temp_storage+40];
	add.f32 	%f211, %f210, %f209;
	selp.f32 	%f212, %f211, %f209, %p40;
	setp.gt.s32 	%p41, %r67, 224;
	ld.shared.f32 	%f213, [_ZZN3cub18CUB_300001_SM_10006detail6reduce28DeviceReduceSingleTileKernelINS2_10policy_hubIfjN4cuda3std3__44plusIfEEE10Policy1000EPfSC_iS9_ffNS7_10__identityEEEvT0_T1_T2_T3_T4_T6_E12temp_storage+44];
	add.f32 	%f214, %f213, %f212;
	selp.f32 	%f215, %f214, %f212, %p41;
	setp.gt.s32 	%p42, %r67, 256;
	ld.shared.f32 	%f216, [_ZZN3cub18CUB_300001_SM_10006detail6reduce28DeviceReduceSingleTileKernelINS2_10policy_hubIfjN4cuda3std3__44plusIfEEE10Policy1000EPfSC_iS9_ffNS7_10__identityEEEvT0_T1_T2_T3_T4_T6_E12temp_storage+48];
	add.f32 	%f217, %f216, %f215;
	selp.f32 	%f218, %f217, %f215, %p42;
	setp.gt.s32 	%p43, %r67, 288;
	ld.shared.f32 	%f219, [_ZZN3cub18CUB_300001_SM_10006detail6reduce28DeviceReduceSingleTileKernelINS2_10policy_hubIfjN4cuda3std3__44plusIfEEE10Policy1000EPfSC_iS9_ffNS7_10__identityEEEvT0_T1_T2_T3_T4_T6_E12temp_storage+52];
	add.f32 	%f220, %f219, %f218;
	selp.f32 	%f221, %f220, %f218, %p43;
	setp.gt.s32 	%p44, %r67, 320;
	ld.shared.f32 	%f222, [_ZZN3cub18CUB_300001_SM_10006detail6reduce28DeviceReduceSingleTileKernelINS2_10policy_hubIfjN4cuda3std3__44plusIfEEE10Policy1000EPfSC_iS9_ffNS7_10__identityEEEvT0_T1_T2_T3_T4_T6_E12temp_storage+56];
	add.f32 	%f223, %f222, %f221;
	selp.f32 	%f224, %f223, %f221, %p44;
	setp.gt.s32 	%p45, %r67, 352;
	ld.shared.f32 	%f225, [_ZZN3cub18CUB_300001_SM_10006detail6reduce28DeviceReduceSingleTileKernelINS2_10policy_hubIfjN4cuda3std3__44plusIfEEE10Policy1000EPfSC_iS9_ffNS7_10__identityEEEvT0_T1_T2_T3_T4_T6_E12temp_storage+60];
	add.f32 	%f226, %f225, %f224;
	selp.f32 	%f227, %f226, %f224, %p45;
	setp.gt.s32 	%p46, %r67, 384;
	ld.shared.f32 	%f228, [_ZZN3cub18CUB_300001_SM_10006detail6reduce28DeviceReduceSingleTileKernelINS2_10policy_hubIfjN4cuda3std3__44plusIfEEE10Policy1000EPfSC_iS9_ffNS7_10__identityEEEvT0_T1_T2_T3_T4_T6_E12temp_storage+64];
	add.f32 	%f229, %f228, %f227;
	selp.f32 	%f230, %f229, %f227, %p46;
	setp.gt.s32 	%p47, %r67, 416;
	ld.shared.f32 	%f231, [_ZZN3cub18CUB_300001_SM_10006detail6reduce28DeviceReduceSingleTileKernelINS2_10policy_hubIfjN4cuda3std3__44plusIfEEE10Policy1000EPfSC_iS9_ffNS7_10__identityEEEvT0_T1_T2_T3_T4_T6_E12temp_storage+68];
	add.f32 	%f232, %f231, %f230;
	selp.f32 	%f233, %f232, %f230, %p47;
	setp.gt.s32 	%p48, %r67, 448;
	ld.shared.f32 	%f234, [_ZZN3cub18CUB_300001_SM_10006detail6reduce28DeviceReduceSingleTileKernelINS2_10policy_hubIfjN4cuda3std3__44plusIfEEE10Policy1000EPfSC_iS9_ffNS7_10__identityEEEvT0_T1_T2_T3_T4_T6_E12temp_storage+72];
	add.f32 	%f235, %f234, %f233;
	selp.f32 	%f236, %f235, %f233, %p48;
	setp.gt.s32 	%p49, %r67, 480;
	ld.shared.f32 	%f237, [_ZZN3cub18CUB_300001_SM_10006detail6reduce28DeviceReduceSingleTileKernelINS2_10policy_hubIfjN4cuda3std3__44plusIfEEE10Policy1000EPfSC_iS9_ffNS7_10__identityEEEvT0_T1_T2_T3_T4_T6_E12temp_storage+76];
	add.f32 	%f238, %f237, %f236;
	selp.f32 	%f530, %f238, %f236, %p49;
	bra.uni 	$L__BB29_72;
$L__BB29_56:
	mov.u32 	%r46, %tid.x;
	mul.wide.u32 	%rd35, %r46, 4;
	add.s64 	%rd19, %rd16, %rd35;
	// begin inline asm
	ld.global.nc.u32 %r68, [%rd19];
	// end inline asm
	mov.b32 	%f59, %r68;
	add.s64 	%rd20, %rd19, 2048;
	// begin inline asm
	ld.global.nc.u32 %r69, [%rd20];
	// end inline asm
	mov.b32 	%f60, %r69;
	add.s64 	%rd21, %rd19, 4096;
	// begin inline asm
	ld.global.nc.u32 %r70, [%rd21];
	// end inline asm
	mov.b32 	%f61, %r70;
	add.s64 	%rd22, %rd19, 6144;
	// begin inline asm
	ld.global.nc.u32 %r71, [%rd22];
	// end inline asm
	mov.b32 	%f62, %r71;
	add.s64 	%rd23, %rd19, 8192;
	// begin inline asm
	ld.global.nc.u32 %r72, [%rd23];
	// end inline asm
	mov.b32 	%f63, %r72;
	add.s64 	%rd24, %rd19, 10240;
	// begin inline asm
	ld.global.nc.u32 %r73, [%rd24];
	// end inline asm
	mov.b32 	%f64, %r73;
	add.s64 	%rd25, %rd19, 12288;
	// begin inline asm
	ld.global.nc.u32 %r74, [%rd25];
	// end inline asm
	mov.b32 	%f65, %r74;
	add.s64 	%rd26, %rd19, 14336;
	// begin inline asm
	ld.global.nc.u32 %r75, [%rd26];
	// end inline asm
	mov.b32 	%f66, %r75;
	add.s64 	%rd27, %rd19, 16384;
	// begin inline asm
	ld.global.nc.u32 %r76, [%rd27];
	// end inline asm
	mov.b32 	%f67, %r76;
	add.s64 	%rd28, %rd19, 18432;
	// begin inline asm
	ld.global.nc.u32 %r77, [%rd28];
	// end inline asm
	mov.b32 	%f68, %r77;
	add.s64 	%rd29, %rd19, 20480;
	// begin inline asm
	ld.global.nc.u32 %r78, [%rd29];
	// end inline asm
	mov.b32 	%f69, %r78;
	add.s64 	%rd30, %rd19, 22528;
	// begin inline asm
	ld.global.nc.u32 %r79, [%rd30];
	// end inline asm
	mov.b32 	%f70, %r79;
	add.s64 	%rd31, %rd19, 24576;
	// begin inline asm
	ld.global.nc.u32 %r80, [%rd31];
	// end inline asm
	mov.b32 	%f71, %r80;
	add.s64 	%rd32, %rd19, 26624;
	// begin inline asm
	ld.global.nc.u32 %r81, [%rd32];
	// end inline asm
	mov.b32 	%f72, %r81;
	add.s64 	%rd33, %rd19, 28672;
	// begin inline asm
	ld.global.nc.u32 %r82, [%rd33];
	// end inline asm
	mov.b32 	%f73, %r82;
	add.s64 	%rd34, %rd19, 30720;
	// begin inline asm
	ld.global.nc.u32 %r83, [%rd34];
	// end inline asm
	mov.b32 	%f74, %r83;
	add.f32 	%f75, %f59, %f60;
	add.f32 	%f76, %f61, %f62;
	add.f32 	%f77, %f63, %f64;
	add.f32 	%f78, %f65, %f66;
	add.f32 	%f79, %f67, %f68;
	add.f32 	%f80, %f69, %f70;
	add.f32 	%f81, %f71, %f72;
	add.f32 	%f82, %f73, %f74;
	add.f32 	%f83, %f75, %f76;
	add.f32 	%f84, %f77, %f78;
	add.f32 	%f85, %f79, %f80;
	add.f32 	%f86, %f81, %f82;
	add.f32 	%f87, %f83, %f84;
	add.f32 	%f88, %f85, %f86;
	add.f32 	%f529, %f87, %f88;
	setp.lt.u32 	%p4, %r67, 16384;
	mov.b32 	%r400, 8192;
	@%p4 bra 	$L__BB29_60;
	add.s32 	%r47, %r67, -8192;
	mov.b32 	%r400, 8192;
$L__BB29_58:
	mul.wide.s32 	%rd52, %r400, 4;
	add.s64 	%rd36, %rd19, %rd52;
	// begin inline asm
	ld.global.nc.u32 %r86, [%rd36];
	// end inline asm
	mov.b32 	%f89, %r86;
	add.s64 	%rd37, %rd36, 2048;
	// begin inline asm
	ld.global.nc.u32 %r87, [%rd37];
	// end inline asm
	mov.b32 	%f90, %r87;
	add.s64 	%rd38, %rd36, 4096;
	// begin inline asm
	ld.global.nc.u32 %r88, [%rd38];
	// end inline asm
	mov.b32 	%f91, %r88;
	add.s64 	%rd39, %rd36, 6144;
	// begin inline asm
	ld.global.nc.u32 %r89, [%rd39];
	// end inline asm
	mov.b32 	%f92, %r89;
	add.s64 	%rd40, %rd36, 8192;
	// begin inline asm
	ld.global.nc.u32 %r90, [%rd40];
	// end inline asm
	mov.b32 	%f93, %r90;
	add.s64 	%rd41, %rd36, 10240;
	// begin inline asm
	ld.global.nc.u32 %r91, [%rd41];
	// end inline asm
	mov.b32 	%f94, %r91;
	add.s64 	%rd42, %rd36, 12288;
	// begin inline asm
	ld.global.nc.u32 %r92, [%rd42];
	// end inline asm
	mov.b32 	%f95, %r92;
	add.s64 	%rd43, %rd36, 14336;
	// begin inline asm
	ld.global.nc.u32 %r93, [%rd43];
	// end inline asm
	mov.b32 	%f96, %r93;
	add.s64 	%rd44, %rd36, 16384;
	// begin inline asm
	ld.global.nc.u32 %r94, [%rd44];
	// end inline asm
	mov.b32 	%f97, %r94;
	add.s64 	%rd45, %rd36, 18432;
	// begin inline asm
	ld.global.nc.u32 %r95, [%rd45];
	// end inline asm
	mov.b32 	%f98, %r95;
	add.s64 	%rd46, %rd36, 20480;
	// begin inline asm
	ld.global.nc.u32 %r96, [%rd46];
	// end inline asm
	mov.b32 	%f99, %r96;
	add.s64 	%rd47, %rd36, 22528;
	// begin inline asm
	ld.global.nc.u32 %r97, [%rd47];
	// end inline asm
	mov.b32 	%f100, %r97;
	add.s64 	%rd48, %rd36, 24576;
	// begin inline asm
	ld.global.nc.u32 %r98, [%rd48];
	// end inline asm
	mov.b32 	%f101, %r98;
	add.s64 	%rd49, %rd36, 26624;
	// begin inline asm
	ld.global.nc.u32 %r99, [%rd49];
	// end inline asm
	mov.b32 	%f102, %r99;
	add.s64 	%rd50, %rd36, 28672;
	// begin inline asm
	ld.global.nc.u32 %r100, [%rd50];
	// end inline asm
	mov.b32 	%f103, %r100;
	add.s64 	%rd51, %rd36, 30720;
	// begin inline asm
	ld.global.nc.u32 %r101, [%rd51];
	// end inline asm
	mov.b32 	%f104, %r101;
	add.f32 	%f105, %f529, %f89;
	add.f32 	%f106, %f90, %f91;
	add.f32 	%f107, %f92, %f93;
	add.f32 	%f108, %f94, %f95;
	add.f32 	%f109, %f96, %f97;
	add.f32 	%f110, %f98, %f99;
	add.f32 	%f111, %f100, %f101;
	add.f32 	%f112, %f102, %f103;
	add.f32 	%f113, %f105, %f106;
	add.f32 	%f114, %f107, %f108;
	add.f32 	%f115, %f109, %f110;
	add.f32 	%f116, %f111, %f112;
	add.f32 	%f117, %f113, %f114;
	add.f32 	%f118, %f115, %f116;
	add.f32 	%f119, %f117, %f118;
	add.f32 	%f529, %f119, %f104;
	sub.s32 	%r102, %r67, %r400;
	setp.lt.s32 	%p5, %r102, 8192;
	@%p5 bra 	$L__BB29_68;
	add.s32 	%r400, %r400, 8192;
	setp.le.s32 	%p6, %r400, %r47;
	@%p6 bra 	$L__BB29_58;
$L__BB29_60:
	setp.le.s32 	%p7, %r67, %r400;
	@%p7 bra 	$L__BB29_68;
	sub.s32 	%r51, %r67, %r400;
	setp.ge.s32 	%p8, %r46, %r51;
	@%p8 bra 	$L__BB29_68;
	not.b32 	%r103, %r46;
	add.s32 	%r104, %r67, %r103;
	sub.s32 	%r52, %r104, %r400;
	and.b32  	%r105, %r52, 1536;
	setp.eq.s32 	%p9, %r105, 1536;
	mov.u32 	%r404, %r46;
	@%p9 bra 	$L__BB29_65;
	add.s32 	%r402, %r46, %r400;
	shr.u32 	%r106, %r52, 9;
	add.s32 	%r107, %r106, 1;
	and.b32  	%r108, %r107, 3;
	neg.s32 	%r401, %r108;
	mov.u32 	%r404, %r46;
$L__BB29_64:
	.pragma "nounroll";
	mul.wide.u32 	%rd54, %r402, 4;
	add.s64 	%rd53, %rd16, %rd54;
	// begin inline asm
	ld.global.nc.u32 %r109, [%rd53];
	// end inline asm
	mov.b32 	%f121, %r109;
	add.f32 	%f529, %f529, %f121;
	add.s32 	%r404, %r404, 512;
	add.s32 	%r402, %r402, 512;
	add.s32 	%r401, %r401, 1;
	setp.ne.s32 	%p10, %r401, 0;
	@%p10 bra 	$L__BB29_64;
$L__BB29_65:
	setp.lt.u32 	%p11, %r52, 1536;
	@%p11 bra 	$L__BB29_68;
	cvt.u64.u32 	%rd55, %r404;
	cvt.u64.u32 	%rd56, %r400;
	add.s64 	%rd57, %rd55, %rd56;
	shl.b64 	%rd58, %rd57, 2;
	add.s64 	%rd59, %rd58, %rd16;
	add.s64 	%rd132, %rd59, 4096;
	add.s32 	%r405, %r404, %r400;
$L__BB29_67:
	mul.wide.u32 	%rd64, %r405, 4;
	add.s64 	%rd60, %rd16, %rd64;
	// begin inline asm
	ld.global.nc.u32 %r110, [%rd60];
	// end inline asm
	mov.b32 	%f122, %r110;
	add.f32 	%f123, %f529, %f122;
	add.s64 	%rd61, %rd132, -2048;
	// begin inline asm
	ld.global.nc.u32 %r111, [%rd61];
	// end inline asm
	mov.b32 	%f124, %r111;
	add.f32 	%f125, %f123, %f124;
	// begin inline asm
	ld.global.nc.u32 %r112, [%rd132];
	// end inline asm
	mov.b32 	%f126, %r112;
	add.f32 	%f127, %f125, %f126;
	add.s64 	%rd63, %rd132, 2048;
	// begin inline asm
	ld.global.nc.u32 %r113, [%rd63];
	// end inline asm
	mov.b32 	%f128, %r113;
	add.f32 	%f529, %f127, %f128;
	add.s32 	%r404, %r404, 2048;
	add.s64 	%rd132, %rd132, 8192;
	add.s32 	%r405, %r405, 2048;
	setp.lt.s32 	%p12, %r404, %r51;
	@%p12 bra 	$L__BB29_67;
$L__BB29_68:
	// begin inline asm
	mov.u32 %r114, %laneid;
	// end inline asm
	mov.b32 	%r116, %f529;
	mov.b32 	%r117, 1;
	mov.b32 	%r138, 31;
	mov.b32 	%r139, -1;
	// begin inline asm
	shfl.sync.down.b32 %r115, %r116, %r117, %r138, %r139;
	// end inline asm
	setp.gt.s32 	%p13, %r114, 30;
	mov.b32 	%f129, %r115;
	add.f32 	%f130, %f529, %f129;
	selp.f32 	%f131, %f529, %f130, %p13;
	mov.b32 	%r121, %f131;
	mov.b32 	%r122, 2;
	// begin inline asm
	shfl.sync.down.b32 %r120, %r121, %r122, %r138, %r139;
	// end inline asm
	setp.gt.s32 	%p14, %r114, 29;
	mov.b32 	%f132, %r120;
	add.f32 	%f133, %f131, %f132;
	selp.f32 	%f134, %f131, %f133, %p14;
	mov.b32 	%r126, %f134;
	mov.b32 	%r127, 4;
	// begin inline asm
	shfl.sync.down.b32 %r125, %r126, %r127, %r138, %r139;
	// end inline asm
	setp.gt.s32 	%p15, %r114, 27;
	mov.b32 	%f135, %r125;
	add.f32 	%f136, %f134, %f135;
	selp.f32 	%f137, %f134, %f136, %p15;
	mov.b32 	%r131, %f137;
	mov.b32 	%r132, 8;
	// begin inline asm
	shfl.sync.down.b32 %r130, %r131, %r132, %r138, %r139;
	// end inline asm
	setp.gt.s32 	%p16, %r114, 23;
	mov.b32 	%f138, %r130;
	add.f32 	%f139, %f137, %f138;
	selp.f32 	%f140, %f137, %f139, %p16;
	mov.b32 	%r136, %f140;
	mov.b32 	%r137, 16;
	// begin inline asm
	shfl.sync.down.b32 %r135, %r136, %r137, %r138, %r139;
	// end inline asm
	setp.gt.s32 	%p17, %r114, 15;
	mov.b32 	%f141, %r135;
	add.f32 	%f54, %f140, %f141;
	selp.f32 	%f530, %f140, %f54, %p17;
	setp.ne.s32 	%p18, %r114, 0;
	@%p18 bra 	$L__BB29_70;
	shr.u32 	%r140, %r46, 3;
	and.b32  	%r141, %r140, 124;
	mov.u32 	%r142, _ZZN3cub18CUB_300001_SM_10006detail6reduce28DeviceReduceSingleTileKernelINS2_10policy_hubIfjN4cuda3std3__44plusIfEEE10Policy1000EPfSC_iS9_ffNS7_10__identityEEEvT0_T1_T2_T3_T4_T6_E12temp_storage;
	add.s32 	%r143, %r142, %r141;
	st.shared.f32 	[%r143+16], %f54;
$L__BB29_70:
	bar.sync 	0;
	setp.ne.s32 	%p19, %r46, 0;
	@%p19 bra 	$L__BB29_72;
	ld.shared.f32 	%f142, [_ZZN3cub18CUB_300001_SM_10006detail6reduce28DeviceReduceSingleTileKernelINS2_10policy_hubIfjN4cuda3std3__44plusIfEEE10Policy1000EPfSC_iS9_ffNS7_10__identityEEEvT0_T1_T2_T3_T4_T6_E12temp_storage+20];
	add.f32 	%f143, %f530, %f142;
	ld.shared.f32 	%f144, [_ZZN3cub18CUB_300001_SM_10006detail6reduce28DeviceReduceSingleTileKernelINS2_10policy_hubIfjN4cuda3std3__44plusIfEEE10Policy1000EPfSC_iS9_ffNS7_10__identityEEEvT0_T1_T2_T3_T4_T6_E12temp_storage+24];
	add.f32 	%f145, %f143, %f144;
	ld.shared.f32 	%f146, [_ZZN3cub18CUB_300001_SM_10006detail6reduce28DeviceReduceSingleTileKernelINS2_10policy_hubIfjN4cuda3std3__44plusIfEEE10Policy1000EPfSC_iS9_ffNS7_10__identityEEEvT0_T1_T2_T3_T4_T6_E12temp_storage+28];
	add.f32 	%f147, %f145, %f146;
	ld.shared.f32 	%f148, [_ZZN3cub18CUB_300001_SM_10006detail6reduce28DeviceReduceSingleTileKernelINS2_10policy_hubIfjN4cuda3std3__44plusIfEEE10Policy1000EPfSC_iS9_ffNS7_10__identityEEEvT0_T1_T2_T3_T4_T6_E12temp_storage+32];
	add.f32 	%f149, %f147, %f148;
	ld.shared.f32 	%f150, [_ZZN3cub18CUB_300001_SM_10006detail6reduce28DeviceReduceSingleTileKernelINS2_10policy_hubIfjN4cuda3std3__44plusIfEEE10Policy1000EPfSC_iS9_ffNS7_10__identityEEEvT0_T1_T2_T3_T4_T6_E12temp_storage+36];
	add.f32 	%f151, %f149, %f150;
	ld.shared.f32 	%f152, [_ZZN3cub18CUB_300001_SM_10006detail6reduce28DeviceReduceSingleTileKernelINS2_10policy_hubIfjN4cuda3std3__44plusIfEEE10Policy1000EPfSC_iS9_ffNS7_10__identityEEEvT0_T1_T2_T3_T4_T6_E12temp_storage+40];
	add.f32 	%f153, %f151, %f152;
	ld.shared.f32 	%f154, [_ZZN3cub18CUB_300001_SM_10006detail6reduce28DeviceReduceSingleTileKernelINS2_10policy_hubIfjN4cuda3std3__44plusIfEEE10Policy1000EPfSC_iS9_ffNS7_10__identityEEEvT0_T1_T2_T3_T4_T6_E12temp_storage+44];
	add.f32 	%f155, %f153, %f154;
	ld.shared.f32 	%f156, [_ZZN3cub18CUB_300001_SM_10006detail6reduce28DeviceReduceSingleTileKernelINS2_10policy_hubIfjN4cuda3std3__44plusIfEEE10Policy1000EPfSC_iS9_ffNS7_10__identityEEEvT0_T1_T2_T3_T4_T6_E12temp_storage+48];
	add.f32 	%f157, %f155, %f156;
	ld.shared.f32 	%f158, [_ZZN3cub18CUB_300001_SM_10006detail6reduce28DeviceReduceSingleTileKernelINS2_10policy_hubIfjN4cuda3std3__44plusIfEEE10Policy1000EPfSC_iS9_ffNS7_10__identityEEEvT0_T1_T2_T3_T4_T6_E12temp_storage+52];
	add.f32 	%f159, %f157, %f158;
	ld.shared.f32 	%f160, [_ZZN3cub18CUB_300001_SM_10006detail6reduce28DeviceReduceSingleTileKernelINS2_10policy_hubIfjN4cuda3std3__44plusIfEEE10Policy1000EPfSC_iS9_ffNS7_10__identityEEEvT0_T1_T2_T3_T4_T6_E12temp_storage+56];
	add.f32 	%f161, %f159, %f160;
	ld.shared.f32 	%f162, [_ZZN3cub18CUB_300001_SM_10006detail6reduce28DeviceReduceSingleTileKernelINS2_10policy_hubIfjN4cuda3std3__44plusIfEEE10Policy1000EPfSC_iS9_ffNS7_10__identityEEEvT0_T1_T2_T3_T4_T6_E12temp_storage+60];
	add.f32 	%f163, %f161, %f162;
	ld.shared.f32 	%f164, [_ZZN3cub18CUB_300001_SM_10006detail6reduce28DeviceReduceSingleTileKernelINS2_10policy_hubIfjN4cuda3std3__44plusIfEEE10Policy1000EPfSC_iS9_ffNS7_10__identityEEEvT0_T1_T2_T3_T4_T6_E12temp_storage+64];
	add.f32 	%f165, %f163, %f164;
	ld.shared.f32 	%f166, [_ZZN3cub18CUB_300001_SM_10006detail6reduce28DeviceReduceSingleTileKernelINS2_10policy_hubIfjN4cuda3std3__44plusIfEEE10Policy1000EPfSC_iS9_ffNS7_10__identityEEEvT0_T1_T2_T3_T4_T6_E12temp_storage+68];
	add.f32 	%f167, %f165, %f166;
	ld.shared.f32 	%f168, [_ZZN3cub18CUB_300001_SM_10006detail6reduce28DeviceReduceSingleTileKernelINS2_10policy_hubIfjN4cuda3std3__44plusIfEEE10Policy1000EPfSC_iS9_ffNS7_10__identityEEEvT0_T1_T2_T3_T4_T6_E12temp_storage+72];
	add.f32 	%f169, %f167, %f168;
	ld.shared.f32 	%f170, [_ZZN3cub18CUB_300001_SM_10006detail6reduce28DeviceReduceSingleTileKernelINS2_10policy_hubIfjN4cuda3std3__44plusIfEEE10Policy1000EPfSC_iS9_ffNS7_10__identityEEEvT0_T1_T2_T3_T4_T6_E12temp_storage+76];
	add.f32 	%f530, %f169, %f170;
$L__BB29_72:
	mov.u32 	%r379, %tid.x;
	setp.ne.s32 	%p111, %r379, 0;
	@%p111 bra 	$L__BB29_74;
	add.f32 	%f503, %f58, %f530;
	st.global.f32 	[%rd1], %f503;
$L__BB29_74:
	ret;

}
	// .globl	_ZN3cub18CUB_300001_SM_10006detail6reduce28DeviceReduceSingleTileKernelINS2_10policy_hubIfyN4cuda3std3__44plusIfEEE10Policy1000EN6thrust24THRUST_300001_SM_1000_NS6detail15normal_iteratorINSD_10device_ptrIfEEEEPfyS9_ff6squareEEvT0_T1_T2_T3_T4_T6_
.visible .entry _ZN3cub18CUB_300001_SM_10006detail6reduce28DeviceReduceSingleTileKernelINS2_10policy_hubIfyN4cuda3std3__44plusIfEEE10Policy1000EN6thrust24THRUST_300001_SM_1000_NS6detail15normal_iteratorINSD_10device_ptrIfEEEEPfyS9_ff6squareEEvT0_T1_T2_T3_T4_T6_(
	.param .align 8 .b8 _ZN3cub18CUB_300001_SM_10006detail6reduce28DeviceReduceSingleTileKernelINS2_10policy_hubIfyN4cuda3std3__44plusIfEEE10Policy1000EN6thrust24THRUST_300001_SM_1000_NS6detail15normal_iteratorINSD_10device_ptrIfEEEEPfyS9_ff6squareEEvT0_T1_T2_T3_T4_T6__param_0[8],
	.param .u64 .ptr .align 1 _ZN3cub18CUB_300001_SM_10006detail6reduce28DeviceReduceSingleTileKernelINS2_10policy_hubIfyN4cuda3std3__44plusIfEEE10Policy1000EN6thrust24THRUST_300001_SM_1000_NS6detail15normal_iteratorINSD_10device_ptrIfEEEEPfyS9_ff6squareEEvT0_T1_T2_T3_T4_T6__param_1,
	.param .u64 _ZN3cub18CUB_300001_SM_10006detail6reduce28DeviceReduceSingleTileKernelINS2_10policy_hubIfyN4cuda3std3__44plusIfEEE10Policy1000EN6thrust24THRUST_300001_SM_1000_NS6detail15normal_iteratorINSD_10device_ptrIfEEEEPfyS9_ff6squareEEvT0_T1_T2_T3_T4_T6__param_2,
	.param .align 1 .b8 _ZN3cub18CUB_300001_SM_10006detail6reduce28DeviceReduceSingleTileKernelINS2_10policy_hubIfyN4cuda3std3__44plusIfEEE10Policy1000EN6thrust24THRUST_300001_SM_1000_NS6detail15normal_iteratorINSD_10device_ptrIfEEEEPfyS9_ff6squareEEvT0_T1_T2_T3_T4_T6__param_3[1],
	.param .f32 _ZN3cub18CUB_300001_SM_10006detail6reduce28DeviceReduceSingleTileKernelINS2_10policy_hubIfyN4cuda3std3__44plusIfEEE10Policy1000EN6thrust24THRUST_300001_SM_1000_NS6detail15normal_iteratorINSD_10device_ptrIfEEEEPfyS9_ff6squareEEvT0_T1_T2_T3_T4_T6__param_4,
	.param .align 1 .b8 _ZN3cub18CUB_300001_SM_10006detail6reduce28DeviceReduceSingleTileKernelINS2_10policy_hubIfyN4cuda3std3__44plusIfEEE10Policy1000EN6thrust24THRUST_300001_SM_1000_NS6detail15normal_iteratorINSD_10device_ptrIfEEEEPfyS9_ff6squareEEvT0_T1_T2_T3_T4_T6__param_5[1]
)
.maxntid 256
.minnctapersm 1
{
	.reg .pred 	%p<59>;
	.reg .b32 	%r<171>;
	.reg .b32 	%f<344>;
	.reg .b64 	%rd<56>;
	// demoted variable
	.shared .align 4 .b8 _ZZN3cub18CUB_300001_SM_10006detail6reduce28DeviceReduceSingleTileKernelINS2_10policy_hubIfyN4cuda3std3__44plusIfEEE10Policy1000EN6thrust24THRUST_300001_SM_1000_NS6detail15normal_iteratorINSD_10device_ptrIfEEEEPfyS9_ff6squareEEvT0_T1_T2_T3_T4_T6_E12temp_storage[44];
	ld.param.u64 	%rd18, [_ZN3cub18CUB_300001_SM_10006detail6reduce28DeviceReduceSingleTileKernelINS2_10policy_hubIfyN4cuda3std3__44plusIfEEE10Policy1000EN6thrust24THRUST_300001_SM_1000_NS6detail15normal_iteratorINSD_10device_ptrIfEEEEPfyS9_ff6squareEEvT0_T1_T2_T3_T4_T6__param_0];
	ld.param.u64 	%rd20, [_ZN3cub18CUB_300001_SM_10006detail6reduce28DeviceReduceSingleTileKernelINS2_10policy_hubIfyN4cuda3std3__44plusIfEEE10Policy1000EN6thrust24THRUST_300001_SM_1000_NS6detail15normal_iteratorINSD_10device_ptrIfEEEEPfyS9_ff6squareEEvT0_T1_T2_T3_T4_T6__param_1];
	ld.param.u64 	%rd19, [_ZN3cub18CUB_300001_SM_10006detail6reduce28DeviceReduceSingleTileKernelINS2_10policy_hubIfyN4cuda3std3__44plusIfEEE10Policy1000EN6thrust24THRUST_300001_SM_1000_NS6detail15normal_iteratorINSD_10device_ptrIfEEEEPfyS9_ff6squareEEvT0_T1_T2_T3_T4_T6__param_2];
	ld.param.f32 	%f42, [_ZN3cub18CUB_300001_SM_10006detail6reduce28DeviceReduceSingleTileKernelINS2_10policy_hubIfyN4cuda3std3__44plusIfEEE10Policy1000EN6thrust24THRUST_300001_SM_1000_NS6detail15normal_iteratorINSD_10device_ptrIfEEEEPfyS9_ff6squareEEvT0_T1_T2_T3_T4_T6__param_4];
	cvta.to.global.u64 	%rd1, %rd20;
	setp.ne.s64 	%p1, %rd19, 0;
	@%p1 bra 	$L__BB30_3;
	mov.u32 	%r156, %tid.x;
	setp.ne.s32 	%p58, %r156, 0;
	@%p58 bra 	$L__BB30_51;
	st.global.f32 	[%rd1], %f42;
	bra.uni 	$L__BB30_51;
$L__BB30_3:
	cvta.to.global.u64 	%rd2, %rd18;
	setp.gt.u64 	%p2, %rd19, 4095;
	@%p2 bra 	$L__BB30_28;
	cvt.u32.u64 	%r1, %rd19;
	mov.u32 	%r2, %tid.x;
	setp.ge.u32 	%p24, %r2, %r1;
	mov.f32 	%f331, 0f00000000;
	mov.u32 	%r160, %r2;
	@%p24 bra 	$L__BB30_6;
	mul.wide.u32 	%rd41, %r2, 4;
	add.s64 	%rd42, %rd2, %rd41;
	ld.global.f32 	%f203, [%rd42];
	mul.f32 	%f331, %f203, %f203;
	add.s32 	%r160, %r2, 256;
$L__BB30_6:
	setp.ge.u32 	%p25, %r160, %r1;
	@%p25 bra 	$L__BB30_19;
	not.b32 	%r83, %r160;
	add.s32 	%r84, %r83, %r1;
	shr.u32 	%r85, %r84, 8;
	add.s32 	%r5, %r85, 1;
	and.b32  	%r6, %r5, 15;
	setp.lt.u32 	%p26, %r84, 3840;
	@%p26 bra 	$L__BB30_10;
	and.b32  	%r86, %r5, 33554416;
	neg.s32 	%r158, %r86;
	mul.wide.u32 	%rd43, %r160, 4;
	add.s64 	%rd44, %rd43, %rd2;
	add.s64 	%rd51, %rd44, 8192;
$L__BB30_9:
	.pragma "nounroll";
	ld.global.f32 	%f205, [%rd51+-8192];
	fma.rn.f32 	%f206, %f205, %f205, %f331;
	ld.global.f32 	%f207, [%rd51+-7168];
	fma.rn.f32 	%f208, %f207, %f207, %f206;
	ld.global.f32 	%f209, [%rd51+-6144];
	fma.rn.f32 	%f210, %f209, %f209, %f208;
	ld.global.f32 	%f211, [%rd51+-5120];
	fma.rn.f32 	%f212, %f211, %f211, %f210;
	ld.global.f32 	%f213, [%rd51+-4096];
	fma.rn.f32 	%f214, %f213, %f213, %f212;
	ld.global.f32 	%f215, [%rd51+-3072];
	fma.rn.f32 	%f216, %f215, %f215, %f214;
	ld.global.f32 	%f217, [%rd51+-2048];
	fma.rn.f32 	%f218, %f217, %f217, %f216;
	ld.global.f32 	%f219, [%rd51+-1024];
	fma.rn.f32 	%f220, %f219, %f219, %f218;
	ld.global.f32 	%f221, [%rd51];
	fma.rn.f32 	%f222, %f221, %f221, %f220;
	ld.global.f32 	%f223, [%rd51+1024];
	fma.rn.f32 	%f224, %f223, %f223, %f222;
	ld.global.f32 	%f225, [%rd51+2048];
	fma.rn.f32 	%f226, %f225, %f225, %f224;
	ld.global.f32 	%f227, [%rd51+3072];
	fma.rn.f32 	%f228, %f227, %f227, %f226;
	ld.global.f32 	%f229, [%rd51+4096];
	fma.rn.f32 	%f230, %f229, %f229, %f228;
	ld.global.f32 	%f231, [%rd51+5120];
	fma.rn.f32 	%f232, %f231, %f231, %f230;
	ld.global.f32 	%f233, [%rd51+6144];
	fma.rn.f32 	%f234, %f233, %f233, %f232;
	ld.global.f32 	%f235, [%rd51+7168];
	fma.rn.f32 	%f331, %f235, %f235, %f234;
	add.s32 	%r160, %r160, 4096;
	add.s32 	%r158, %r158, 16;
	add.s64 	%rd51, %rd51, 16384;
	setp.ne.s32 	%p27, %r158, 0;
	@%p27 bra 	$L__BB30_9;
$L__BB30_10:
	setp.eq.s32 	%p28, %r6, 0;
	@%p28 bra 	$L__BB30_19;
	and.b32  	%r13, %r5, 7;
	setp.lt.u32 	%p29, %r6, 8;
	@%p29 bra 	$L__BB30_13;
	mul.wide.s32 	%rd45, %r160, 4;
	add.s64 	%rd46, %rd2, %rd45;
	ld.global.f32 	%f237, [%rd46];
	fma.rn.f32 	%f238, %f237, %f237, %f331;
	ld.global.f32 	%f239, [%rd46+1024];
	fma.rn.f32 	%f240, %f239, %f239, %f238;
	ld.global.f32 	%f241, [%rd46+2048];
	fma.rn.f32 	%f242, %f241, %f241, %f240;
	ld.global.f32 	%f243, [%rd46+3072];
	fma.rn.f32 	%f244, %f243, %f243, %f242;
	ld.global.f32 	%f245, [%rd46+4096];
	fma.rn.f32 	%f246, %f245, %f245, %f244;
	ld.global.f32 	%f247, [%rd46+5120];
	fma.rn.f32 	%f248, %f247, %f247, %f246;
	ld.global.f32 	%f249, [%rd46+6144];
	fma.rn.f32 	%f250, %f249, %f249, %f248;
	ld.global.f32 	%f251, [%rd46+7168];
	fma.rn.f32 	%f331, %f251, %f251, %f250;
	add.s32 	%r160, %r160, 2048;
$L__BB30_13:
	setp.eq.s32 	%p30, %r13, 0;
	@%p30 bra 	$L__BB30_19;
	and.b32  	%r16, %r5, 3;
	setp.lt.u32 	%p31, %r13, 4;
	@%p31 bra 	$L__BB30_16;
	mul.wide.s32 	%rd47, %r160, 4;
	add.s64 	%rd48, %rd2, %rd47;
	ld.global.f32 	%f253, [%rd48];
	fma.rn.f32 	%f254, %f253, %f253, %f331;
	ld.global.f32 	%f255, [%rd48+1024];
	fma.rn.f32 	%f256, %f255, %f255, %f254;
	ld.global.f32 	%f257, [%rd48+2048];
	fma.rn.f32 	%f258, %f257, %f257, %f256;
	ld.global.f32 	%f259, [%rd48+3072];
	fma.rn.f32 	%f331, %f259, %f259, %f258;
	add.s32 	%r160, %r160, 1024;
$L__BB30_16:
	setp.eq.s32 	%p32, %r16, 0;
	@%p32 bra 	$L__BB30_19;
	neg.s32 	%r163, %r16;
$L__BB30_18:
	.pragma "nounroll";
	mul.wide.s32 	%rd49, %r160, 4;
	add.s64 	%rd50, %rd2, %rd49;
	ld.global.f32 	%f260, [%rd50];
	fma.rn.f32 	%f331, %f260, %f260, %f331;
	add.s32 	%r160, %r160, 256;
	add.s32 	%r163, %r163, 1;
	setp.ne.s32 	%p33, %r163, 0;
	@%p33 bra 	$L__BB30_18;
$L__BB30_19:
	setp.lt.u64 	%p34, %rd19, 256;
	@%p34 bra 	$L__BB30_24;
	// begin inline asm
	mov.u32 %r125, %laneid;
	// end inline asm
	mov.b32 	%r127, %f331;
	mov.b32 	%r128, 1;
	mov.b32 	%r149, 31;
	mov.b32 	%r150, -1;
	// begin inline asm
	shfl.sync.down.b32 %r126, %r127, %r128, %r149, %r150;
	// end inline asm
	setp.gt.s32 	%p50, %r125, 30;
	mov.b32 	%f295, %r126;
	add.f32 	%f296, %f331, %f295;
	selp.f32 	%f297, %f331, %f296, %p50;
	mov.b32 	%r132, %f297;
	mov.b32 	%r133, 2;
	// begin inline asm
	shfl.sync.down.b32 %r131, %r132, %r133, %r149, %r150;
	// end inline asm
	setp.gt.s32 	%p51, %r125, 29;
	mov.b32 	%f298, %r131;
	add.f32 	%f299, %f297, %f298;
	selp.f32 	%f300, %f297, %f299, %p51;
	mov.b32 	%r137, %f300;
	mov.b32 	%r138, 4;
	// begin inline asm
	shfl.sync.down.b32 %r136, %r137, %r138, %r149, %r150;
	// end inline asm
	setp.gt.s32 	%p52, %r125, 27;
	mov.b32 	%f301, %r136;
	add.f32 	%f302, %f300, %f301;
	selp.f32 	%f303, %f300, %f302, %p52;
	mov.b32 	%r142, %f303;
	mov.b32 	%r143, 8;
	// begin inline asm
	shfl.sync.down.b32 %r141, %r142, %r143, %r149, %r150;
	// end inline asm
	setp.gt.s32 	%p53, %r125, 23;
	mov.b32 	%f304, %r141;
	add.f32 	%f305, %f303, %f304;
	selp.f32 	%f306, %f303, %f305, %p53;
	mov.b32 	%r147, %f306;
	mov.b32 	%r148, 16;
	// begin inline asm
	shfl.sync.down.b32 %r146, %r147, %r148, %r149, %r150;
	// end inline asm
	setp.gt.s32 	%p54, %r125, 15;
	mov.b32 	%f307, %r146;
	add.f32 	%f16, %f306, %f307;
	selp.f32 	%f343, %f306, %f16, %p54;
	setp.ne.s32 	%p55, %r125, 0;
	@%p55 bra 	$L__BB30_22;
	shr.u32 	%r151, %r2, 3;
	and.b32  	%r152, %r151, 124;
	mov.u32 	%r153, _ZZN3cub18CUB_300001_SM_10006detail6reduce28DeviceReduceSingleTileKernelINS2_10policy_hubIfyN4cuda3std3__44plusIfEEE10Policy1000EN6thrust24THRUST_300001_SM_1000_NS6detail15normal_iteratorINSD_10device_ptrIfEEEEPfyS9_ff6squareEEvT0_T1_T2_T3_T4_T6_E12temp_storage;
	add.s32 	%r154, %r153, %r152;
	st.shared.f32 	[%r154+8], %f16;
$L__BB30_22:
	bar.sync 	0;
	setp.ne.s32 	%p56, %r2, 0;
	@%p56 bra 	$L__BB30_49;
	ld.shared.f32 	%f308, [_ZZN3cub18CUB_300001_SM_10006detail6reduce28DeviceReduceSingleTileKernelINS2_10policy_hubIfyN4cuda3std3__44plusIfEEE10Policy1000EN6thrust24THRUST_300001_SM_1000_NS6detail15normal_iteratorINSD_10device_ptrIfEEEEPfyS9_ff6squareEEvT0_T1_T2_T3_T4_T6_E12temp_storage+12];
	add.f32 	%f309, %f343, %f308;
	ld.shared.f32 	%f310, [_ZZN3cub18CUB_300001_SM_10006detail6reduce28DeviceReduceSingleTileKernelINS2_10policy_hubIfyN4cuda3std3__44plusIfEEE10Policy1000EN6thrust24THRUST_300001_SM_1000_NS6detail15normal_iteratorINSD_10device_ptrIfEEEEPfyS9_ff6squareEEvT0_T1_T2_T3_T4_T6_E12temp_storage+16];
	add.f32 	%f311, %f309, %f310;
	ld.shared.f32 	%f312, [_ZZN3cub18CUB_300001_SM_10006detail6reduce28DeviceReduceSingleTileKernelINS2_10policy_hubIfyN4cuda3std3__44plusIfEEE10Policy1000EN6thrust24THRUST_300001_SM_1000_NS6detail15normal_iteratorINSD_10device_ptrIfEEEEPfyS9_ff6squareEEvT0_T1_T2_T3_T4_T6_E12temp_storage+20];
	add.f32 	%f313, %f311, %f312;
	ld.shared.f32 	%f314, [_ZZN3cub18CUB_300001_SM_10006detail6reduce28DeviceReduceSingleTileKernelINS2_10policy_hubIfyN4cuda3std3__44plusIfEEE10Policy1000EN6thrust24THRUST_300001_SM_1000_NS6detail15normal_iteratorINSD_10device_ptrIfEEEEPfyS9_ff6squareEEvT0_T1_T2_T3_T4_T6_E12temp_storage+24];
	add.f32 	%f315, %f313, %f314;
	ld.shared.f32 	%f316, [_ZZN3cub18CUB_300001_SM_10006detail6reduce28DeviceReduceSingleTileKernelINS2_10policy_hubIfyN4cuda3std3__44plusIfEEE10Policy1000EN6thrust24THRUST_300001_SM_1000_NS6detail15normal_iteratorINSD_10device_ptrIfEEEEPfyS9_ff6squareEEvT0_T1_T2_T3_T4_T6_E12temp_storage+28];
	add.f32 	%f317, %f315, %f316;
	ld.shared.f32 	%f318, [_ZZN3cub18CUB_300001_SM_10006detail6reduce28DeviceReduceSingleTileKernelINS2_10policy_hubIfyN4cuda3std3__44plusIfEEE10Policy1000EN6thrust24THRUST_300001_SM_1000_NS6detail15normal_iteratorINSD_10device_ptrIfEEEEPfyS9_ff6squareEEvT0_T1_T2_T3_T4_T6_E12temp_storage+32];
	add.f32 	%f319, %f317, %f318;
	ld.shared.f32 	%f320, [_ZZN3cub18CUB_300001_SM_10006detail6reduce28DeviceReduceSingleTileKernelINS2_10policy_hubIfyN4cuda3std3__44plusIfEEE10Policy1000EN6thrust24THRUST_300001_SM_1000_NS6detail15normal_iteratorINSD_10device_ptrIfEEEEPfyS9_ff6squareEEvT0_T1_T2_T3_T4_T6_E12temp_storage+36];
	add.f32 	%f343, %f319, %f320;
	bra.uni 	$L__BB30_49;
$L__BB30_24:
	// begin inline asm
	mov.u32 %r87, %laneid;
	// end inline asm
	and.b32  	%r113, %r2, 992;
	add.s32 	%r114, %r113, 32;
	setp.gt.u32 	%p35, %r114, %r1;
	not.b32 	%r115, %r113;
	add.s32 	%r116, %r1, %r115;
	selp.b32 	%r111, %r116, 31, %p35;
	mov.b32 	%r89, %f331;
	mov.b32 	%r90, 1;
	mov.b32 	%r112, -1;
	// begin inline asm
	shfl.sync.down.b32 %r88, %r89, %r90, %r111, %r112;
	// end inline asm
	setp.lt.s32 	%p36, %r87, %r111;
	mov.b32 	%f261, %r88;
	add.f32 	%f262, %f331, %f261;
	selp.f32 	%f263, %f262, %f331, %p36;
	mov.b32 	%r94, %f263;
	mov.b32 	%r95, 2;
	// begin inline asm
	shfl.sync.down.b32 %r93, %r94, %r95, %r111, %r112;
	// end inline asm
	add.s32 	%r117, %r87, 2;
	setp.gt.s32 	%p37, %r117, %r111;
	mov.b32 	%f264, %r93;
	add.f32 	%f265, %f263, %f264;
	selp.f32 	%f266, %f263, %f265, %p37;
	mov.b32 	%r99, %f266;
	mov.b32 	%r100, 4;
	// begin inline asm
	shfl.sync.down.b32 %r98, %r99, %r100, %r111, %r112;
	// end inline asm
	add.s32 	%r118, %r87, 4;
	setp.gt.s32 	%p38, %r118, %r111;
	mov.b32 	%f267, %r98;
	add.f32 	%f268, %f266, %f267;
	selp.f32 	%f269, %f266, %f268, %p38;
	mov.b32 	%r104, %f269;
	mov.b32 	%r105, 8;
	// begin inline asm
	shfl.sync.down.b32 %r103, %r104, %r105, %r111, %r112;
	// end inline asm
	add.s32 	%r119, %r87, 8;
	setp.gt.s32 	%p39, %r119, %r111;
	mov.b32 	%f270, %r103;
	add.f32 	%f271, %f269, %f270;
	selp.f32 	%f272, %f269, %f271, %p39;
	mov.b32 	%r109, %f272;
	mov.b32 	%r110, 16;
	// begin inline asm
	shfl.sync.down.b32 %r108, %r109, %r110, %r111, %r112;
	// end inline asm
	add.s32 	%r120, %r87, 16;
	setp.gt.s32 	%p40, %r120, %r111;
	mov.b32 	%f273, %r108;
	add.f32 	%f274, %f272, %f273;
	selp.f32 	%f343, %f272, %f274, %p40;
	setp.ne.s32 	%p41, %r87, 0;
	@%p41 bra 	$L__BB30_26;
	shr.u32 	%r121, %r2, 3;
	and.b32  	%r122, %r121, 124;
	mov.u32 	%r123, _ZZN3cub18CUB_300001_SM_10006detail6reduce28DeviceReduceSingleTileKernelINS2_10policy_hubIfyN4cuda3std3__44plusIfEEE10Policy1000EN6thrust24THRUST_300001_SM_1000_NS6detail15normal_iteratorINSD_10device_ptrIfEEEEPfyS9_ff6squareEEvT0_T1_T2_T3_T4_T6_E12temp_storage;
	add.s32 	%r124, %r123, %r122;
	st.shared.f32 	[%r124+8], %f343;
$L__BB30_26:
	bar.sync 	0;
	setp.ne.s32 	%p42, %r2, 0;
	@%p42 bra 	$L__BB30_49;
	setp.gt.u64 	%p43, %rd19, 32;
	ld.shared.f32 	%f275, [_ZZN3cub18CUB_300001_SM_10006detail6reduce28DeviceReduceSingleTileKernelINS2_10policy_hubIfyN4cuda3std3__44plusIfEEE10Policy1000EN6thrust24THRUST_300001_SM_1000_NS6detail15normal_iteratorINSD_10device_ptrIfEEEEPfyS9_ff6squareEEvT0_T1_T2_T3_T4_T6_E12temp_storage+12];
	add.f32 	%f276, %f343, %f275;
	selp.f32 	%f277, %f276, %f343, %p43;
	setp.gt.u64 	%p44, %rd19, 64;
	ld.shared.f32 	%f278, [_ZZN3cub18CUB_300001_SM_10006detail6reduce28DeviceReduceSingleTileKernelINS2_10policy_hubIfyN4cuda3std3__44plusIfEEE10Policy1000EN6thrust24THRUST_300001_SM_1000_NS6detail15normal_iteratorINSD_10device_ptrIfEEEEPfyS9_ff6squareEEvT0_T1_T2_T3_T4_T6_E12temp_storage+16];
	add.f32 	%f279, %f278, %f277;
	selp.f32 	%f280, %f279, %f277, %p44;
	setp.gt.u64 	%p45, %rd19, 96;
	ld.shared.f32 	%f281, [_ZZN3cub18CUB_300001_SM_10006detail6reduce28DeviceReduceSingleTileKernelINS2_10policy_hubIfyN4cuda3std3__44plusIfEEE10Policy1000EN6thrust24THRUST_300001_SM_1000_NS6detail15normal_iteratorINSD_10device_ptrIfEEEEPfyS9_ff6squareEEvT0_T1_T2_T3_T4_T6_E12temp_storage+20];
	add.f32 	%f282, %f281, %f280;
	selp.f32 	%f283, %f282, %f280, %p45;
	setp.gt.u64 	%p46, %rd19, 128;
	ld.shared.f32 	%f284, [_ZZN3cub18CUB_300001_SM_10006detail6reduce28DeviceReduceSingleTileKernelINS2_10policy_hubIfyN4cuda3std3__44plusIfEEE10Policy1000EN6thrust24THRUST_300001_SM_1000_NS6detail15normal_iteratorINSD_10device_ptrIfEEEEPfyS9_ff6squareEEvT0_T1_T2_T3_T4_T6_E12temp_storage+24];
	add.f32 	%f285, %f284, %f283;
	selp.f32 	%f286, %f285, %f283, %p46;
	setp.gt.u64 	%p47, %rd19, 160;
	ld.shared.f32 	%f287, [_ZZN3cub18CUB_300001_SM_10006detail6reduce28DeviceReduceSingleTileKernelINS2_10policy_hubIfyN4cuda3std3__44plusIfEEE10Policy1000EN6thrust24THRUST_300001_SM_1000_NS6detail15normal_iteratorINSD_10device_ptrIfEEEEPfyS9_ff6squareEEvT0_T1_T2_T3_T4_T6_E12temp_storage+28];
	add.f32 	%f288, %f287, %f286;
	selp.f32 	%f289, %f288, %f286, %p47;
	setp.gt.u64 	%p48, %rd19, 192;
	ld.shared.f32 	%f290, [_ZZN3cub18CUB_300001_SM_10006detail6reduce28DeviceReduceSingleTileKernelINS2_10policy_hubIfyN4cuda3std3__44plusIfEEE10Policy1000EN6thrust24THRUST_300001_SM_1000_NS6detail15normal_iteratorINSD_10device_ptrIfEEEEPfyS9_ff6squareEEvT0_T1_T2_T3_T4_T6_E12temp_storage+32];
	add.f32 	%f291, %f290, %f289;
	selp.f32 	%f292, %f291, %f289, %p48;
	setp.gt.u64 	%p49, %rd19, 224;
	ld.shared.f32 	%f293, [_ZZN3cub18CUB_300001_SM_10006detail6reduce28DeviceReduceSingleTileKernelINS2_10policy_hubIfyN4cuda3std3__44plusIfEEE10Policy1000EN6thrust24THRUST_300001_SM_1000_NS6detail15normal_iteratorINSD_10device_ptrIfEEEEPfyS9_ff6squareEEvT0_T1_T2_T3_T4_T6_E12temp_storage+36];
	add.f32 	%f294, %f293, %f292;
	selp.f32 	%f343, %f294, %f292, %p49;
	bra.uni 	$L__BB30_49;
$L__BB30_28:
	mov.u32 	%r24, %tid.x;
	cvt.u64.u32 	%rd6, %r24;
	mul.wide.u32 	%rd22, %r24, 4;
	add.s64 	%rd7, %rd2, %rd22;
	ld.global.f32 	%f43, [%rd7];
	ld.global.f32 	%f44, [%rd7+1024];
	mul.f32 	%f45, %f44, %f44;
	ld.global.f32 	%f46, [%rd7+2048];
	ld.global.f32 	%f47, [%rd7+3072];
	mul.f32 	%f48, %f47, %f47;
	ld.global.f32 	%f49, [%rd7+4096];
	ld.global.f32 	%f50, [%rd7+5120];
	mul.f32 	%f51, %f50, %f50;
	ld.global.f32 	%f52, [%rd7+6144];
	ld.global.f32 	%f53, [%rd7+7168];
	mul.f32 	%f54, %f53, %f53;
	ld.global.f32 	%f55, [%rd7+8192];
	ld.global.f32 	%f56, [%rd7+9216];
	mul.f32 	%f57, %f56, %f56;
	ld.global.f32 	%f58, [%rd7+10240];
	ld.global.f32 	%f59, [%rd7+11264];
	mul.f32 	%f60, %f59, %f59;
	ld.global.f32 	%f61, [%rd7+12288];
	ld.global.f32 	%f62, [%rd7+13312];
	mul.f32 	%f63, %f62, %f62;
	ld.global.f32 	%f64, [%rd7+14336];
	ld.global.f32 	%f65, [%rd7+15360];
	mul.f32 	%f66, %f65, %f65;
	fma.rn.f32 	%f67, %f43, %f43, %f45;
	fma.rn.f32 	%f68, %f46, %f46, %f48;
	fma.rn.f32 	%f69, %f49, %f49, %f51;
	fma.rn.f32 	%f70, %f52, %f52, %f54;
	fma.rn.f32 	%f71, %f55, %f55, %f57;
	fma.rn.f32 	%f72, %f58, %f58, %f60;
	fma.rn.f32 	%f73, %f61, %f61, %f63;
	fma.rn.f32 	%f74, %f64, %f64, %f66;
	add.f32 	%f75, %f67, %f68;
	add.f32 	%f76, %f69, %f70;
	add.f32 	%f77, %f71, %f72;
	add.f32 	%f78, %f73, %f74;
	add.f32 	%f79, %f75, %f76;
	add.f32 	%f80, %f77, %f78;
	add.f32 	%f342, %f79, %f80;
	add.s64 	%rd8, %rd19, -4096;
	setp.lt.u64 	%p3, %rd8, 4096;
	mov.b64 	%rd53, 4096;
	@%p3 bra 	$L__BB30_32;
	mov.b64 	%rd53, 4096;
$L__BB30_30:
	shl.b64 	%rd24, %rd53, 2;
	add.s64 	%rd25, %rd7, %rd24;
	ld.global.f32 	%f81, [%rd25];
	ld.global.f32 	%f82, [%rd25+1024];
	ld.global.f32 	%f83, [%rd25+2048];
	mul.f32 	%f84, %f83, %f83;
	ld.global.f32 	%f85, [%rd25+3072];
	ld.global.f32 	%f86, [%rd25+4096];
	mul.f32 	%f87, %f86, %f86;
	ld.global.f32 	%f88, [%rd25+5120];
	ld.global.f32 	%f89, [%rd25+6144];
	mul.f32 	%f90, %f89, %f89;
	ld.global.f32 	%f91, [%rd25+7168];
	ld.global.f32 	%f92, [%rd25+8192];
	mul.f32 	%f93, %f92, %f92;
	ld.global.f32 	%f94, [%rd25+9216];
	ld.global.f32 	%f95, [%rd25+10240];
	mul.f32 	%f96, %f95, %f95;
	ld.global.f32 	%f97, [%rd25+11264];
	ld.global.f32 	%f98, [%rd25+12288];
	mul.f32 	%f99, %f98, %f98;
	ld.global.f32 	%f100, [%rd25+13312];
	ld.global.f32 	%f101, [%rd25+14336];
	mul.f32 	%f102, %f101, %f101;
	ld.global.f32 	%f103, [%rd25+15360];
	fma.rn.f32 	%f104, %f81, %f81, %f342;
	fma.rn.f32 	%f105, %f82, %f82, %f84;
	fma.rn.f32 	%f106, %f85, %f85, %f87;
	fma.rn.f32 	%f107, %f88, %f88, %f90;
	fma.rn.f32 	%f108, %f91, %f91, %f93;
	fma.rn.f32 	%f109, %f94, %f94, %f96;
	fma.rn.f32 	%f110, %f97, %f97, %f99;
	fma.rn.f32 	%f111, %f100, %f100, %f102;
	add.f32 	%f112, %f104, %f105;
	add.f32 	%f113, %f106, %f107;
	add.f32 	%f114, %f108, %f109;
	add.f32 	%f115, %f110, %f111;
	add.f32 	%f116, %f112, %f113;
	add.f32 	%f117, %f114, %f115;
	add.f32 	%f118, %f116, %f117;
	fma.rn.f32 	%f342, %f103, %f103, %f118;
	sub.s64 	%rd26, %rd19, %rd53;
	setp.lt.u64 	%p4, %rd26, 4096;
	@%p4 bra 	$L__BB30_45;
	add.s64 	%rd53, %rd53, 4096;
	setp.le.u64 	%p5, %rd53, %rd8;
	@%p5 bra 	$L__BB30_30;
$L__BB30_32:
	setp.le.u64 	%p6, %rd19, %rd53;
	cvt.u32.u64 	%r42, %rd53;
	cvt.u32.u64 	%r43, %rd19;
	sub.s32 	%r44, %r43, %r42;
	setp.ge.s32 	%p7, %r24, %r44;
	or.pred  	%p8, %p6, %p7;
	@%p8 bra 	$L__BB30_45;
	not.b32 	%r47, %r24;
	add.s32 	%r48, %r47, %r43;
	sub.s32 	%r50, %r48, %r42;
	shr.u32 	%r51, %r50, 8;
	add.s32 	%r25, %r51, 1;
	and.b32  	%r26, %r25, 15;
	setp.lt.u32 	%p9, %r50, 3840;
	mov.u32 	%r167, %r24;
	@%p9 bra 	$L__BB30_36;
	and.b32  	%r52, %r25, 33554416;
	neg.s32 	%r165, %r52;
	add.s64 	%rd27, %rd53, %rd6;
	shl.b64 	%rd28, %rd27, 2;
	add.s64 	%rd29, %rd28, %rd2;
	add.s64 	%rd54, %rd29, 8192;
	mov.u32 	%r167, %r24;
$L__BB30_35:
	.pragma "nounroll";
	ld.global.f32 	%f120, [%rd54+-8192];
	fma.rn.f32 	%f121, %f120, %f120, %f342;
	ld.global.f32 	%f122, [%rd54+-7168];
	fma.rn.f32 	%f123, %f122, %f122, %f121;
	ld.global.f32 	%f124, [%rd54+-6144];
	fma.rn.f32 	%f125, %f124, %f124, %f123;
	ld.global.f32 	%f126, [%rd54+-5120];
	fma.rn.f32 	%f127, %f126, %f126, %f125;
	ld.global.f32 	%f128, [%rd54+-4096];
	fma.rn.f32 	%f129, %f128, %f128, %f127;
	ld.global.f32 	%f130, [%rd54+-3072];
	fma.rn.f32 	%f131, %f130, %f130, %f129;
	ld.global.f32 	%f132, [%rd54+-2048];
	fma.rn.f32 	%f133, %f132, %f132, %f131;
	ld.global.f32 	%f134, [%rd54+-1024];
	fma.rn.f32 	%f135, %f134, %f134, %f133;
	ld.global.f32 	%f136, [%rd54];
	fma.rn.f32 	%f137, %f136, %f136, %f135;
	ld.global.f32 	%f138, [%rd54+1024];
	fma.rn.f32 	%f139, %f138, %f138, %f137;
	ld.global.f32 	%f140, [%rd54+2048];
	fma.rn.f32 	%f141, %f140, %f140, %f139;
	ld.global.f32 	%f142, [%rd54+3072];
	fma.rn.f32 	%f143, %f142, %f142, %f141;
	ld.global.f32 	%f144, [%rd54+4096];
	fma.rn.f32 	%f145, %f144, %f144, %f143;
	ld.global.f32 	%f146, [%rd54+5120];
	fma.rn.f32 	%f147, %f146, %f146, %f145;
	ld.global.f32 	%f148, [%rd54+6144];
	fma.rn.f32 	%f149, %f148, %f148, %f147;
	ld.global.f32 	%f150, [%rd54+7168];
	fma.rn.f32 	%f342, %f150, %f150, %f149;
	add.s32 	%r167, %r167, 4096;
	add.s32 	%r165, %r165, 16;
	add.s64 	%rd54, %rd54, 16384;
	setp.ne.s32 	%p10, %r165, 0;
	@%p10 bra 	$L__BB30_35;
$L__BB30_36:
	setp.eq.s32 	%p11, %r26, 0;
	@%p11 bra 	$L__BB30_45;
	and.b32  	%r33, %r25, 7;
	setp.lt.u32 	%p12, %r26, 8;
	@%p12 bra 	$L__BB30_39;
	cvt.u64.u32 	%rd30, %r167;
	add.s64 	%rd31, %rd53, %rd30;
	shl.b64 	%rd32, %rd31, 2;
	add.s64 	%rd33, %rd2, %rd32;
	ld.global.f32 	%f152, [%rd33];
	fma.rn.f32 	%f153, %f152, %f152, %f342;
	ld.global.f32 	%f154, [%rd33+1024];
	fma.rn.f32 	%f155, %f154, %f154, %f153;
	ld.global.f32 	%f156, [%rd33+2048];
	fma.rn.f32 	%f157, %f156, %f156, %f155;
	ld.global.f32 	%f158, [%rd33+3072];
	fma.rn.f32 	%f159, %f158, %f158, %f157;
	ld.global.f32 	%f160, [%rd33+4096];
	fma.rn.f32 	%f161, %f160, %f160, %f159;
	ld.global.f32 	%f162, [%rd33+5120];
	fma.rn.f32 	%f163, %f162, %f162, %f161;
	ld.global.f32 	%f164, [%rd33+6144];
	fma.rn.f32 	%f165, %f164, %f164, %f163;
	ld.global.f32 	%f166, [%rd33+7168];
	fma.rn.f32 	%f342, %f166, %f166, %f165;
	add.s32 	%r167, %r167, 2048;
$L__BB30_39:
	setp.eq.s32 	%p13, %r33, 0;
	@%p13 bra 	$L__BB30_45;
	and.b32  	%r36, %r25, 3;
	setp.lt.u32 	%p14, %r33, 4;
	@%p14 bra 	$L__BB30_42;
	cvt.u64.u32 	%rd34, %r167;
	add.s64 	%rd35, %rd53, %rd34;
	shl.b64 	%rd36, %rd35, 2;
	add.s64 	%rd37, %rd2, %rd36;
	ld.global.f32 	%f168, [%rd37];
	fma.rn.f32 	%f169, %f168, %f168, %f342;
	ld.global.f32 	%f170, [%rd37+1024];
	fma.rn.f32 	%f171, %f170, %f170, %f169;
	ld.global.f32 	%f172, [%rd37+2048];
	fma.rn.f32 	%f173, %f172, %f172, %f171;
	ld.global.f32 	%f174, [%rd37+3072];
	fma.rn.f32 	%f342, %f174, %f174, %f173;
	add.s32 	%r167, %r167, 1024;
$L__BB30_42:
	setp.eq.s32 	%p15, %r36, 0;
	@%p15 bra 	$L__BB30_45;
	cvt.u64.u32 	%rd38, %r167;
	add.s64 	%rd39, %rd53, %rd38;
	shl.b64 	%rd40, %rd39, 2;
	add.s64 	%rd55, %rd2, %rd40;
	neg.s32 	%r170, %r36;
$L__BB30_44:
	.pragma "nounroll";
	ld.global.f32 	%f175, [%rd55];
	fma.rn.f32 	%f342, %f175, %f175, %f342;
	add.s64 	%rd55, %rd55, 1024;
	add.s32 	%r170, %r170, 1;
	setp.ne.s32 	%p16, %r170, 0;
	@%p16 bra 	$L__BB30_44;
$L__BB30_45:
	// begin inline asm
	mov.u32 %r53, %laneid;
	// end inline asm
	mov.b32 	%r55, %f342;
	mov.b32 	%r56, 1;
	mov.b32 	%r77, 31;
	mov.b32 	%r78, -1;
	// begin inline asm
	shfl.sync.down.b32 %r54, %r55, %r56, %r77, %r78;
	// end inline asm
	setp.gt.s32 	%p17, %r53, 30;
	mov.b32 	%f176, %r54;
	add.f32 	%f177, %f342, %f176;
	selp.f32 	%f178, %f342, %f177, %p17;
	mov.b32 	%r60, %f178;
	mov.b32 	%r61, 2;
	// begin inline asm
	shfl.sync.down.b32 %r59, %r60, %r61, %r77, %r78;
	// end inline asm
	setp.gt.s32 	%p18, %r53, 29;
	mov.b32 	%f179, %r59;
	add.f32 	%f180, %f178, %f179;
	selp.f32 	%f181, %f178, %f180, %p18;
	mov.b32 	%r65, %f181;
	mov.b32 	%r66, 4;
	// begin inline asm
	shfl.sync.down.b32 %r64, %r65, %r66, %r77, %r78;
	// end inline asm
	setp.gt.s32 	%p19, %r53, 27;
	mov.b32 	%f182, %r64;
	add.f32 	%f183, %f181, %f182;
	selp.f32 	%f184, %f181, %f183, %p19;
	mov.b32 	%r70, %f184;
	mov.b32 	%r71, 8;
	// begin inline asm
	shfl.sync.down.b32 %r69, %r70, %r71, %r77, %r78;
	// end inline asm
	setp.gt.s32 	%p20, %r53, 23;
	mov.b32 	%f185, %r69;
	add.f32 	%f186, %f184, %f185;
	selp.f32 	%f187, %f184, %f186, %p20;
	mov.b32 	%r75, %f187;
	mov.b32 	%r76, 16;
	// begin inline asm
	shfl.sync.down.b32 %r74, %r75, %r76, %r77, %r78;
	// end inline asm
	setp.gt.s32 	%p21, %r53, 15;
	mov.b32 	%f188, %r74;
	add.f32 	%f38, %f187, %f188;
	selp.f32 	%f343, %f187, %f38, %p21;
	setp.ne.s32 	%p22, %r53, 0;
	@%p22 bra 	$L__BB30_47;
	shr.u32 	%r79, %r24, 3;
	and.b32  	%r80, %r79, 124;
	mov.u32 	%r81, _ZZN3cub18CUB_300001_SM_10006detail6reduce28DeviceReduceSingleTileKernelINS2_10policy_hubIfyN4cuda3std3__44plusIfEEE10Policy1000EN6thrust24THRUST_300001_SM_1000_NS6detail15normal_iteratorINSD_10device_ptrIfEEEEPfyS9_ff6squareEEvT0_T1_T2_T3_T4_T6_E12temp_storage;
	add.s32 	%r82, %r81, %r80;
	st.shared.f32 	[%r82+8], %f38;
$L__BB30_47:
	bar.sync 	0;
	setp.ne.s32 	%p23, %r24, 0;
	@%p23 bra 	$L__BB30_49;
	ld.shared.f32 	%f189, [_ZZN3cub18CUB_300001_SM_10006detail6reduce28DeviceReduceSingleTileKernelINS2_10policy_hubIfyN4cuda3std3__44plusIfEEE10Policy1000EN6thrust24THRUST_300001_SM_1000_NS6detail15normal_iteratorINSD_10device_ptrIfEEEEPfyS9_ff6squareEEvT0_T1_T2_T3_T4_T6_E12temp_storage+12];
	add.f32 	%f190, %f343, %f189;
	ld.shared.f32 	%f191, [_ZZN3cub18CUB_300001_SM_10006detail6reduce28DeviceReduceSingleTileKernelINS2_10policy_hubIfyN4cuda3std3__44plusIfEEE10Policy1000EN6thrust24THRUST_300001_SM_1000_NS6detail15normal_iteratorINSD_10device_ptrIfEEEEPfyS9_ff6squareEEvT0_T1_T2_T3_T4_T6_E12temp_storage+16];
	add.f32 	%f192, %f190, %f191;
	ld.shared.f32 	%f193, [_ZZN3cub18CUB_300001_SM_10006detail6reduce28DeviceReduceSingleTileKernelINS2_10policy_hubIfyN4cuda3std3__44plusIfEEE10Policy1000EN6thrust24THRUST_300001_SM_1000_NS6detail15normal_iteratorINSD_10device_ptrIfEEEEPfyS9_ff6squareEEvT0_T1_T2_T3_T4_T6_E12temp_storage+20];
	add.f32 	%f194, %f192, %f193;
	ld.shared.f32 	%f195, [_ZZN3cub18CUB_300001_SM_10006detail6reduce28DeviceReduceSingleTileKernelINS2_10policy_hubIfyN4cuda3std3__44plusIfEEE10Policy1000EN6thrust24THRUST_300001_SM_1000_NS6detail15normal_iteratorINSD_10device_ptrIfEEEEPfyS9_ff6squareEEvT0_T1_T2_T3_T4_T6_E12temp_storage+24];
	add.f32 	%f196, %f194, %f195;
	ld.shared.f32 	%f197, [_ZZN3cub18CUB_300001_SM_10006detail6reduce28DeviceReduceSingleTileKernelINS2_10policy_hubIfyN4cuda3std3__44plusIfEEE10Policy1000EN6thrust24THRUST_300001_SM_1000_NS6detail15normal_iteratorINSD_10device_ptrIfEEEEPfyS9_ff6squareEEvT0_T1_T2_T3_T4_T6_E12temp_storage+28];
	add.f32 	%f198, %f196, %f197;
	ld.shared.f32 	%f199, [_ZZN3cub18CUB_300001_SM_10006detail6reduce28DeviceReduceSingleTileKernelINS2_10policy_hubIfyN4cuda3std3__44plusIfEEE10Policy1000EN6thrust24THRUST_300001_SM_1000_NS6detail15normal_iteratorINSD_10device_ptrIfEEEEPfyS9_ff6squareEEvT0_T1_T2_T3_T4_T6_E12temp_storage+32];
	add.f32 	%f200, %f198, %f199;
	ld.shared.f32 	%f201, [_ZZN3cub18CUB_300001_SM_10006detail6reduce28DeviceReduceSingleTileKernelINS2_10policy_hubIfyN4cuda3std3__44plusIfEEE10Policy1000EN6thrust24THRUST_300001_SM_1000_NS6detail15normal_iteratorINSD_10device_ptrIfEEEEPfyS9_ff6squareEEvT0_T1_T2_T3_T4_T6_E12temp_storage+36];
	add.f32 	%f343, %f200, %f201;
$L__BB30_49:
	mov.u32 	%r155, %tid.x;
	setp.ne.s32 	%p57, %r155, 0;
	@%p57 bra 	$L__BB30_51;
	add.f32 	%f321, %f42, %f343;
	st.global.f32 	[%rd1], %f321;
$L__BB30_51:
	ret;

}
	// .globl	_ZN3cub18CUB_300001_SM_10006detail6reduce18DeviceReduceKernelINS2_10policy_hubIfyN4cuda3std3__44plusIfEEE10Policy1000EN6thrust24THRUST_300001_SM_1000_NS6detail15normal_iteratorINSD_10device_ptrIfEEEEyS9_f6squareEEvT0_PT3_T1_NS0_13GridEvenShareISN_EET2_T4_
.visible .entry _ZN3cub18CUB_300001_SM_10006detail6reduce18DeviceReduceKernelINS2_10policy_hubIfyN4cuda3std3__44plusIfEEE10Policy1000EN6thrust24THRUST_300001_SM_1000_NS6detail15normal_iteratorINSD_10device_ptrIfEEEEyS9_f6squareEEvT0_PT3_T1_NS0_13GridEvenShareISN_EET2_T4_(
	.param .align 8 .b8 _ZN3cub18CUB_300001_SM_10006detail6reduce18DeviceReduceKernelINS2_10policy_hubIfyN4cuda3std3__44plusIfEEE10Policy1000EN6thrust24THRUST_300001_SM_1000_NS6detail15normal_iteratorINSD_10device_ptrIfEEEEyS9_f6squareEEvT0_PT3_T1_NS0_13GridEvenShareISN_EET2_T4__param_0[8],
	.param .u64 .ptr .align 1 _ZN3cub18CUB_300001_SM_10006detail6reduce18DeviceReduceKernelINS2_10policy_hubIfyN4cuda3std3__44plusIfEEE10Policy1000EN6thrust24THRUST_300001_SM_1000_NS6detail15normal_iteratorINSD_10device_ptrIfEEEEyS9_f6squareEEvT0_PT3_T1_NS0_13GridEvenShareISN_EET2_T4__param_1,
	.param .u64 _ZN3cub18CUB_300001_SM_10006detail6reduce18DeviceReduceKernelINS2_10policy_hubIfyN4cuda3std3__44plusIfEEE10Policy1000EN6thrust24THRUST_300001_SM_1000_NS6detail15normal_iteratorINSD_10device_ptrIfEEEEyS9_f6squareEEvT0_PT3_T1_NS0_13GridEvenShareISN_EET2_T4__param_2,
	.param .align 8 .b8 _ZN3cub18CUB_300001_SM_10006detail6reduce18DeviceReduceKernelINS2_10policy_hubIfyN4cuda3std3__44plusIfEEE10Policy1000EN6thrust24THRUST_300001_SM_1000_NS6detail15normal_iteratorINSD_10device_ptrIfEEEEyS9_f6squareEEvT0_PT3_T1_NS0_13GridEvenShareISN_EET2_T4__param_3[72],
	.param .align 1 .b8 _ZN3cub18CUB_300001_SM_10006detail6reduce18DeviceReduceKernelINS2_10policy_hubIfyN4cuda3std3__44plusIfEEE10Policy1000EN6thrust24THRUST_300001_SM_1000_NS6detail15normal_iteratorINSD_10device_ptrIfEEEEyS9_f6squareEEvT0_PT3_T1_NS0_13GridEvenShareISN_EET2_T4__param_4[1],
	.param .align 1 .b8 _ZN3cub18CUB_300001_SM_10006detail6reduce18DeviceReduceKernelINS2_10policy_hubIfyN4cuda3std3__44plusIfEEE10Policy1000EN6thrust24THRUST_300001_SM_1000_NS6detail15normal_iteratorINSD_10device_ptrIfEEEEyS9_f6squareEEvT0_PT3_T1_NS0_13GridEvenShareISN_EET2_T4__param_5[1]
)
.maxntid 256
{
	.reg .pred 	%p<57>;
	.reg .b16 	%rs<4>;
	.reg .b32 	%r<205>;
	.reg .b32 	%f<340>;
	.reg .b64 	%rd<74>;
	// demoted variable
	.shared .align 4 .b8 _ZZN3cub18CUB_300001_SM_10006detail6reduce18DeviceReduceKernelINS2_10policy_hubIfyN4cuda3std3__44plusIfEEE10Policy1000EN6thrust24THRUST_300001_SM_1000_NS6detail15normal_iteratorINSD_10device_ptrIfEEEEyS9_f6squareEEvT0_PT3_T1_NS0_13GridEvenShareISN_EET2_T4_E12temp_storage[44];
	ld.param.u64 	%rd1, [_ZN3cub18CUB_300001_SM_10006detail6reduce18DeviceReduceKernelINS2_10policy_hubIfyN4cuda3std3__44plusIfEEE10Policy1000EN6thrust24THRUST_300001_SM_1000_NS6detail15normal_iteratorINSD_10device_ptrIfEEEEyS9_f6squareEEvT0_PT3_T1_NS0_13GridEvenShareISN_EET2_T4__param_3+32];
	ld.param.u32 	%r1, [_ZN3cub18CUB_300001_SM_10006detail6reduce18DeviceReduceKernelINS2_10policy_hubIfyN4cuda3std3__44plusIfEEE10Policy1000EN6thrust24THRUST_300001_SM_1000_NS6detail15normal_iteratorINSD_10device_ptrIfEEEEyS9_f6squareEEvT0_PT3_T1_NS0_13GridEvenShareISN_EET2_T4__param_3+40];
	ld.param.u64 	%rd25, [_ZN3cub18CUB_300001_SM_10006detail6reduce18DeviceReduceKernelINS2_10policy_hubIfyN4cuda3std3__44plusIfEEE10Policy1000EN6thrust24THRUST_300001_SM_1000_NS6detail15normal_iteratorINSD_10device_ptrIfEEEEyS9_f6squareEEvT0_PT3_T1_NS0_13GridEvenShareISN_EET2_T4__param_0];
	ld.param.u64 	%rd24, [_ZN3cub18CUB_300001_SM_10006detail6reduce18DeviceReduceKernelINS2_10policy_hubIfyN4cuda3std3__44plusIfEEE10Policy1000EN6thrust24THRUST_300001_SM_1000_NS6detail15normal_iteratorINSD_10device_ptrIfEEEEyS9_f6squareEEvT0_PT3_T1_NS0_13GridEvenShareISN_EET2_T4__param_1];
	cvta.to.global.u64 	%rd2, %rd25;
	mov.u32 	%r2, %ctaid.x;
	shl.b32 	%r50, %r1, 12;
	cvt.s64.s32 	%rd3, %r50;
	shl.b32 	%r51, %r2, 12;
	cvt.u64.u32 	%rd4, %r51;
	sub.s64 	%rd5, %rd1, %rd4;
	setp.gt.u64 	%p1, %rd5, 4095;
	@%p1 bra 	$L__BB31_25;
	cvt.u32.u64 	%r111, %rd4;
	cvt.u32.u64 	%r3, %rd1;
	sub.s32 	%r4, %r3, %r111;
	mov.u32 	%r5, %tid.x;
	setp.ge.s32 	%p23, %r5, %r4;
	mov.f32 	%f328, 0f00000000;
	mov.u32 	%r192, %r5;
	@%p23 bra 	$L__BB31_3;
	add.s32 	%r113, %r111, %r5;
	mul.wide.u32 	%rd48, %r113, 4;
	add.s64 	%rd49, %rd2, %rd48;
	ld.global.f32 	%f201, [%rd49];
	mul.f32 	%f328, %f201, %f201;
	add.s32 	%r192, %r5, 256;
$L__BB31_3:
	setp.ge.s32 	%p24, %r192, %r4;
	@%p24 bra 	$L__BB31_16;
	not.b32 	%r115, %r192;
	add.s32 	%r116, %r115, %r3;
	sub.s32 	%r117, %r116, %r111;
	shr.u32 	%r118, %r117, 8;
	add.s32 	%r8, %r118, 1;
	and.b32  	%r9, %r8, 15;
	setp.lt.u32 	%p25, %r117, 3840;
	@%p25 bra 	$L__BB31_7;
	and.b32  	%r119, %r8, 33554416;
	neg.s32 	%r190, %r119;
	mul.wide.u32 	%rd50, %r2, 16384;
	mul.wide.u32 	%rd51, %r192, 4;
	or.b64  	%rd52, %rd50, %rd51;
	add.s64 	%rd53, %rd52, %rd2;
	add.s64 	%rd68, %rd53, 8192;
$L__BB31_6:
	.pragma "nounroll";
	ld.global.f32 	%f203, [%rd68+-8192];
	fma.rn.f32 	%f204, %f203, %f203, %f328;
	ld.global.f32 	%f205, [%rd68+-7168];
	fma.rn.f32 	%f206, %f205, %f205, %f204;
	ld.global.f32 	%f207, [%rd68+-6144];
	fma.rn.f32 	%f208, %f207, %f207, %f206;
	ld.global.f32 	%f209, [%rd68+-5120];
	fma.rn.f32 	%f210, %f209, %f209, %f208;
	ld.global.f32 	%f211, [%rd68+-4096];
	fma.rn.f32 	%f212, %f211, %f211, %f210;
	ld.global.f32 	%f213, [%rd68+-3072];
	fma.rn.f32 	%f214, %f213, %f213, %f212;
	ld.global.f32 	%f215, [%rd68+-2048];
	fma.rn.f32 	%f216, %f215, %f215, %f214;
	ld.global.f32 	%f217, [%rd68+-1024];
	fma.rn.f32 	%f218, %f217, %f217, %f216;
	ld.global.f32 	%f219, [%rd68];
	fma.rn.f32 	%f220, %f219, %f219, %f218;
	ld.global.f32 	%f221, [%rd68+1024];
	fma.rn.f32 	%f222, %f221, %f221, %f220;
	ld.global.f32 	%f223, [%rd68+2048];
	fma.rn.f32 	%f224, %f223, %f223, %f222;
	ld.global.f32 	%f225, [%rd68+3072];
	fma.rn.f32 	%f226, %f225, %f225, %f224;
	ld.global.f32 	%f227, [%rd68+4096];
	fma.rn.f32 	%f228, %f227, %f227, %f226;
	ld.global.f32 	%f229, [%rd68+5120];
	fma.rn.f32 	%f230, %f229, %f229, %f228;
	ld.global.f32 	%f231, [%rd68+6144];
	fma.rn.f32 	%f232, %f231, %f231, %f230;
	ld.global.f32 	%f233, [%rd68+7168];
	fma.rn.f32 	%f328, %f233, %f233, %f232;
	add.s32 	%r192, %r192, 4096;
	add.s32 	%r190, %r190, 16;
	add.s64 	%rd68, %rd68, 16384;
	setp.ne.s32 	%p26, %r190, 0;
	@%p26 bra 	$L__BB31_6;
$L__BB31_7:
	setp.eq.s32 	%p27, %r9, 0;
	@%p27 bra 	$L__BB31_16;
	and.b32  	%r16, %r8, 7;
	setp.lt.u32 	%p28, %r9, 8;
	@%p28 bra 	$L__BB31_10;
	cvt.s64.s32 	%rd54, %r192;
	add.s64 	%rd55, %rd54, %rd4;
	shl.b64 	%rd56, %rd55, 2;
	add.s64 	%rd57, %rd2, %rd56;
	ld.global.f32 	%f235, [%rd57];
	fma.rn.f32 	%f236, %f235, %f235, %f328;
	ld.global.f32 	%f237, [%rd57+1024];
	fma.rn.f32 	%f238, %f237, %f237, %f236;
	ld.global.f32 	%f239, [%rd57+2048];
	fma.rn.f32 	%f240, %f239, %f239, %f238;
	ld.global.f32 	%f241, [%rd57+3072];
	fma.rn.f32 	%f242, %f241, %f241, %f240;
	ld.global.f32 	%f243, [%rd57+4096];
	fma.rn.f32 	%f244, %f243, %f243, %f242;
	ld.global.f32 	%f245, [%rd57+5120];
	fma.rn.f32 	%f246, %f245, %f245, %f244;
	ld.global.f32 	%f247, [%rd57+6144];
	fma.rn.f32 	%f248, %f247, %f247, %f246;
	ld.global.f32 	%f249, [%rd57+7168];
	fma.rn.f32 	%f328, %f249, %f249, %f248;
	add.s32 	%r192, %r192, 2048;
$L__BB31_10:
	setp.eq.s32 	%p29, %r16, 0;
	@%p29 bra 	$L__BB31_16;
	and.b32  	%r19, %r8, 3;
	setp.lt.u32 	%p30, %r16, 4;
	@%p30 bra 	$L__BB31_13;
	cvt.s64.s32 	%rd58, %r192;
	add.s64 	%rd59, %rd58, %rd4;
	shl.b64 	%rd60, %rd59, 2;
	add.s64 	%rd61, %rd2, %rd60;
	ld.global.f32 	%f251, [%rd61];
	fma.rn.f32 	%f252, %f251, %f251, %f328;
	ld.global.f32 	%f253, [%rd61+1024];
	fma.rn.f32 	%f254, %f253, %f253, %f252;
	ld.global.f32 	%f255, [%rd61+2048];
	fma.rn.f32 	%f256, %f255, %f255, %f254;
	ld.global.f32 	%f257, [%rd61+3072];
	fma.rn.f32 	%f328, %f257, %f257, %f256;
	add.s32 	%r192, %r192, 1024;
$L__BB31_13:
	setp.eq.s32 	%p31, %r19, 0;
	@%p31 bra 	$L__BB31_16;
	mul.wide.u32 	%rd62, %r2, 16384;
	add.s64 	%rd9, %rd2, %rd62;
	neg.s32 	%r195, %r19;
$L__BB31_15:
	.pragma "nounroll";
	mul.wide.s32 	%rd63, %r192, 4;
	add.s64 	%rd64, %rd9, %rd63;
	ld.global.f32 	%f258, [%rd64];
	fma.rn.f32 	%f328, %f258, %f258, %f328;
	add.s32 	%r192, %r192, 256;
	add.s32 	%r195, %r195, 1;
	setp.ne.s32 	%p32, %r195, 0;
	@%p32 bra 	$L__BB31_15;
$L__BB31_16:
	setp.lt.s32 	%p33, %r4, 256;
	@%p33 bra 	$L__BB31_21;
	// begin inline asm
	mov.u32 %r158, %laneid;
	// end inline asm
	mov.b32 	%r160, %f328;
	mov.b32 	%r161, 1;
	mov.b32 	%r182, 31;
	mov.b32 	%r183, -1;
	// begin inline asm
	shfl.sync.down.b32 %r159, %r160, %r161, %r182, %r183;
	// end inline asm
	setp.gt.s32 	%p49, %r158, 30;
	mov.b32 	%f293, %r159;
	add.f32 	%f294, %f328, %f293;
	selp.f32 	%f295, %f328, %f294, %p49;
	mov.b32 	%r165, %f295;
	mov.b32 	%r166, 2;
	// begin inline asm
	shfl.sync.down.b32 %r164, %r165, %r166, %r182, %r183;
	// end inline asm
	setp.gt.s32 	%p50, %r158, 29;
	mov.b32 	%f296, %r164;
	add.f32 	%f297, %f295, %f296;
	selp.f32 	%f298, %f295, %f297, %p50;
	mov.b32 	%r170, %f298;
	mov.b32 	%r171, 4;
	// begin inline asm
	shfl.sync.down.b32 %r169, %r170, %r171, %r182, %r183;
	// end inline asm
	setp.gt.s32 	%p51, %r158, 27;
	mov.b32 	%f299, %r169;
	add.f32 	%f300, %f298, %f299;
	selp.f32 	%f301, %f298, %f300, %p51;
	mov.b32 	%r175, %f301;
	mov.b32 	%r176, 8;
	// begin inline asm
	shfl.sync.down.b32 %r174, %r175, %r176, %r182, %r183;
	// end inline asm
	setp.gt.s32 	%p52, %r158, 23;
	mov.b32 	%f302, %r174;
	add.f32 	%f303, %f301, %f302;
	selp.f32 	%f304, %f301, %f303, %p52;
	mov.b32 	%r180, %f304;
	mov.b32 	%r181, 16;
	// begin inline asm
	shfl.sync.down.b32 %r179, %r180, %r181, %r182, %r183;
	// end inline asm
	setp.gt.s32 	%p53, %r158, 15;
	mov.b32 	%f305, %r179;
	add.f32 	%f16, %f304, %f305;
	selp.f32 	%f339, %f304, %f16, %p53;
	setp.ne.s32 	%p54, %r158, 0;
	@%p54 bra 	$L__BB31_19;
	shr.u32 	%r184, %r5, 3;
	and.b32  	%r185, %r184, 124;
	mov.u32 	%r186, _ZZN3cub18CUB_300001_SM_10006detail6reduce18DeviceReduceKernelINS2_10policy_hubIfyN4cuda3std3__44plusIfEEE10Policy1000EN6thrust24THRUST_300001_SM_1000_NS6detail15normal_iteratorINSD_10device_ptrIfEEEEyS9_f6squareEEvT0_PT3_T1_NS0_13GridEvenShareISN_EET2_T4_E12temp_storage;
	add.s32 	%r187, %r186, %r185;
	st.shared.f32 	[%r187+8], %f16;
$L__BB31_19:
	bar.sync 	0;
	setp.ne.s32 	%p55, %r5, 0;
	@%p55 bra 	$L__BB31_46;
	ld.shared.f32 	%f306, [_ZZN3cub18CUB_300001_SM_10006detail6reduce18DeviceReduceKernelINS2_10policy_hubIfyN4cuda3std3__44plusIfEEE10Policy1000EN6thrust24THRUST_300001_SM_1000_NS6detail15normal_iteratorINSD_10device_ptrIfEEEEyS9_f6squareEEvT0_PT3_T1_NS0_13GridEvenShareISN_EET2_T4_E12temp_storage+12];
	add.f32 	%f307, %f339, %f306;
	ld.shared.f32 	%f308, [_ZZN3cub18CUB_300001_SM_10006detail6reduce18DeviceReduceKernelINS2_10policy_hubIfyN4cuda3std3__44plusIfEEE10Policy1000EN6thrust24THRUST_300001_SM_1000_NS6detail15normal_iteratorINSD_10device_ptrIfEEEEyS9_f6squareEEvT0_PT3_T1_NS0_13GridEvenShareISN_EET2_T4_E12temp_storage+16];
	add.f32 	%f309, %f307, %f308;
	ld.shared.f32 	%f310, [_ZZN3cub18CUB_300001_SM_10006detail6reduce18DeviceReduceKernelINS2_10policy_hubIfyN4cuda3std3__44plusIfEEE10Policy1000EN6thrust24THRUST_300001_SM_1000_NS6detail15normal_iteratorINSD_10device_ptrIfEEEEyS9_f6squareEEvT0_PT3_T1_NS0_13GridEvenShareISN_EET2_T4_E12temp_storage+20];
	add.f32 	%f311, %f309, %f310;
	ld.shared.f32 	%f312, [_ZZN3cub18CUB_300001_SM_10006detail6reduce18DeviceReduceKernelINS2_10policy_hubIfyN4cuda3std3__44plusIfEEE10Policy1000EN6thrust24THRUST_300001_SM_1000_NS6detail15normal_iteratorINSD_10device_ptrIfEEEEyS9_f6squareEEvT0_PT3_T1_NS0_13GridEvenShareISN_EET2_T4_E12temp_storage+24];
	add.f32 	%f313, %f311, %f312;
	ld.shared.f32 	%f314, [_ZZN3cub18CUB_300001_SM_10006detail6reduce18DeviceReduceKernelINS2_10policy_hubIfyN4cuda3std3__44plusIfEEE10Policy1000EN6thrust24THRUST_300001_SM_1000_NS6detail15normal_iteratorINSD_10device_ptrIfEEEEyS9_f6squareEEvT0_PT3_T1_NS0_13GridEvenShareISN_EET2_T4_E12temp_storage+28];
	add.f32 	%f315, %f313, %f314;
	ld.shared.f32 	%f316, [_ZZN3cub18CUB_300001_SM_10006detail6reduce18DeviceReduceKernelINS2_10policy_hubIfyN4cuda3std3__44plusIfEEE10Policy1000EN6thrust24THRUST_300001_SM_1000_NS6detail15normal_iteratorINSD_10device_ptrIfEEEEyS9_f6squareEEvT0_PT3_T1_NS0_13GridEvenShareISN_EET2_T4_E12temp_storage+32];
	add.f32 	%f317, %f315, %f316;
	ld.shared.f32 	%f318, [_ZZN3cub18CUB_300001_SM_10006detail6reduce18DeviceReduceKernelINS2_10policy_hubIfyN4cuda3std3__44plusIfEEE10Policy1000EN6thrust24THRUST_300001_SM_1000_NS6detail15normal_iteratorINSD_10device_ptrIfEEEEyS9_f6squareEEvT0_PT3_T1_NS0_13GridEvenShareISN_EET2_T4_E12temp_storage+36];
	add.f32 	%f339, %f317, %f318;
	bra.uni 	$L__BB31_46;
$L__BB31_21:
	// begin inline asm
	mov.u32 %r120, %laneid;
	// end inline asm
	and.b32  	%r146, %r5, 992;
	add.s32 	%r147, %r146, 32;
	setp.gt.s32 	%p34, %r147, %r4;
	not.b32 	%r148, %r146;
	add.s32 	%r149, %r4, %r148;
	selp.b32 	%r144, %r149, 31, %p34;
	mov.b32 	%r122, %f328;
	mov.b32 	%r123, 1;
	mov.b32 	%r145, -1;
	// begin inline asm
	shfl.sync.down.b32 %r121, %r122, %r123, %r144, %r145;
	// end inline asm
	setp.lt.s32 	%p35, %r120, %r144;
	mov.b32 	%f259, %r121;
	add.f32 	%f260, %f328, %f259;
	selp.f32 	%f261, %f260, %f328, %p35;
	mov.b32 	%r127, %f261;
	mov.b32 	%r128, 2;
	// begin inline asm
	shfl.sync.down.b32 %r126, %r127, %r128, %r144, %r145;
	// end inline asm
	add.s32 	%r150, %r120, 2;
	setp.gt.s32 	%p36, %r150, %r144;
	mov.b32 	%f262, %r126;
	add.f32 	%f263, %f261, %f262;
	selp.f32 	%f264, %f261, %f263, %p36;
	mov.b32 	%r132, %f264;
	mov.b32 	%r133, 4;
	// begin inline asm
	shfl.sync.down.b32 %r131, %r132, %r133, %r144, %r145;
	// end inline asm
	add.s32 	%r151, %r120, 4;
	setp.gt.s32 	%p37, %r151, %r144;
	mov.b32 	%f265, %r131;
	add.f32 	%f266, %f264, %f265;
	selp.f32 	%f267, %f264, %f266, %p37;
	mov.b32 	%r137, %f267;
	mov.b32 	%r138, 8;
	// begin inline asm
	shfl.sync.down.b32 %r136, %r137, %r138, %r144, %r145;
	// end inline asm
	add.s32 	%r152, %r120, 8;
	setp.gt.s32 	%p38, %r152, %r144;
	mov.b32 	%f268, %r136;
	add.f32 	%f269, %f267, %f268;
	selp.f32 	%f270, %f267, %f269, %p38;
	mov.b32 	%r142, %f270;
	mov.b32 	%r143, 16;
	// begin inline asm
	shfl.sync.down.b32 %r141, %r142, %r143, %r144, %r145;
	// end inline asm
	add.s32 	%r153, %r120, 16;
	setp.gt.s32 	%p39, %r153, %r144;
	mov.b32 	%f271, %r141;
	add.f32 	%f272, %f270, %f271;
	selp.f32 	%f339, %f270, %f272, %p39;
	setp.ne.s32 	%p40, %r120, 0;
	@%p40 bra 	$L__BB31_23;
	shr.u32 	%r154, %r5, 3;
	and.b32  	%r155, %r154, 124;
	mov.u32 	%r156, _ZZN3cub18CUB_300001_SM_10006detail6reduce18DeviceReduceKernelINS2_10policy_hubIfyN4cuda3std3__44plusIfEEE10Policy1000EN6thrust24THRUST_300001_SM_1000_NS6detail15normal_iteratorINSD_10device_ptrIfEEEEyS9_f6squareEEvT0_PT3_T1_NS0_13GridEvenShareISN_EET2_T4_E12temp_storage;
	add.s32 	%r157, %r156, %r155;
	st.shared.f32 	[%r157+8], %f339;
$L__BB31_23:
	bar.sync 	0;
	setp.ne.s32 	%p41, %r5, 0;
	@%p41 bra 	$L__BB31_46;
	setp.gt.s32 	%p42, %r4, 32;
	ld.shared.f32 	%f273, [_ZZN3cub18CUB_300001_SM_10006detail6reduce18DeviceReduceKernelINS2_10policy_hubIfyN4cuda3std3__44plusIfEEE10Policy1000EN6thrust24THRUST_300001_SM_1000_NS6detail15normal_iteratorINSD_10device_ptrIfEEEEyS9_f6squareEEvT0_PT3_T1_NS0_13GridEvenShareISN_EET2_T4_E12temp_storage+12];
	add.f32 	%f274, %f339, %f273;
	selp.f32 	%f275, %f274, %f339, %p42;
	setp.gt.s32 	%p43, %r4, 64;
	ld.shared.f32 	%f276, [_ZZN3cub18CUB_300001_SM_10006detail6reduce18DeviceReduceKernelINS2_10policy_hubIfyN4cuda3std3__44plusIfEEE10Policy1000EN6thrust24THRUST_300001_SM_1000_NS6detail15normal_iteratorINSD_10device_ptrIfEEEEyS9_f6squareEEvT0_PT3_T1_NS0_13GridEvenShareISN_EET2_T4_E12temp_storage+16];
	add.f32 	%f277, %f276, %f275;
	selp.f32 	%f278, %f277, %f275, %p43;
	setp.gt.s32 	%p44, %r4, 96;
	ld.shared.f32 	%f279, [_ZZN3cub18CUB_300001_SM_10006detail6reduce18DeviceReduceKernelINS2_10policy_hubIfyN4cuda3std3__44plusIfEEE10Policy1000EN6thrust24THRUST_300001_SM_1000_NS6detail15normal_iteratorINSD_10device_ptrIfEEEEyS9_f6squareEEvT0_PT3_T1_NS0_13GridEvenShareISN_EET2_T4_E12temp_storage+20];
	add.f32 	%f280, %f279, %f278;
	selp.f32 	%f281, %f280, %f278, %p44;
	setp.gt.s32 	%p45, %r4, 128;
	ld.shared.f32 	%f282, [_ZZN3cub18CUB_300001_SM_10006detail6reduce18DeviceReduceKernelINS2_10policy_hubIfyN4cuda3std3__44plusIfEEE10Policy1000EN6thrust24THRUST_300001_SM_1000_NS6detail15normal_iteratorINSD_10device_ptrIfEEEEyS9_f6squareEEvT0_PT3_T1_NS0_13GridEvenShareISN_EET2_T4_E12temp_storage+24];
	add.f32 	%f283, %f282, %f281;
	selp.f32 	%f284, %f283, %f281, %p45;
	setp.gt.s32 	%p46, %r4, 160;
	ld.shared.f32 	%f285, [_ZZN3cub18CUB_300001_SM_10006detail6reduce18DeviceReduceKernelINS2_10policy_hubIfyN4cuda3std3__44plusIfEEE10Policy1000EN6thrust24THRUST_300001_SM_1000_NS6detail15normal_iteratorINSD_10device_ptrIfEEEEyS9_f6squareEEvT0_PT3_T1_NS0_13GridEvenShareISN_EET2_T4_E12temp_storage+28];
	add.f32 	%f286, %f285, %f284;
	selp.f32 	%f287, %f286, %f284, %p46;
	setp.gt.s32 	%p47, %r4, 192;
	ld.shared.f32 	%f288, [_ZZN3cub18CUB_300001_SM_10006detail6reduce18DeviceReduceKernelINS2_10policy_hubIfyN4cuda3std3__44plusIfEEE10Policy1000EN6thrust24THRUST_300001_SM_1000_NS6detail15normal_iteratorINSD_10device_ptrIfEEEEyS9_f6squareEEvT0_PT3_T1_NS0_13GridEvenShareISN_EET2_T4_E12temp_storage+32];
	add.f32 	%f289, %f288, %f287;
	selp.f32 	%f290, %f289, %f287, %p47;
	setp.gt.s32 	%p48, %r4, 224;
	ld.shared.f32 	%f291, [_ZZN3cub18CUB_300001_SM_10006detail6reduce18DeviceReduceKernelINS2_10policy_hubIfyN4cuda3std3__44plusIfEEE10Policy1000EN6thrust24THRUST_300001_SM_1000_NS6detail15normal_iteratorINSD_10device_ptrIfEEEEyS9_f6squareEEvT0_PT3_T1_NS0_13GridEvenShareISN_EET2_T4_E12temp_storage+36];
	add.f32 	%f292, %f291, %f290;
	selp.f32 	%f339, %f292, %f290, %p48;
	bra.uni 	$L__BB31_46;
$L__BB31_25:
	cvt.u32.u64 	%r52, %rd4;
	mov.u32 	%r27, %tid.x;
	add.s32 	%r53, %r27, %r52;
	mul.wide.u32 	%rd26, %r53, 4;
	add.s64 	%rd27, %rd2, %rd26;
	ld.global.f32 	%f41, [%rd27];
	ld.global.f32 	%f42, [%rd27+1024];
	mul.f32 	%f43, %f42, %f42;
	ld.global.f32 	%f44, [%rd27+2048];
	ld.global.f32 	%f45, [%rd27+3072];
	mul.f32 	%f46, %f45, %f45;
	ld.global.f32 	%f47, [%rd27+4096];
	ld.global.f32 	%f48, [%rd27+5120];
	mul.f32 	%f49, %f48, %f48;
	ld.global.f32 	%f50, [%rd27+6144];
	ld.global.f32 	%f51, [%rd27+7168];
	mul.f32 	%f52, %f51, %f51;
	ld.global.f32 	%f53, [%rd27+8192];
	ld.global.f32 	%f54, [%rd27+9216];
	mul.f32 	%f55, %f54, %f54;
	ld.global.f32 	%f56, [%rd27+10240];
	ld.global.f32 	%f57, [%rd27+11264];
	mul.f32 	%f58, %f57, %f57;
	ld.global.f32 	%f59, [%rd27+12288];
	ld.global.f32 	%f60, [%rd27+13312];
	mul.f32 	%f61, %f60, %f60;
	ld.global.f32 	%f62, [%rd27+14336];
	ld.global.f32 	%f63, [%rd27+15360];
	mul.f32 	%f64, %f63, %f63;
	fma.rn.f32 	%f65, %f41, %f41, %f43;
	fma.rn.f32 	%f66, %f44, %f44, %f46;
	fma.rn.f32 	%f67, %f47, %f47, %f49;
	fma.rn.f32 	%f68, %f50, %f50, %f52;
	fma.rn.f32 	%f69, %f53, %f53, %f55;
	fma.rn.f32 	%f70, %f56, %f56, %f58;
	fma.rn.f32 	%f71, %f59, %f59, %f61;
	fma.rn.f32 	%f72, %f62, %f62, %f64;
	add.f32 	%f73, %f65, %f66;
	add.f32 	%f74, %f67, %f68;
	add.f32 	%f75, %f69, %f70;
	add.f32 	%f76, %f71, %f72;
	add.f32 	%f77, %f73, %f74;
	add.f32 	%f78, %f75, %f76;
	add.f32 	%f338, %f77, %f78;
	setp.lt.u64 	%p2, %rd5, %rd3;
	@%p2 bra 	$L__BB31_42;
	cvt.u32.u64 	%r55, %rd3;
	cvt.u64.u32 	%rd10, %r27;
	add.s64 	%rd70, %rd4, %rd3;
	cvt.u32.u64 	%r28, %rd1;
	not.b32 	%r57, %r27;
	add.s32 	%r58, %r57, %r28;
	sub.s32 	%r59, %r58, %r55;
	sub.s32 	%r197, %r59, %r52;
	add.s64 	%rd28, %rd70, %rd10;
	shl.b64 	%rd29, %rd28, 2;
	add.s64 	%rd30, %rd29, %rd2;
	add.s64 	%rd69, %rd30, 8192;
	mov.b32 	%r198, 0;
	mov.u64 	%rd71, %rd4;
$L__BB31_27:
	add.s64 	%rd71, %rd71, %rd3;
	add.s64 	%rd31, %rd1, -4096;
	setp.gt.u64 	%p3, %rd71, %rd31;
	@%p3 bra 	$L__BB31_29;
	cvt.u32.u64 	%r60, %rd3;
	add.s64 	%rd32, %rd71, %rd10;
	shl.b64 	%rd33, %rd32, 2;
	add.s64 	%rd34, %rd2, %rd33;
	ld.global.f32 	%f79, [%rd34];
	ld.global.f32 	%f80, [%rd34+1024];
	ld.global.f32 	%f81, [%rd34+2048];
	mul.f32 	%f82, %f81, %f81;
	ld.global.f32 	%f83, [%rd34+3072];
	ld.global.f32 	%f84, [%rd34+4096];
	mul.f32 	%f85, %f84, %f84;
	ld.global.f32 	%f86, [%rd34+5120];
	ld.global.f32 	%f87, [%rd34+6144];
	mul.f32 	%f88, %f87, %f87;
	ld.global.f32 	%f89, [%rd34+7168];
	ld.global.f32 	%f90, [%rd34+8192];
	mul.f32 	%f91, %f90, %f90;
	ld.global.f32 	%f92, [%rd34+9216];
	ld.global.f32 	%f93, [%rd34+10240];
	mul.f32 	%f94, %f93, %f93;
	ld.global.f32 	%f95, [%rd34+11264];
	ld.global.f32 	%f96, [%rd34+12288];
	mul.f32 	%f97, %f96, %f96;
	ld.global.f32 	%f98, [%rd34+13312];
	ld.global.f32 	%f99, [%rd34+14336];
	mul.f32 	%f100, %f99, %f99;
	ld.global.f32 	%f101, [%rd34+15360];
	fma.rn.f32 	%f102, %f79, %f79, %f338;
	fma.rn.f32 	%f103, %f80, %f80, %f82;
	fma.rn.f32 	%f104, %f83, %f83, %f85;
	fma.rn.f32 	%f105, %f86, %f86, %f88;
	fma.rn.f32 	%f106, %f89, %f89, %f91;
	fma.rn.f32 	%f107, %f92, %f92, %f94;
	fma.rn.f32 	%f108, %f95, %f95, %f97;
	fma.rn.f32 	%f109, %f98, %f98, %f100;
	add.f32 	%f110, %f102, %f103;
	add.f32 	%f111, %f104, %f105;
	add.f32 	%f112, %f106, %f107;
	add.f32 	%f113, %f108, %f109;
	add.f32 	%f114, %f110, %f111;
	add.f32 	%f115, %f112, %f113;
	add.f32 	%f116, %f114, %f115;
	fma.rn.f32 	%f338, %f101, %f101, %f116;
	sub.s64 	%rd35, %rd1, %rd71;
	setp.lt.u64 	%p4, %rd35, %rd3;
	add.s32 	%r198, %r198, 1;
	add.s64 	%rd70, %rd70, %rd3;
	sub.s32 	%r197, %r197, %r60;
	shl.b64 	%rd36, %rd3, 2;
	add.s64 	%rd69, %rd69, %rd36;
	@%p4 bra 	$L__BB31_42;
	bra.uni 	$L__BB31_27;
$L__BB31_29:
	setp.le.u64 	%p5, %rd1, %rd71;
	cvt.u32.u64 	%r61, %rd71;
	cvt.u32.u64 	%r62, %rd1;
	sub.s32 	%r63, %r62, %r61;
	setp.ge.s32 	%p6, %r27, %r63;
	or.pred  	%p7, %p5, %p6;
	@%p7 bra 	$L__BB31_42;
	cvt.u32.u64 	%r65, %rd3;
	cvt.u32.u64 	%r66, %rd4;
	not.b32 	%r67, %r27;
	add.s32 	%r68, %r67, %r28;
	add.s32 	%r69, %r65, %r66;
	sub.s32 	%r70, %r68, %r69;
	mul.lo.s32 	%r71, %r1, %r198;
	shl.b32 	%r72, %r71, 12;
	sub.s32 	%r73, %r70, %r72;
	shr.u32 	%r74, %r73, 8;
	add.s32 	%r34, %r74, 1;
	and.b32  	%r35, %r34, 15;
	setp.lt.u32 	%p8, %r73, 3840;
	mov.u32 	%r201, %r27;
	@%p8 bra 	$L__BB31_33;
	shr.u32 	%r75, %r197, 8;
	add.s32 	%r76, %r75, 1;
	and.b32  	%r77, %r76, 33554416;
	neg.s32 	%r199, %r77;
	mov.u32 	%r201, %r27;
$L__BB31_32:
	.pragma "nounroll";
	ld.global.f32 	%f118, [%rd69+-8192];
	fma.rn.f32 	%f119, %f118, %f118, %f338;
	ld.global.f32 	%f120, [%rd69+-7168];
	fma.rn.f32 	%f121, %f120, %f120, %f119;
	ld.global.f32 	%f122, [%rd69+-6144];
	fma.rn.f32 	%f123, %f122, %f122, %f121;
	ld.global.f32 	%f124, [%rd69+-5120];
	fma.rn.f32 	%f125, %f124, %f124, %f123;
	ld.global.f32 	%f126, [%rd69+-4096];
	fma.rn.f32 	%f127, %f126, %f126, %f125;
	ld.global.f32 	%f128, [%rd69+-3072];
	fma.rn.f32 	%f129, %f128, %f128, %f127;
	ld.global.f32 	%f130, [%rd69+-2048];
	fma.rn.f32 	%f131, %f130, %f130, %f129;
	ld.global.f32 	%f132, [%rd69+-1024];
	fma.rn.f32 	%f133, %f132, %f132, %f131;
	ld.global.f32 	%f134, [%rd69];
	fma.rn.f32 	%f135, %f134, %f134, %f133;
	ld.global.f32 	%f136, [%rd69+1024];
	fma.rn.f32 	%f137, %f136, %f136, %f135;
	ld.global.f32 	%f138, [%rd69+2048];
	fma.rn.f32 	%f139, %f138, %f138, %f137;
	ld.global.f32 	%f140, [%rd69+3072];
	fma.rn.f32 	%f141, %f140, %f140, %f139;
	ld.global.f32 	%f142, [%rd69+4096];
	fma.rn.f32 	%f143, %f142, %f142, %f141;
	ld.global.f32 	%f144, [%rd69+5120];
	fma.rn.f32 	%f145, %f144, %f144, %f143;
	ld.global.f32 	%f146, [%rd69+6144];
	fma.rn.f32 	%f147, %f146, %f146, %f145;
	ld.global.f32 	%f148, [%rd69+7168];
	fma.rn.f32 	%f338, %f148, %f148, %f147;
	add.s32 	%r201, %r201, 4096;
	add.s32 	%r199, %r199, 16;
	add.s64 	%rd69, %rd69, 16384;
	setp.ne.s32 	%p9, %r199, 0;
	@%p9 bra 	$L__BB31_32;
$L__BB31_33:
	setp.eq.s32 	%p10, %r35, 0;
	@%p10 bra 	$L__BB31_42;
	and.b32  	%r42, %r34, 7;
	setp.lt.u32 	%p11, %r35, 8;
	@%p11 bra 	$L__BB31_36;
	cvt.u64.u32 	%rd37, %r201;
	add.s64 	%rd38, %rd71, %rd37;
	shl.b64 	%rd39, %rd38, 2;
	add.s64 	%rd40, %rd2, %rd39;
	ld.global.f32 	%f150, [%rd40];
	fma.rn.f32 	%f151, %f150, %f150, %f338;
	ld.global.f32 	%f152, [%rd40+1024];
	fma.rn.f32 	%f153, %f152, %f152, %f151;
	ld.global.f32 	%f154, [%rd40+2048];
	fma.rn.f32 	%f155, %f154, %f154, %f153;
	ld.global.f32 	%f156, [%rd40+3072];
	fma.rn.f32 	%f157, %f156, %f156, %f155;
	ld.global.f32 	%f158, [%rd40+4096];
	fma.rn.f32 	%f159, %f158, %f158, %f157;
	ld.global.f32 	%f160, [%rd40+5120];
	fma.rn.f32 	%f161, %f160, %f160, %f159;
	ld.global.f32 	%f162, [%rd40+6144];
	fma.rn.f32 	%f163, %f162, %f162, %f161;
	ld.global.f32 	%f164, [%rd40+7168];
	fma.rn.f32 	%f338, %f164, %f164, %f163;
	add.s32 	%r201, %r201, 2048;
$L__BB31_36:
	setp.eq.s32 	%p12, %r42, 0;
	@%p12 bra 	$L__BB31_42;
	setp.lt.u32 	%p13, %r42, 4;
	@%p13 bra 	$L__BB31_39;
	cvt.u64.u32 	%rd41, %r201;
	add.s64 	%rd42, %rd71, %rd41;
	shl.b64 	%rd43, %rd42, 2;
	add.s64 	%rd44, %rd2, %rd43;
	ld.global.f32 	%f166, [%rd44];
	fma.rn.f32 	%f167, %f166, %f166, %f338;
	ld.global.f32 	%f168, [%rd44+1024];
	fma.rn.f32 	%f169, %f168, %f168, %f167;
	ld.global.f32 	%f170, [%rd44+2048];
	fma.rn.f32 	%f171, %f170, %f170, %f169;
	ld.global.f32 	%f172, [%rd44+3072];
	fma.rn.f32 	%f338, %f172, %f172, %f171;
	add.s32 	%r201, %r201, 1024;
$L__BB31_39:
	and.b32  	%r78, %r34, 3;
	setp.eq.s32 	%p14, %r78, 0;
	@%p14 bra 	$L__BB31_42;
	cvt.u64.u32 	%rd45, %r201;
	add.s64 	%rd46, %rd45, %rd70;
	shl.b64 	%rd47, %rd46, 2;
	add.s64 	%rd73, %rd2, %rd47;
	cvt.u16.u32 	%rs1, %r197;
	shr.u16 	%rs2, %rs1, 8;
	add.s16 	%rs3, %rs2, 1;
	cvt.u32.u16 	%r79, %rs3;
	and.b32  	%r80, %r79, 3;
	neg.s32 	%r204, %r80;
$L__BB31_41:
	.pragma "nounroll";
	ld.global.f32 	%f173, [%rd73];
	fma.rn.f32 	%f338, %f173, %f173, %f338;
	add.s64 	%rd73, %rd73, 1024;
	add.s32 	%r204, %r204, 1;
	setp.ne.s32 	%p15, %r204, 0;
	@%p15 bra 	$L__BB31_41;
$L__BB31_42:
	// begin inline asm
	mov.u32 %r81, %laneid;
	// end inline asm
	mov.b32 	%r83, %f338;
	mov.b32 	%r84, 1;
	mov.b32 	%r105, 31;
	mov.b32 	%r106, -1;
	// begin inline asm
	shfl.sync.down.b32 %r82, %r83, %r84, %r105, %r106;
	// end inline asm
	setp.gt.s32 	%p16, %r81, 30;
	mov.b32 	%f174, %r82;
	add.f32 	%f175, %f338, %f174;
	selp.f32 	%f176, %f338, %f175, %p16;
	mov.b32 	%r88, %f176;
	mov.b32 	%r89, 2;
	// begin inline asm
	shfl.sync.down.b32 %r87, %r88, %r89, %r105, %r106;
	// end inline asm
	setp.gt.s32 	%p17, %r81, 29;
	mov.b32 	%f177, %r87;
	add.f32 	%f178, %f176, %f177;
	selp.f32 	%f179, %f176, %f178, %p17;
	mov.b32 	%r93, %f179;
	mov.b32 	%r94, 4;
	// begin inline asm
	shfl.sync.down.b32 %r92, %r93, %r94, %r105, %r106;
	// end inline asm
	setp.gt.s32 	%p18, %r81, 27;
	mov.b32 	%f180, %r92;
	add.f32 	%f181, %f179, %f180;
	selp.f32 	%f182, %f179, %f181, %p18;
	mov.b32 	%r98, %f182;
	mov.b32 	%r99, 8;
	// begin inline asm
	shfl.sync.down.b32 %r97, %r98, %r99, %r105, %r106;
	// end inline asm
	setp.gt.s32 	%p19, %r81, 23;
	mov.b32 	%f183, %r97;
	add.f32 	%f184, %f182, %f183;
	selp.f32 	%f185, %f182, %f184, %p19;
	mov.b32 	%r103, %f185;
	mov.b32 	%r104, 16;
	// begin inline asm
	shfl.sync.down.b32 %r102, %r103, %r104, %r105, %r106;
	// end inline asm
	setp.gt.s32 	%p20, %r81, 15;
	mov.b32 	%f186, %r102;
	add.f32 	%f37, %f185, %f186;
	selp.f32 	%f339, %f185, %f37, %p20;
	setp.ne.s32 	%p21, %r81, 0;
	@%p21 bra 	$L__BB31_44;
	shr.u32 	%r107, %r27, 3;
	and.b32  	%r108, %r107, 124;
	mov.u32 	%r109, _ZZN3cub18CUB_300001_SM_10006detail6reduce18DeviceReduceKernelINS2_10policy_hubIfyN4cuda3std3__44plusIfEEE10Policy1000EN6thrust24THRUST_300001_SM_1000_NS6detail15normal_iteratorINSD_10device_ptrIfEEEEyS9_f6squareEEvT0_PT3_T1_NS0_13GridEvenShareISN_EET2_T4_E12temp_storage;
	add.s32 	%r110, %r109, %r108;
	st.shared.f32 	[%r110+8], %f37;
$L__BB31_44:
	bar.sync 	0;
	setp.ne.s32 	%p22, %r27, 0;
	@%p22 bra 	$L__BB31_46;
	ld.shared.f32 	%f187, [_ZZN3cub18CUB_300001_SM_10006detail6reduce18DeviceReduceKernelINS2_10policy_hubIfyN4cuda3std3__44plusIfEEE10Policy1000EN6thrust24THRUST_300001_SM_1000_NS6detail15normal_iteratorINSD_10device_ptrIfEEEEyS9_f6squareEEvT0_PT3_T1_NS0_13GridEvenShareISN_EET2_T4_E12temp_storage+12];
	add.f32 	%f188, %f339, %f187;
	ld.shared.f32 	%f189, [_ZZN3cub18CUB_300001_SM_10006detail6reduce18DeviceReduceKernelINS2_10policy_hubIfyN4cuda3std3__44plusIfEEE10Policy1000EN6thrust24THRUST_300001_SM_1000_NS6detail15normal_iteratorINSD_10device_ptrIfEEEEyS9_f6squareEEvT0_PT3_T1_NS0_13GridEvenShareISN_EET2_T4_E12temp_storage+16];
	add.f32 	%f190, %f188, %f189;
	ld.shared.f32 	%f191, [_ZZN3cub18CUB_300001_SM_10006detail6reduce18DeviceReduceKernelINS2_10policy_hubIfyN4cuda3std3__44plusIfEEE10Policy1000EN6thrust24THRUST_300001_SM_1000_NS6detail15normal_iteratorINSD_10device_ptrIfEEEEyS9_f6squareEEvT0_PT3_T1_NS0_13GridEvenShareISN_EET2_T4_E12temp_storage+20];
	add.f32 	%f192, %f190, %f191;
	ld.shared.f32 	%f193, [_ZZN3cub18CUB_300001_SM_10006detail6reduce18DeviceReduceKernelINS2_10policy_hubIfyN4cuda3std3__44plusIfEEE10Policy1000EN6thrust24THRUST_300001_SM_1000_NS6detail15normal_iteratorINSD_10device_ptrIfEEEEyS9_f6squareEEvT0_PT3_T1_NS0_13GridEvenShareISN_EET2_T4_E12temp_storage+24];
	add.f32 	%f194, %f192, %f193;
	ld.shared.f32 	%f195, [_ZZN3cub18CUB_300001_SM_10006detail6reduce18DeviceReduceKernelINS2_10policy_hubIfyN4cuda3std3__44plusIfEEE10Policy1000EN6thrust24THRUST_300001_SM_1000_NS6detail15normal_iteratorINSD_10device_ptrIfEEEEyS9_f6squareEEvT0_PT3_T1_NS0_13GridEvenShareISN_EET2_T4_E12temp_storage+28];
	add.f32 	%f196, %f194, %f195;
	ld.shared.f32 	%f197, [_ZZN3cub18CUB_300001_SM_10006detail6reduce18DeviceReduceKernelINS2_10policy_hubIfyN4cuda3std3__44plusIfEEE10Policy1000EN6thrust24THRUST_300001_SM_1000_NS6detail15normal_iteratorINSD_10device_ptrIfEEEEyS9_f6squareEEvT0_PT3_T1_NS0_13GridEvenShareISN_EET2_T4_E12temp_storage+32];
	add.f32 	%f198, %f196, %f197;
	ld.shared.f32 	%f199, [_ZZN3cub18CUB_300001_SM_10006detail6reduce18DeviceReduceKernelINS2_10policy_hubIfyN4cuda3std3__44plusIfEEE10Policy1000EN6thrust24THRUST_300001_SM_1000_NS6detail15normal_iteratorINSD_10device_ptrIfEEEEyS9_f6squareEEvT0_PT3_T1_NS0_13GridEvenShareISN_EET2_T4_E12temp_storage+36];
	add.f32 	%f339, %f198, %f199;
$L__BB31_46:
	mov.u32 	%r188, %tid.x;
	setp.ne.s32 	%p56, %r188, 0;
	@%p56 bra 	$L__BB31_48;
	cvta.to.global.u64 	%rd65, %rd24;
	mul.wide.u32 	%rd66, %r2, 4;
	add.s64 	%rd67, %rd65, %rd66;
	st.global.f32 	[%rd67], %f339;
$L__BB31_48:
	ret;

}
	// .globl	_ZN3cub18CUB_300001_SM_10006detail6reduce28DeviceReduceSingleTileKernelINS2_10policy_hubIfyN4cuda3std3__44plusIfEEE10Policy1000EPfSC_iS9_ffNS7_10__identityEEEvT0_T1_T2_T3_T4_T6_
.visible .entry _ZN3cub18CUB_300001_SM_10006detail6reduce28DeviceReduceSingleTileKernelINS2_10policy_hubIfyN4cuda3std3__44plusIfEEE10Policy1000EPfSC_iS9_ffNS7_10__identityEEEvT0_T1_T2_T3_T4_T6_(
	.param .u64 .ptr .align 1 _ZN3cub18CUB_300001_SM_10006detail6reduce28DeviceReduceSingleTileKernelINS2_10policy_hubIfyN4cuda3std3__44plusIfEEE10Policy1000EPfSC_iS9_ffNS7_10__identityEEEvT0_T1_T2_T3_T4_T6__param_0,
	.param .u64 .ptr .align 1 _ZN3cub18CUB_300001_SM_10006detail6reduce28DeviceReduceSingleTileKernelINS2_10policy_hubIfyN4cuda3std3__44plusIfEEE10Policy1000EPfSC_iS9_ffNS7_10__identityEEEvT0_T1_T2_T3_T4_T6__param_1,
	.param .u32 _ZN3cub18CUB_300001_SM_10006detail6reduce28DeviceReduceSingleTileKernelINS2_10policy_hubIfyN4cuda3std3__44plusIfEEE10Policy1000EPfSC_iS9_ffNS7_10__identityEEEvT0_T1_T2_T3_T4_T6__param_2,
	.param .align 1 .b8 _ZN3cub18CUB_300001_SM_10006detail6reduce28DeviceReduceSingleTileKernelINS2_10policy_hubIfyN4cuda3std3__44plusIfEEE10Policy1000EPfSC_iS9_ffNS7_10__identityEEEvT0_T1_T2_T3_T4_T6__param_3[1],
	.param .f32 _ZN3cub18CUB_300001_SM_10006detail6reduce28DeviceReduceSingleTileKernelINS2_10policy_hubIfyN4cuda3std3__44plusIfEEE10Policy1000EPfSC_iS9_ffNS7_10__identityEEEvT0_T1_T2_T3_T4_T6__param_4,
	.param .align 1 .b8 _ZN3cub18CUB_300001_SM_10006detail6reduce28DeviceReduceSingleTileKernelINS2_10policy_hubIfyN4cuda3std3__44plusIfEEE10Policy1000EPfSC_iS9_ffNS7_10__identityEEEvT0_T1_T2_T3_T4_T6__param_5[1]
)
.maxntid 256
.minnctapersm 1
{
	.reg .pred 	%p<97>;
	.reg .b32 	%r<407>;
	.reg .b32 	%f<419>;
	.reg .b64 	%rd<125>;
	// demoted variable
	.shared .align 4 .b8 _ZZN3cub18CUB_300001_SM_10006detail6reduce28DeviceReduceSingleTileKernelINS2_10policy_hubIfyN4cuda3std3__44plusIfEEE10Policy1000EPfSC_iS9_ffNS7_10__identityEEEvT0_T1_T2_T3_T4_T6_E12temp_storage[44];
	ld.param.u64 	%rd16, [_ZN3cub18CUB_300001_SM_10006detail6reduce28DeviceReduceSingleTileKernelINS2_10policy_hubIfyN4cuda3std3__44plusIfEEE10Policy1000EPfSC_iS9_ffNS7_10__identityEEEvT0_T1_T2_T3_T4_T6__param_0];
	ld.param.u64 	%rd17, [_ZN3cub18CUB_300001_SM_10006detail6reduce28DeviceReduceSingleTileKernelINS2_10policy_hubIfyN4cuda3std3__44plusIfEEE10Policy1000EPfSC_iS9_ffNS7_10__identityEEEvT0_T1_T2_T3_T4_T6__param_1];
	ld.param.u32 	%r67, [_ZN3cub18CUB_300001_SM_10006detail6reduce28DeviceReduceSingleTileKernelINS2_10policy_hubIfyN4cuda3std3__44plusIfEEE10Policy1000EPfSC_iS9_ffNS7_10__identityEEEvT0_T1_T2_T3_T4_T6__param_2];
	ld.param.f32 	%f58, [_ZN3cub18CUB_300001_SM_10006detail6reduce28DeviceReduceSingleTileKernelINS2_10policy_hubIfyN4cuda3std3__44plusIfEEE10Policy1000EPfSC_iS9_ffNS7_10__identityEEEvT0_T1_T2_T3_T4_T6__param_4];
	cvta.to.global.u64 	%rd1, %rd17;
	setp.ne.s32 	%p1, %r67, 0;
	@%p1 bra 	$L__BB32_3;
	mov.u32 	%r380, %tid.x;
	setp.ne.s32 	%p96, %r380, 0;
	@%p96 bra 	$L__BB32_74;
	st.global.f32 	[%rd1], %f58;
	bra.uni 	$L__BB32_74;
$L__BB32_3:
	and.b64  	%rd18, %rd16, 15;
	setp.ne.s64 	%p2, %rd18, 0;
	@%p2 bra 	$L__BB32_38;
	setp.gt.s32 	%p49, %r67, 4095;
	@%p49 bra 	$L__BB32_22;
	mov.u32 	%r1, %tid.x;
	setp.ge.s32 	%p66, %r1, %r67;
	mov.f32 	%f397, 0f00000000;
	mov.u32 	%r384, %r1;
	@%p66 bra 	$L__BB32_7;
	mul.wide.u32 	%rd113, %r1, 4;
	add.s64 	%rd112, %rd16, %rd113;
	// begin inline asm
	ld.global.nc.u32 %r300, [%rd112];
	// end inline asm
	mov.b32 	%f397, %r300;
	add.s32 	%r384, %r1, 256;
$L__BB32_7:
	setp.ge.s32 	%p67, %r384, %r67;
	@%p67 bra 	$L__BB32_13;
	not.b32 	%r301, %r384;
	add.s32 	%r4, %r67, %r301;
	and.b32  	%r302, %r4, 768;
	setp.eq.s32 	%p68, %r302, 768;
	@%p68 bra 	$L__BB32_11;
	mul.wide.u32 	%rd114, %r384, 4;
	add.s64 	%rd121, %rd16, %rd114;
	shr.u32 	%r303, %r4, 8;
	add.s32 	%r304, %r303, 1;
	and.b32  	%r305, %r304, 3;
	neg.s32 	%r382, %r305;
$L__BB32_10:
	.pragma "nounroll";
	// begin inline asm
	ld.global.nc.u32 %r306, [%rd121];
	// end inline asm
	mov.b32 	%f323, %r306;
	add.f32 	%f397, %f397, %f323;
	add.s32 	%r384, %r384, 256;
	add.s64 	%rd121, %rd121, 1024;
	add.s32 	%r382, %r382, 1;
	setp.ne.s32 	%p69, %r382, 0;
	@%p69 bra 	$L__BB32_10;
$L__BB32_11:
	setp.lt.u32 	%p70, %r4, 768;
	@%p70 bra 	$L__BB32_13;
$L__BB32_12:
	mul.wide.s32 	%rd120, %r384, 4;
	add.s64 	%rd116, %rd16, %rd120;
	// begin inline asm
	ld.global.nc.u32 %r307, [%rd116];
	// end inline asm
	mov.b32 	%f324, %r307;
	add.f32 	%f325, %f397, %f324;
	add.s64 	%rd117, %rd116, 1024;
	// begin inline asm
	ld.global.nc.u32 %r308, [%rd117];
	// end inline asm
	mov.b32 	%f326, %r308;
	add.f32 	%f327, %f325, %f326;
	add.s64 	%rd118, %rd116, 2048;
	// begin inline asm
	ld.global.nc.u32 %r309, [%rd118];
	// end inline asm
	mov.b32 	%f328, %r309;
	add.f32 	%f329, %f327, %f328;
	add.s64 	%rd119, %rd116, 3072;
	// begin inline asm
	ld.global.nc.u32 %r310, [%rd119];
	// end inline asm
	mov.b32 	%f330, %r310;
	add.f32 	%f397, %f329, %f330;
	add.s32 	%r384, %r384, 1024;
	setp.lt.s32 	%p71, %r384, %r67;
	@%p71 bra 	$L__BB32_12;
$L__BB32_13:
	setp.lt.s32 	%p72, %r67, 256;
	@%p72 bra 	$L__BB32_18;
	// begin inline asm
	mov.u32 %r349, %laneid;
	// end inline asm
	mov.b32 	%r351, %f397;
	mov.b32 	%r352, 1;
	mov.b32 	%r373, 31;
	mov.b32 	%r374, -1;
	// begin inline asm
	shfl.sync.down.b32 %r350, %r351, %r352, %r373, %r374;
	// end inline asm
	setp.gt.s32 	%p88, %r349, 30;
	mov.b32 	%f365, %r350;
	add.f32 	%f366, %f397, %f365;
	selp.f32 	%f367, %f397, %f366, %p88;
	mov.b32 	%r356, %f367;
	mov.b32 	%r357, 2;
	// begin inline asm
	shfl.sync.down.b32 %r355, %r356, %r357, %r373, %r374;
	// end inline asm
	setp.gt.s32 	%p89, %r349, 29;
	mov.b32 	%f368, %r355;
	add.f32 	%f369, %f367, %f368;
	selp.f32 	%f370, %f367, %f369, %p89;
	mov.b32 	%r361, %f370;
	mov.b32 	%r362, 4;
	// begin inline asm
	shfl.sync.down.b32 %r360, %r361, %r362, %r373, %r374;
	// end inline asm
	setp.gt.s32 	%p90, %r349, 27;
	mov.b32 	%f371, %r360;
	add.f32 	%f372, %f370, %f371;
	selp.f32 	%f373, %f370, %f372, %p90;
	mov.b32 	%r366, %f373;
	mov.b32 	%r367, 8;
	// begin inline asm
	shfl.sync.down.b32 %r365, %r366, %r367, %r373, %r374;
	// end inline asm
	setp.gt.s32 	%p91, %r349, 23;
	mov.b32 	%f374, %r365;
	add.f32 	%f375, %f373, %f374;
	selp.f32 	%f376, %f373, %f375, %p91;
	mov.b32 	%r371, %f376;
	mov.b32 	%r372, 16;
	// begin inline asm
	shfl.sync.down.b32 %r370, %r371, %r372, %r373, %r374;
	// end inline asm
	setp.gt.s32 	%p92, %r349, 15;
	mov.b32 	%f377, %r370;
	add.f32 	%f10, %f376, %f377;
	selp.f32 	%f418, %f376, %f10, %p92;
	setp.ne.s32 	%p93, %r349, 0;
	@%p93 bra 	$L__BB32_16;
	shr.u32 	%r375, %r1, 3;
	and.b32  	%r376, %r375, 124;
	mov.u32 	%r377, _ZZN3cub18CUB_300001_SM_10006detail6reduce28DeviceReduceSingleTileKernelINS2_10policy_hubIfyN4cuda3std3__44plusIfEEE10Policy1000EPfSC_iS9_ffNS7_10__identityEEEvT0_T1_T2_T3_T4_T6_E12temp_storage;
	add.s32 	%r378, %r377, %r376;
	st.shared.f32 	[%r378+8], %f10;
$L__BB32_16:
	bar.sync 	0;
	setp.ne.s32 	%p94, %r1, 0;
	@%p94 bra 	$L__BB32_72;
	ld.shared.f32 	%f378, [_ZZN3cub18CUB_300001_SM_10006detail6reduce28DeviceReduceSingleTileKernelINS2_10policy_hubIfyN4cuda3std3__44plusIfEEE10Policy1000EPfSC_iS9_ffNS7_10__identityEEEvT0_T1_T2_T3_T4_T6_E12temp_storage+12];
	add.f32 	%f379, %f418, %f378;
	ld.shared.f32 	%f380, [_ZZN3cub18CUB_300001_SM_10006detail6reduce28DeviceReduceSingleTileKernelINS2_10policy_hubIfyN4cuda3std3__44plusIfEEE10Policy1000EPfSC_iS9_ffNS7_10__identityEEEvT0_T1_T2_T3_T4_T6_E12temp_storage+16];
	add.f32 	%f381, %f379, %f380;
	ld.shared.f32 	%f382, [_ZZN3cub18CUB_300001_SM_10006detail6reduce28DeviceReduceSingleTileKernelINS2_10policy_hubIfyN4cuda3std3__44plusIfEEE10Policy1000EPfSC_iS9_ffNS7_10__identityEEEvT0_T1_T2_T3_T4_T6_E12temp_storage+20];
	add.f32 	%f383, %f381, %f382;
	ld.shared.f32 	%f384, [_ZZN3cub18CUB_300001_SM_10006detail6reduce28DeviceReduceSingleTileKernelINS2_10policy_hubIfyN4cuda3std3__44plusIfEEE10Policy1000EPfSC_iS9_ffNS7_10__identityEEEvT0_T1_T2_T3_T4_T6_E12temp_storage+24];
	add.f32 	%f385, %f383, %f384;
	ld.shared.f32 	%f386, [_ZZN3cub18CUB_300001_SM_10006detail6reduce28DeviceReduceSingleTileKernelINS2_10policy_hubIfyN4cuda3std3__44plusIfEEE10Policy1000EPfSC_iS9_ffNS7_10__identityEEEvT0_T1_T2_T3_T4_T6_E12temp_storage+28];
	add.f32 	%f387, %f385, %f386;
	ld.shared.f32 	%f388, [_ZZN3cub18CUB_300001_SM_10006detail6reduce28DeviceReduceSingleTileKernelINS2_10policy_hubIfyN4cuda3std3__44plusIfEEE10Policy1000EPfSC_iS9_ffNS7_10__identityEEEvT0_T1_T2_T3_T4_T6_E12temp_storage+32];
	add.f32 	%f389, %f387, %f388;
	ld.shared.f32 	%f390, [_ZZN3cub18CUB_300001_SM_10006detail6reduce28DeviceReduceSingleTileKernelINS2_10policy_hubIfyN4cuda3std3__44plusIfEEE10Policy1000EPfSC_iS9_ffNS7_10__identityEEEvT0_T1_T2_T3_T4_T6_E12temp_storage+36];
	add.f32 	%f418, %f389, %f390;
	bra.uni 	$L__BB32_72;
$L__BB32_18:
	// begin inline asm
	mov.u32 %r311, %laneid;
	// end inline asm
	and.b32  	%r337, %r1, 992;
	add.s32 	%r338, %r337, 32;
	setp.gt.s32 	%p73, %r338, %r67;
	not.b32 	%r339, %r337;
	add.s32 	%r340, %r67, %r339;
	selp.b32 	%r335, %r340, 31, %p73;
	mov.b32 	%r313, %f397;
	mov.b32 	%r314, 1;
	mov.b32 	%r336, -1;
	// begin inline asm
	shfl.sync.down.b32 %r312, %r313, %r314, %r335, %r336;
	// end inline asm
	setp.lt.s32 	%p74, %r311, %r335;
	mov.b32 	%f331, %r312;
	add.f32 	%f332, %f397, %f331;
	selp.f32 	%f333, %f332, %f397, %p74;
	mov.b32 	%r318, %f333;
	mov.b32 	%r319, 2;
	// begin inline asm
	shfl.sync.down.b32 %r317, %r318, %r319, %r335, %r336;
	// end inline asm
	add.s32 	%r341, %r311, 2;
	setp.gt.s32 	%p75, %r341, %r335;
	mov.b32 	%f334, %r317;
	add.f32 	%f335, %f333, %f334;
	selp.f32 	%f336, %f333, %f335, %p75;
	mov.b32 	%r323, %f336;
	mov.b32 	%r324, 4;
	// begin inline asm
	shfl.sync.down.b32 %r322, %r323, %r324, %r335, %r336;
	// end inline asm
	add.s32 	%r342, %r311, 4;
	setp.gt.s32 	%p76, %r342, %r335;
	mov.b32 	%f337, %r322;
	add.f32 	%f338, %f336, %f337;
	selp.f32 	%f339, %f336, %f338, %p76;
	mov.b32 	%r328, %f339;
	mov.b32 	%r329, 8;
	// begin inline asm
	shfl.sync.down.b32 %r327, %r328, %r329, %r335, %r336;
	// end inline asm
	add.s32 	%r343, %r311, 8;
	setp.gt.s32 	%p77, %r343, %r335;
	mov.b32 	%f340, %r327;
	add.f32 	%f341, %f339, %f340;
	selp.f32 	%f342, %f339, %f341, %p77;
	mov.b32 	%r333, %f342;
	mov.b32 	%r334, 16;
	// begin inline asm
	shfl.sync.down.b32 %r332, %r333, %r334, %r335, %r336;
	// end inline asm
	add.s32 	%r344, %r311, 16;
	setp.gt.s32 	%p78, %r344, %r335;
	mov.b32 	%f343, %r332;
	add.f32 	%f344, %f342, %f343;
	selp.f32 	%f418, %f342, %f344, %p78;
	setp.ne.s32 	%p79, %r311, 0;
	@%p79 bra 	$L__BB32_20;
	shr.u32 	%r345, %r1, 3;
	and.b32  	%r346, %r345, 124;
	mov.u32 	%r347, _ZZN3cub18CUB_300001_SM_10006detail6reduce28DeviceReduceSingleTileKernelINS2_10policy_hubIfyN4cuda3std3__44plusIfEEE10Policy1000EPfSC_iS9_ffNS7_10__identityEEEvT0_T1_T2_T3_T4_T6_E12temp_storage;
	add.s32 	%r348, %r347, %r346;
	st.shared.f32 	[%r348+8], %f418;
$L__BB32_20:
	bar.sync 	0;
	setp.ne.s32 	%p80, %r1, 0;
	@%p80 bra 	$L__BB32_72;
	setp.gt.s32 	%p81, %r67, 32;
	ld.shared.f32 	%f345, [_ZZN3cub18CUB_300001_SM_10006detail6reduce28DeviceReduceSingleTileKernelINS2_10policy_hubIfyN4cuda3std3__44plusIfEEE10Policy1000EPfSC_iS9_ffNS7_10__identityEEEvT0_T1_T2_T3_T4_T6_E12temp_storage+12];
	add.f32 	%f346, %f418, %f345;
	selp.f32 	%f347, %f346, %f418, %p81;
	setp.gt.s32 	%p82, %r67, 64;
	ld.shared.f32 	%f348, [_ZZN3cub18CUB_300001_SM_10006detail6reduce28DeviceReduceSingleTileKernelINS2_10policy_hubIfyN4cuda3std3__44plusIfEEE10Policy1000EPfSC_iS9_ffNS7_10__identityEEEvT0_T1_T2_T3_T4_T6_E12temp_storage+16];
	add.f32 	%f349, %f348, %f347;
	selp.f32 	%f350, %f349, %f347, %p82;
	setp.gt.s32 	%p83, %r67, 96;
	ld.shared.f32 	%f351, [_ZZN3cub18CUB_300001_SM_10006detail6reduce28DeviceReduceSingleTileKernelINS2_10policy_hubIfyN4cuda3std3__44plusIfEEE10Policy1000EPfSC_iS9_ffNS7_10__identityEEEvT0_T1_T2_T3_T4_T6_E12temp_storage+20];
	add.f32 	%f352, %f351, %f350;
	selp.f32 	%f353, %f352, %f350, %p83;
	setp.gt.s32 	%p84, %r67, 128;
	ld.shared.f32 	%f354, [_ZZN3cub18CUB_300001_SM_10006detail6reduce28DeviceReduceSingleTileKernelINS2_10policy_hubIfyN4cuda3std3__44plusIfEEE10Policy1000EPfSC_iS9_ffNS7_10__identityEEEvT0_T1_T2_T3_T4_T6_E12temp_storage+24];
	add.f32 	%f355, %f354, %f353;
	selp.f32 	%f356, %f355, %f353, %p84;
	setp.gt.s32 	%p85, %r67, 160;
	ld.shared.f32 	%f357, [_ZZN3cub18CUB_300001_SM_10006detail6reduce28DeviceReduceSingleTileKernelINS2_10policy_hubIfyN4cuda3std3__44plusIfEEE10Policy1000EPfSC_iS9_ffNS7_10__identityEEEvT0_T1_T2_T3_T4_T6_E12temp_storage+28];
	add.f32 	%f358, %f357, %f356;
	selp.f32 	%f359, %f358, %f356, %p85;
	setp.gt.s32 	%p86, %r67, 192;
	ld.shared.f32 	%f360, [_ZZN3cub18CUB_300001_SM_10006detail6reduce28DeviceReduceSingleTileKernelINS2_10policy_hubIfyN4cuda3std3__44plusIfEEE10Policy1000EPfSC_iS9_ffNS7_10__identityEEEvT0_T1_T2_T3_T4_T6_E12temp_storage+32];
	add.f32 	%f361, %f360, %f359;
	selp.f32 	%f362, %f361, %f359, %p86;
	setp.gt.s32 	%p87, %r67, 224;
	ld.shared.f32 	%f363, [_ZZN3cub18CUB_300001_SM_10006detail6reduce28DeviceReduceSingleTileKernelINS2_10policy_hubIfyN4cuda3std3__44plusIfEEE10Policy1000EPfSC_iS9_ffNS7_10__identityEEEvT0_T1_T2_T3_T4_T6_E12temp_storage+36];
	add.f32 	%f364, %f363, %f362;
	selp.f32 	%f418, %f364, %f362, %p87;
	bra.uni 	$L__BB32_72;
$L__BB32_22:
	mov.u32 	%r13, %tid.x;
	shl.b32 	%r224, %r13, 2;
	mul.wide.u32 	%rd86, %r224, 4;
	add.s64 	%rd76, %rd16, %rd86;
	// begin inline asm
	ld.global.nc.v2.u64 {%rd74, %rd75}, [%rd76];
	// end inline asm
	mov.b64 	{%r225, %r226}, %rd75;
	mov.b64 	{%r227, %r228}, %rd74;
	mov.b32 	%f225, %r228;
	mov.b32 	%f226, %r227;
	mov.b32 	%f227, %r226;
	mov.b32 	%f228, %r225;
	add.s64 	%rd79, %rd76, 4096;
	// begin inline asm
	ld.global.nc.v2.u64 {%rd77, %rd78}, [%rd79];
	// end inline asm
	mov.b64 	{%r229, %r230}, %rd78;
	mov.b64 	{%r231, %r232}, %rd77;
	mov.b32 	%f229, %r232;
	mov.b32 	%f230, %r231;
	mov.b32 	%f231, %r230;
	mov.b32 	%f232, %r229;
	add.s64 	%rd82, %rd76, 8192;
	// begin inline asm
	ld.global.nc.v2.u64 {%rd80, %rd81}, [%rd82];
	// end inline asm
	mov.b64 	{%r233, %r234}, %rd81;
	mov.b64 	{%r235, %r236}, %rd80;
	mov.b32 	%f233, %r236;
	mov.b32 	%f234, %r235;
	mov.b32 	%f235, %r234;
	mov.b32 	%f236, %r233;
	add.s64 	%rd85, %rd76, 12288;
	// begin inline asm
	ld.global.nc.v2.u64 {%rd83, %rd84}, [%rd85];
	// end inline asm
	mov.b64 	{%r237, %r238}, %rd84;
	mov.b64 	{%r239, %r240}, %rd83;
	mov.b32 	%f237, %r240;
	mov.b32 	%f238, %r239;
	mov.b32 	%f239, %r238;
	mov.b32 	%f240, %r237;
	add.f32 	%f241, %f226, %f225;
	add.f32 	%f242, %f228, %f227;
	add.f32 	%f243, %f230, %f229;
	add.f32 	%f244, %f232, %f231;
	add.f32 	%f245, %f234, %f233;
	add.f32 	%f246, %f236, %f235;
	add.f32 	%f247, %f238, %f237;
	add.f32 	%f248, %f240, %f239;
	add.f32 	%f249, %f241, %f242;
	add.f32 	%f250, %f243, %f244;
	add.f32 	%f251, %f245, %f246;
	add.f32 	%f252, %f247, %f248;
	add.f32 	%f253, %f249, %f250;
	add.f32 	%f254, %f251, %f252;
	add.f32 	%f404, %f253, %f254;
	setp.lt.u32 	%p50, %r67, 8192;
	mov.b32 	%r387, 4096;
	@%p50 bra 	$L__BB32_26;
	add.s32 	%r14, %r67, -4096;
	mov.b32 	%r387, 4096;
$L__BB32_24:
	mul.wide.s32 	%rd99, %r387, 4;
	add.s64 	%rd89, %rd76, %rd99;
	// begin inline asm
	ld.global.nc.v2.u64 {%rd87, %rd88}, [%rd89];
	// end inline asm
	mov.b64 	{%r242, %r243}, %rd88;
	mov.b64 	{%r244, %r245}, %rd87;
	mov.b32 	%f255, %r245;
	mov.b32 	%f256, %r244;
	mov.b32 	%f257, %r243;
	mov.b32 	%f258, %r242;
	add.s64 	%rd92, %rd89, 4096;
	// begin inline asm
	ld.global.nc.v2.u64 {%rd90, %rd91}, [%rd92];
	// end inline asm
	mov.b64 	{%r246, %r247}, %rd91;
	mov.b64 	{%r248, %r249}, %rd90;
	mov.b32 	%f259, %r249;
	mov.b32 	%f260, %r248;
	mov.b32 	%f261, %r247;
	mov.b32 	%f262, %r246;
	add.s64 	%rd95, %rd89, 8192;
	// begin inline asm
	ld.global.nc.v2.u64 {%rd93, %rd94}, [%rd95];
	// end inline asm
	mov.b64 	{%r250, %r251}, %rd94;
	mov.b64 	{%r252, %r253}, %rd93;
	mov.b32 	%f263, %r253;
	mov.b32 	%f264, %r252;
	mov.b32 	%f265, %r251;
	mov.b32 	%f266, %r250;
	add.s64 	%rd98, %rd89, 12288;
	// begin inline asm
	ld.global.nc.v2.u64 {%rd96, %rd97}, [%rd98];
	// end inline asm
	mov.b64 	{%r254, %r255}, %rd97;
	mov.b64 	{%r256, %r257}, %rd96;
	mov.b32 	%f267, %r257;
	mov.b32 	%f268, %r256;
	mov.b32 	%f269, %r255;
	mov.b32 	%f270, %r254;
	add.f32 	%f271, %f404, %f256;
	add.f32 	%f272, %f255, %f258;
	add.f32 	%f273, %f257, %f260;
	add.f32 	%f274, %f259, %f262;
	add.f32 	%f275, %f261, %f264;
	add.f32 	%f276, %f263, %f266;
	add.f32 	%f277, %f265, %f268;
	add.f32 	%f278, %f267, %f270;
	add.f32 	%f279, %f271, %f272;
	add.f32 	%f280, %f273, %f274;
	add.f32 	%f281, %f275, %f276;
	add.f32 	%f282, %f277, %f278;
	add.f32 	%f283, %f279, %f280;
	add.f32 	%f284, %f281, %f282;
	add.f32 	%f285, %f283, %f284;
	add.f32 	%f404, %f285, %f269;
	sub.s32 	%r258, %r67, %r387;
	setp.lt.s32 	%p51, %r258, 4096;
	@%p51 bra 	$L__BB32_34;
	add.s32 	%r387, %r387, 4096;
	setp.le.s32 	%p52, %r387, %r14;
	@%p52 bra 	$L__BB32_24;
$L__BB32_26:
	setp.le.s32 	%p53, %r67, %r387;
	@%p53 bra 	$L__BB32_34;
	sub.s32 	%r18, %r67, %r387;
	setp.ge.s32 	%p54, %r13, %r18;
	@%p54 bra 	$L__BB32_34;
	not.b32 	%r259, %r13;
	add.s32 	%r260, %r67, %r259;
	sub.s32 	%r19, %r260, %r387;
	and.b32  	%r261, %r19, 768;
	setp.eq.s32 	%p55, %r261, 768;
	mov.u32 	%r391, %r13;
	@%p55 bra 	$L__BB32_31;
	add.s32 	%r389, %r13, %r387;
	shr.u32 	%r262, %r19, 8;
	add.s32 	%r263, %r262, 1;
	and.b32  	%r264, %r263, 3;
	neg.s32 	%r388, %r264;
	mov.u32 	%r391, %r13;
$L__BB32_30:
	.pragma "nounroll";
	mul.wide.u32 	%rd101, %r389, 4;
	add.s64 	%rd100, %rd16, %rd101;
	// begin inline asm
	ld.global.nc.u32 %r265, [%rd100];
	// end inline asm
	mov.b32 	%f287, %r265;
	add.f32 	%f404, %f404, %f287;
	add.s32 	%r391, %r391, 256;
	add.s32 	%r389, %r389, 256;
	add.s32 	%r388, %r388, 1;
	setp.ne.s32 	%p56, %r388, 0;
	@%p56 bra 	$L__BB32_30;
$L__BB32_31:
	setp.lt.u32 	%p57, %r19, 768;
	@%p57 bra 	$L__BB32_34;
	cvt.u64.u32 	%rd102, %r391;
	cvt.u64.u32 	%rd103, %r387;
	add.s64 	%rd104, %rd102, %rd103;
	shl.b64 	%rd105, %rd104, 2;
	add.s64 	%rd106, %rd105, %rd16;
	add.s64 	%rd122, %rd106, 2048;
	add.s32 	%r392, %r391, %r387;
$L__BB32_33:
	mul.wide.u32 	%rd111, %r392, 4;
	add.s64 	%rd107, %rd16, %rd111;
	// begin inline asm
	ld.global.nc.u32 %r266, [%rd107];
	// end inline asm
	mov.b32 	%f288, %r266;
	add.f32 	%f289, %f404, %f288;
	add.s64 	%rd108, %rd122, -1024;
	// begin inline asm
	ld.global.nc.u32 %r267, [%rd108];
	// end inline asm
	mov.b32 	%f290, %r267;
	add.f32 	%f291, %f289, %f290;
	// begin inline asm
	ld.global.nc.u32 %r268, [%rd122];
	// end inline asm
	mov.b32 	%f292, %r268;
	add.f32 	%f293, %f291, %f292;
	add.s64 	%rd110, %rd122, 1024;
	// begin inline asm
	ld.global.nc.u32 %r269, [%rd110];
	// end inline asm
	mov.b32 	%f294, %r269;
	add.f32 	%f404, %f293, %f294;
	add.s32 	%r391, %r391, 1024;
	add.s64 	%rd122, %rd122, 4096;
	add.s32 	%r392, %r392, 1024;
	setp.lt.s32 	%p58, %r391, %r18;
	@%p58 bra 	$L__BB32_33;
$L__BB32_34:
	// begin inline asm
	mov.u32 %r270, %laneid;
	// end inline asm
	mov.b32 	%r272, %f404;
	mov.b32 	%r273, 1;
	mov.b32 	%r294, 31;
	mov.b32 	%r295, -1;
	// begin inline asm
	shfl.sync.down.b32 %r271, %r272, %r273, %r294, %r295;
	// end inline asm
	setp.gt.s32 	%p59, %r270, 30;
	mov.b32 	%f295, %r271;
	add.f32 	%f296, %f404, %f295;
	selp.f32 	%f297, %f404, %f296, %p59;
	mov.b32 	%r277, %f297;
	mov.b32 	%r278, 2;
	// begin inline asm
	shfl.sync.down.b32 %r276, %r277, %r278, %r294, %r295;
	// end inline asm
	setp.gt.s32 	%p60, %r270, 29;
	mov.b32 	%f298, %r276;
	add.f32 	%f299, %f297, %f298;
	selp.f32 	%f300, %f297, %f299, %p60;
	mov.b32 	%r282, %f300;
	mov.b32 	%r283, 4;
	// begin inline asm
	shfl.sync.down.b32 %r281, %r282, %r283, %r294, %r295;
	// end inline asm
	setp.gt.s32 	%p61, %r270, 27;
	mov.b32 	%f301, %r281;
	add.f32 	%f302, %f300, %f301;
	selp.f32 	%f303, %f300, %f302, %p61;
	mov.b32 	%r287, %f303;
	mov.b32 	%r288, 8;
	// begin inline asm
	shfl.sync.down.b32 %r286, %r287, %r288, %r294, %r295;
	// end inline asm
	setp.gt.s32 	%p62, %r270, 23;
	mov.b32 	%f304, %r286;
	add.f32 	%f305, %f303, %f304;
	selp.f32 	%f306, %f303, %f305, %p62;
	mov.b32 	%r292, %f306;
	mov.b32 	%r293, 16;
	// begin inline asm
	shfl.sync.down.b32 %r291, %r292, %r293, %r294, %r295;
	// end inline asm
	setp.gt.s32 	%p63, %r270, 15;
	mov.b32 	%f307, %r291;
	add.f32 	%f26, %f306, %f307;
	selp.f32 	%f418, %f306, %f26, %p63;
	setp.ne.s32 	%p64, %r270, 0;
	@%p64 bra 	$L__BB32_36;
	shr.u32 	%r296, %r13, 3;
	and.b32  	%r297, %r296, 124;
	mov.u32 	%r298, _ZZN3cub18CUB_300001_SM_10006detail6reduce28DeviceReduceSingleTileKernelINS2_10policy_hubIfyN4cuda3std3__44plusIfEEE10Policy1000EPfSC_iS9_ffNS7_10__identityEEEvT0_T1_T2_T3_T4_T6_E12temp_storage;
	add.s32 	%r299, %r298, %r297;
	st.shared.f32 	[%r299+8], %f26;
$L__BB32_36:
	bar.sync 	0;
	setp.ne.s32 	%p65, %r13, 0;
	@%p65 bra 	$L__BB32_72;
	ld.shared.f32 	%f308, [_ZZN3cub18CUB_300001_SM_10006detail6reduce28DeviceReduceSingleTileKernelINS2_10policy_hubIfyN4cuda3std3__44plusIfEEE10Policy1000EPfSC_iS9_ffNS7_10__identityEEEvT0_T1_T2_T3_T4_T6_E12temp_storage+12];
	add.f32 	%f309, %f418, %f308;
	ld.shared.f32 	%f310, [_ZZN3cub18CUB_300001_SM_10006detail6reduce28DeviceReduceSingleTileKernelINS2_10policy_hubIfyN4cuda3std3__44plusIfEEE10Policy1000EPfSC_iS9_ffNS7_10__identityEEEvT0_T1_T2_T3_T4_T6_E12temp_storage+16];
	add.f32 	%f311, %f309, %f310;
	ld.shared.f32 	%f312, [_ZZN3cub18CUB_300001_SM_10006detail6reduce28DeviceReduceSingleTileKernelINS2_10policy_hubIfyN4cuda3std3__44plusIfEEE10Policy1000EPfSC_iS9_ffNS7_10__identityEEEvT0_T1_T2_T3_T4_T6_E12temp_storage+20];
	add.f32 	%f313, %f311, %f312;
	ld.shared.f32 	%f314, [_ZZN3cub18CUB_300001_SM_10006detail6reduce28DeviceReduceSingleTileKernelINS2_10policy_hubIfyN4cuda3std3__44plusIfEEE10Policy1000EPfSC_iS9_ffNS7_10__identityEEEvT0_T1_T2_T3_T4_T6_E12temp_storage+24];
	add.f32 	%f315, %f313, %f314;
	ld.shared.f32 	%f316, [_ZZN3cub18CUB_300001_SM_10006detail6reduce28DeviceReduceSingleTileKernelINS2_10policy_hubIfyN4cuda3std3__44plusIfEEE10Policy1000EPfSC_iS9_ffNS7_10__identityEEEvT0_T1_T2_T3_T4_T6_E12temp_storage+28];
	add.f32 	%f317, %f315, %f316;
	ld.shared.f32 	%f318, [_ZZN3cub18CUB_300001_SM_10006detail6reduce28DeviceReduceSingleTileKernelINS2_10policy_hubIfyN4cuda3std3__44plusIfEEE10Policy1000EPfSC_iS9_ffNS7_10__identityEEEvT0_T1_T2_T3_T4_T6_E12temp_storage+32];
	add.f32 	%f319, %f317, %f318;
	ld.shared.f32 	%f320, [_ZZN3cub18CUB_300001_SM_10006detail6reduce28DeviceReduceSingleTileKernelINS2_10policy_hubIfyN4cuda3std3__44plusIfEEE10Policy1000EPfSC_iS9_ffNS7_10__identityEEEvT0_T1_T2_T3_T4_T6_E12temp_storage+36];
	add.f32 	%f418, %f319, %f320;
	bra.uni 	$L__BB32_72;
$L__BB32_38:
	setp.gt.s32 	%p3, %r67, 4095;
	@%p3 bra 	$L__BB32_56;
	mov.u32 	%r34, %tid.x;
	setp.ge.s32 	%p20, %r34, %r67;
	mov.f32 	%f410, 0f00000000;
	mov.u32 	%r397, %r34;
	@%p20 bra 	$L__BB32_41;
	mul.wide.u32 	%rd66, %r34, 4;
	add.s64 	%rd65, %rd16, %rd66;
	// begin inline asm
	ld.global.nc.u32 %r144, [%rd65];
	// end inline asm
	mov.b32 	%f410, %r144;
	add.s32 	%r397, %r34, 256;
$L__BB32_41:
	setp.ge.s32 	%p21, %r397, %r67;
	@%p21 bra 	$L__BB32_47;
	not.b32 	%r145, %r397;
	add.s32 	%r37, %r67, %r145;
	and.b32  	%r146, %r37, 768;
	setp.eq.s32 	%p22, %r146, 768;
	@%p22 bra 	$L__BB32_45;
	mul.wide.u32 	%rd67, %r397, 4;
	add.s64 	%rd123, %rd16, %rd67;
	shr.u32 	%r147, %r37, 8;
	add.s32 	%r148, %r147, 1;
	and.b32  	%r149, %r148, 3;
	neg.s32 	%r395, %r149;
$L__BB32_44:
	.pragma "nounroll";
	// begin inline asm
	ld.global.nc.u32 %r150, [%rd123];
	// end inline asm
	mov.b32 	%f157, %r150;
	add.f32 	%f410, %f410, %f157;
	add.s32 	%r397, %r397, 256;
	add.s64 	%rd123, %rd123, 1024;
	add.s32 	%r395, %r395, 1;
	setp.ne.s32 	%p23, %r395, 0;
	@%p23 bra 	$L__BB32_44;
$L__BB32_45:
	setp.lt.u32 	%p24, %r37, 768;
	@%p24 bra 	$L__BB32_47;
$L__BB32_46:
	mul.wide.s32 	%rd73, %r397, 4;
	add.s64 	%rd69, %rd16, %rd73;
	// begin inline asm
	ld.global.nc.u32 %r151, [%rd69];
	// end inline asm
	mov.b32 	%f158, %r151;
	add.f32 	%f159, %f410, %f158;
	add.s64 	%rd70, %rd69, 1024;
	// begin inline asm
	ld.global.nc.u32 %r152, [%rd70];
	// end inline asm
	mov.b32 	%f160, %r152;
	add.f32 	%f161, %f159, %f160;
	add.s64 	%rd71, %rd69, 2048;
	// begin inline asm
	ld.global.nc.u32 %r153, [%rd71];
	// end inline asm
	mov.b32 	%f162, %r153;
	add.f32 	%f163, %f161, %f162;
	add.s64 	%rd72, %rd69, 3072;
	// begin inline asm
	ld.global.nc.u32 %r154, [%rd72];
	// end inline asm
	mov.b32 	%f164, %r154;
	add.f32 	%f410, %f163, %f164;
	add.s32 	%r397, %r397, 1024;
	setp.lt.s32 	%p25, %r397, %r67;
	@%p25 bra 	$L__BB32_46;
$L__BB32_47:
	setp.lt.s32 	%p26, %r67, 256;
	@%p26 bra 	$L__BB32_52;
	// begin inline asm
	mov.u32 %r193, %laneid;
	// end inline asm
	mov.b32 	%r195, %f410;
	mov.b32 	%r196, 1;
	mov.b32 	%r217, 31;
	mov.b32 	%r218, -1;
	// begin inline asm
	shfl.sync.down.b32 %r194, %r195, %r196, %r217, %r218;
	// end inline asm
	setp.gt.s32 	%p42, %r193, 30;
	mov.b32 	%f199, %r194;
	add.f32 	%f200, %f410, %f199;
	selp.f32 	%f201, %f410, %f200, %p42;
	mov.b32 	%r200, %f201;
	mov.b32 	%r201, 2;
	// begin inline asm
	shfl.sync.down.b32 %r199, %r200, %r201, %r217, %r218;
	// end inline asm
	setp.gt.s32 	%p43, %r193, 29;
	mov.b32 	%f202, %r199;
	add.f32 	%f203, %f201, %f202;
	selp.f32 	%f204, %f201, %f203, %p43;
	mov.b32 	%r205, %f204;
	mov.b32 	%r206, 4;
	// begin inline asm
	shfl.sync.down.b32 %r204, %r205, %r206, %r217, %r218;
	// end inline asm
	setp.gt.s32 	%p44, %r193, 27;
	mov.b32 	%f205, %r204;
	add.f32 	%f206, %f204, %f205;
	selp.f32 	%f207, %f204, %f206, %p44;
	mov.b32 	%r210, %f207;
	mov.b32 	%r211, 8;
	// begin inline asm
	shfl.sync.down.b32 %r209, %r210, %r211, %r217, %r218;
	// end inline asm
	setp.gt.s32 	%p45, %r193, 23;
	mov.b32 	%f208, %r209;
	add.f32 	%f209, %f207, %f208;
	selp.f32 	%f210, %f207, %f209, %p45;
	mov.b32 	%r215, %f210;
	mov.b32 	%r216, 16;
	// begin inline asm
	shfl.sync.down.b32 %r214, %r215, %r216, %r217, %r218;
	// end inline asm
	setp.gt.s32 	%p46, %r193, 15;
	mov.b32 	%f211, %r214;
	add.f32 	%f38, %f210, %f211;
	selp.f32 	%f418, %f210, %f38, %p46;
	setp.ne.s32 	%p47, %r193, 0;
	@%p47 bra 	$L__BB32_50;
	shr.u32 	%r219, %r34, 3;
	and.b32  	%r220, %r219, 124;
	mov.u32 	%r221, _ZZN3cub18CUB_300001_SM_10006detail6reduce28DeviceReduceSingleTileKernelINS2_10policy_hubIfyN4cuda3std3__44plusIfEEE10Policy1000EPfSC_iS9_ffNS7_10__identityEEEvT0_T1_T2_T3_T4_T6_E12temp_storage;
	add.s32 	%r222, %r221, %r220;
	st.shared.f32 	[%r222+8], %f38;
$L__BB32_50:
	bar.sync 	0;
	setp.ne.s32 	%p48, %r34, 0;
	@%p48 bra 	$L__BB32_72;
	ld.shared.f32 	%f212, [_ZZN3cub18CUB_300001_SM_10006detail6reduce28DeviceReduceSingleTileKernelINS2_10policy_hubIfyN4cuda3std3__44plusIfEEE10Policy1000EPfSC_iS9_ffNS7_10__identityEEEvT0_T1_T2_T3_T4_T6_E12temp_storage+12];
	add.f32 	%f213, %f418, %f212;
	ld.shared.f32 	%f214, [_ZZN3cub18CUB_300001_SM_10006detail6reduce28DeviceReduceSingleTileKernelINS2_10policy_hubIfyN4cuda3std3__44plusIfEEE10Policy1000EPfSC_iS9_ffNS7_10__identityEEEvT0_T1_T2_T3_T4_T6_E12temp_storage+16];
	add.f32 	%f215, %f213, %f214;
	ld.shared.f32 	%f216, [_ZZN3cub18CUB_300001_SM_10006detail6reduce28DeviceReduceSingleTileKernelINS2_10policy_hubIfyN4cuda3std3__44plusIfEEE10Policy1000EPfSC_iS9_ffNS7_10__identityEEEvT0_T1_T2_T3_T4_T6_E12temp_storage+20];
	add.f32 	%f217, %f215, %f216;
	ld.shared.f32 	%f218, [_ZZN3cub18CUB_300001_SM_10006detail6reduce28DeviceReduceSingleTileKernelINS2_10policy_hubIfyN4cuda3std3__44plusIfEEE10Policy1000EPfSC_iS9_ffNS7_10__identityEEEvT0_T1_T2_T3_T4_T6_E12temp_storage+24];
	add.f32 	%f219, %f217, %f218;
	ld.shared.f32 	%f220, [_ZZN3cub18CUB_300001_SM_10006detail6reduce28DeviceReduceSingleTileKernelINS2_10policy_hubIfyN4cuda3std3__44plusIfEEE10Policy1000EPfSC_iS9_ffNS7_10__identityEEEvT0_T1_T2_T3_T4_T6_E12temp_storage+28];
	add.f32 	%f221, %f219, %f220;
	ld.shared.f32 	%f222, [_ZZN3cub18CUB_300001_SM_10006detail6reduce28DeviceReduceSingleTileKernelINS2_10policy_hubIfyN4cuda3std3__44plusIfEEE10Policy1000EPfSC_iS9_ffNS7_10__identityEEEvT0_T1_T2_T3_T4_T6_E12temp_storage+32];
	add.f32 	%f223, %f221, %f222;
	ld.shared.f32 	%f224, [_ZZN3cub18CUB_300001_SM_10006detail6reduce28DeviceReduceSingleTileKernelINS2_10policy_hubIfyN4cuda3std3__44plusIfEEE10Policy1000EPfSC_iS9_ffNS7_10__identityEEEvT0_T1_T2_T3_T4_T6_E12temp_storage+36];
	add.f32 	%f418, %f223, %f224;
	bra.uni 	$L__BB32_72;
$L__BB32_52:
	// begin inline asm
	mov.u32 %r155, %laneid;
	// end inline asm
	and.b32  	%r181, %r34, 992;
	add.s32 	%r182, %r181, 32;
	setp.gt.s32 	%p27, %r182, %r67;
	not.b32 	%r183, %r181;
	add.s32 	%r184, %r67, %r183;
	selp.b32 	%r179, %r184, 31, %p27;
	mov.b32 	%r157, %f410;
	mov.b32 	%r158, 1;
	mov.b32 	%r180, -1;
	// begin inline asm
	shfl.sync.down.b32 %r156, %r157, %r158, %r179, %r180;
	// end inline asm
	setp.lt.s32 	%p28, %r155, %r179;
	mov.b32 	%f165, %r156;
	add.f32 	%f166, %f410, %f165;
	selp.f32 	%f167, %f166, %f410, %p28;
	mov.b32 	%r162, %f167;
	mov.b32 	%r163, 2;
	// begin inline asm
	shfl.sync.down.b32 %r161, %r162, %r163, %r179, %r180;
	// end inline asm
	add.s32 	%r185, %r155, 2;
	setp.gt.s32 	%p29, %r185, %r179;
	mov.b32 	%f168, %r161;
	add.f32 	%f169, %f167, %f168;
	selp.f32 	%f170, %f167, %f169, %p29;
	mov.b32 	%r167, %f170;
	mov.b32 	%r168, 4;
	// begin inline asm
	shfl.sync.down.b32 %r166, %r167, %r168, %r179, %r180;
	// end inline asm
	add.s32 	%r186, %r155, 4;
	setp.gt.s32 	%p30, %r186, %r179;
	mov.b32 	%f171, %r166;
	add.f32 	%f172, %f170, %f171;
	selp.f32 	%f173, %f170, %f172, %p30;
	mov.b32 	%r172, %f173;
	mov.b32 	%r173, 8;
	// begin inline asm
	shfl.sync.down.b32 %r171, %r172, %r173, %r179, %r180;
	// end inline asm
	add.s32 	%r187, %r155, 8;
	setp.gt.s32 	%p31, %r187, %r179;
	mov.b32 	%f174, %r171;
	add.f32 	%f175, %f173, %f174;
	selp.f32 	%f176, %f173, %f175, %p31;
	mov.b32 	%r177, %f176;
	mov.b32 	%r178, 16;
	// begin inline asm
	shfl.sync.down.b32 %r176, %r177, %r178, %r179, %r180;
	// end inline asm
	add.s32 	%r188, %r155, 16;
	setp.gt.s32 	%p32, %r188, %r179;
	mov.b32 	%f177, %r176;
	add.f32 	%f178, %f176, %f177;
	selp.f32 	%f418, %f176, %f178, %p32;
	setp.ne.s32 	%p33, %r155, 0;
	@%p33 bra 	$L__BB32_54;
	shr.u32 	%r189, %r34, 3;
	and.b32  	%r190, %r189, 124;
	mov.u32 	%r191, _ZZN3cub18CUB_300001_SM_10006detail6reduce28DeviceReduceSingleTileKernelINS2_10policy_hubIfyN4cuda3std3__44plusIfEEE10Policy1000EPfSC_iS9_ffNS7_10__identityEEEvT0_T1_T2_T3_T4_T6_E12temp_storage;
	add.s32 	%r192, %r191, %r190;
	st.shared.f32 	[%r192+8], %f418;
$L__BB32_54:
	bar.sync 	0;
	setp.ne.s32 	%p34, %r34, 0;
	@%p34 bra 	$L__BB32_72;
	setp.gt.s32 	%p35, %r67, 32;
	ld.shared.f32 	%f179, [_ZZN3cub18CUB_300001_SM_10006detail6reduce28DeviceReduceSingleTileKernelINS2_10policy_hubIfyN4cuda3std3__44plusIfEEE10Policy1000EPfSC_iS9_ffNS7_10__identityEEEvT0_T1_T2_T3_T4_T6_E12temp_storage+12];
	add.f32 	%f180, %f418, %f179;
	selp.f32 	%f181, %f180, %f418, %p35;
	setp.gt.s32 	%p36, %r67, 64;
	ld.shared.f32 	%f182, [_ZZN3cub18CUB_300001_SM_10006detail6reduce28DeviceReduceSingleTileKernelINS2_10policy_hubIfyN4cuda3std3__44plusIfEEE10Policy1000EPfSC_iS9_ffNS7_10__identityEEEvT0_T1_T2_T3_T4_T6_E12temp_storage+16];
	add.f32 	%f183, %f182, %f181;
	selp.f32 	%f184, %f183, %f181, %p36;
	setp.gt.s32 	%p37, %r67, 96;
	ld.shared.f32 	%f185, [_ZZN3cub18CUB_300001_SM_10006detail6reduce28DeviceReduceSingleTileKernelINS2_10policy_hubIfyN4cuda3std3__44plusIfEEE10Policy1000EPfSC_iS9_ffNS7_10__identityEEEvT0_T1_T2_T3_T4_T6_E12temp_storage+20];
	add.f32 	%f186, %f185, %f184;
	selp.f32 	%f187, %f186, %f184, %p37;
	setp.gt.s32 	%p38, %r67, 128;
	ld.shared.f32 	%f188, [_ZZN3cub18CUB_300001_SM_10006detail6reduce28DeviceReduceSingleTileKernelINS2_10policy_hubIfyN4cuda3std3__44plusIfEEE10Policy1000EPfSC_iS9_ffNS7_10__identityEEEvT0_T1_T2_T3_T4_T6_E12temp_storage+24];
	add.f32 	%f189, %f188, %f187;
	selp.f32 	%f190, %f189, %f187, %p38;
	setp.gt.s32 	%p39, %r67, 160;
	ld.shared.f32 	%f191, [_ZZN3cub18CUB_300001_SM_10006detail6reduce28DeviceReduceSingleTileKernelINS2_10policy_hubIfyN4cuda3std3__44plusIfEEE10Policy1000EPfSC_iS9_ffNS7_10__identityEEEvT0_T1_T2_T3_T4_T6_E12temp_storage+28];
	add.f32 	%f192, %f191, %f190;
	selp.f32 	%f193, %f192, %f190, %p39;
	setp.gt.s32 	%p40, %r67, 192;
	ld.shared.f32 	%f194, [_ZZN3cub18CUB_300001_SM_10006detail6reduce28DeviceReduceSingleTileKernelINS2_10policy_hubIfyN4cuda3std3__44plusIfEEE10Policy1000EPfSC_iS9_ffNS7_10__identityEEEvT0_T1_T2_T3_T4_T6_E12temp_storage+32];
	add.f32 	%f195, %f194, %f193;
	selp.f32 	%f196, %f195, %f193, %p40;
	setp.gt.s32 	%p41, %r67, 224;
	ld.shared.f32 	%f197, [_ZZN3cub18CUB_300001_SM_10006detail6reduce28DeviceReduceSingleTileKernelINS2_10policy_hubIfyN4cuda3std3__44plusIfEEE10Policy1000EPfSC_iS9_ffNS7_10__identityEEEvT0_T1_T2_T3_T4_T6_E12temp_storage+36];
	add.f32 	%f198, %f197, %f196;
	selp.f32 	%f418, %f198, %f196, %p41;
	bra.uni 	$L__BB32_72;
$L__BB32_56:
	mov.u32 	%r46, %tid.x;
	mul.wide.u32 	%rd35, %r46, 4;
	add.s64 	%rd19, %rd16, %rd35;
	// begin inline asm
	ld.global.nc.u32 %r68, [%rd19];
	// end inline asm
	mov.b32 	%f59, %r68;
	add.s64 	%rd20, %rd19, 1024;
	// begin inline asm
	ld.global.nc.u32 %r69, [%rd20];
	// end inline asm
	mov.b32 	%f60, %r69;
	add.s64 	%rd21, %rd19, 2048;
	// begin inline asm
	ld.global.nc.u32 %r70, [%rd21];
	// end inline asm
	mov.b32 	%f61, %r70;
	add.s64 	%rd22, %rd19, 3072;
	// begin inline asm
	ld.global.nc.u32 %r71, [%rd22];
	// end inline asm
	mov.b32 	%f62, %r71;
	add.s64 	%rd23, %rd19, 4096;
	// begin inline asm
	ld.global.nc.u32 %r72, [%rd23];
	// end inline asm
	mov.b32 	%f63, %r72;
	add.s64 	%rd24, %rd19, 5120;
	// begin inline asm
	ld.global.nc.u32 %r73, [%rd24];
	// end inline asm
	mov.b32 	%f64, %r73;
	add.s64 	%rd25, %rd19, 6144;
	// begin inline asm
	ld.global.nc.u32 %r74, [%rd25];
	// end inline asm
	mov.b32 	%f65, %r74;
	add.s64 	%rd26, %rd19, 7168;
	// begin inline asm
	ld.global.nc.u32 %r75, [%rd26];
	// end inline asm
	mov.b32 	%f66, %r75;
	add.s64 	%rd27, %rd19, 8192;
	// begin inline asm
	ld.global.nc.u32 %r76, [%rd27];
	// end inline asm
	mov.b32 	%f67, %r76;
	add.s64 	%rd28, %rd19, 9216;
	// begin inline asm
	ld.global.nc.u32 %r77, [%rd28];
	// end inline asm
	mov.b32 	%f68, %r77;
	add.s64 	%rd29, %rd19, 10240;
	// begin inline asm
	ld.global.nc.u32 %r78, [%rd29];
	// end inline asm
	mov.b32 	%f69, %r78;
	add.s64 	%rd30, %rd19, 11264;
	// begin inline asm
	ld.global.nc.u32 %r79, [%rd30];
	// end inline asm
	mov.b32 	%f70, %r79;
	add.s64 	%rd31, %rd19, 12288;
	// begin inline asm
	ld.global.nc.u32 %r80, [%rd31];
	// end inline asm
	mov.b32 	%f71, %r80;
	add.s64 	%rd32, %rd19, 13312;
	// begin inline asm
	ld.global.nc.u32 %r81, [%rd32];
	// end inline asm
	mov.b32 	%f72, %r81;
	add.s64 	%rd33, %rd19, 14336;
	// begin inline asm
	ld.global.nc.u32 %r82, [%rd33];
	// end inline asm
	mov.b32 	%f73, %r82;
	add.s64 	%rd34, %rd19, 15360;
	// begin inline asm
	ld.global.nc.u32 %r83, [%rd34];
	// end inline asm
	mov.b32 	%f74, %r83;
	add.f32 	%f75, %f59, %f60;
	add.f32 	%f76, %f61, %f62;
	add.f32 	%f77, %f63, %f64;
	add.f32 	%f78, %f65, %f66;
	add.f32 	%f79, %f67, %f68;
	add.f32 	%f80, %f69, %f70;
	add.f32 	%f81, %f71, %f72;
	add.f32 	%f82, %f73, %f74;
	add.f32 	%f83, %f75, %f76;
	add.f32 	%f84, %f77, %f78;
	add.f32 	%f85, %f79, %f80;
	add.f32 	%f86, %f81, %f82;
	add.f32 	%f87, %f83, %f84;
	add.f32 	%f88, %f85, %f86;
	add.f32 	%f417, %f87, %f88;
	setp.lt.u32 	%p4, %r67, 8192;
	mov.b32 	%r400, 4096;
	@%p4 bra 	$L__BB32_60;
	add.s32 	%r47, %r67, -4096;
	mov.b32 	%r400, 4096;
$L__BB32_58:
	mul.wide.s32 	%rd52, %r400, 4;
	add.s64 	%rd36, %rd19, %rd52;
	// begin inline asm
	ld.global.nc.u32 %r86, [%rd36];
	// end inline asm
	mov.b32 	%f89, %r86;
	add.s64 	%rd37, %rd36, 1024;
	// begin inline asm
	ld.global.nc.u32 %r87, [%rd37];
	// end inline asm
	mov.b32 	%f90, %r87;
	add.s64 	%rd38, %rd36, 2048;
	// begin inline asm
	ld.global.nc.u32 %r88, [%rd38];
	// end inline asm
	mov.b32 	%f91, %r88;
	add.s64 	%rd39, %rd36, 3072;
	// begin inline asm
	ld.global.nc.u32 %r89, [%rd39];
	// end inline asm
	mov.b32 	%f92, %r89;
	add.s64 	%rd40, %rd36, 4096;
	// begin inline asm
	ld.global.nc.u32 %r90, [%rd40];
	// end inline asm
	mov.b32 	%f93, %r90;
	add.s64 	%rd41, %rd36, 5120;
	// begin inline asm
	ld.global.nc.u32 %r91, [%rd41];
	// end inline asm
	mov.b32 	%f94, %r91;
	add.s64 	%rd42, %rd36, 6144;
	// begin inline asm
	ld.global.nc.u32 %r92, [%rd42];
	// end inline asm
	mov.b32 	%f95, %r92;
	add.s64 	%rd43, %rd36, 7168;
	// begin inline asm
	ld.global.nc.u32 %r93, [%rd43];
	// end inline asm
	mov.b32 	%f96, %r93;
	add.s64 	%rd44, %rd36, 8192;
	// begin inline asm
	ld.global.nc.u32 %r94, [%rd44];
	// end inline asm
	mov.b32 	%f97, %r94;
	add.s64 	%rd45, %rd36, 9216;
	// begin inline asm
	ld.global.nc.u32 %r95, [%rd45];
	// end inline asm
	mov.b32 	%f98, %r95;
	add.s64 	%rd46, %rd36, 10240;
	// begin inline asm
	ld.global.nc.u32 %r96, [%rd46];
	// end inline asm
	mov.b32 	%f99, %r96;
	add.s64 	%rd47, %rd36, 11264;
	// begin inline asm
	ld.global.nc.u32 %r97, [%rd47];
	// end inline asm
	mov.b32 	%f100, %r97;
	add.s64 	%rd48, %rd36, 12288;
	// begin inline asm
	ld.global.nc.u32 %r98, [%rd48];
	// end inline asm
	mov.b32 	%f101, %r98;
	add.s64 	%rd49, %rd36, 13312;
	// begin inline asm
	ld.global.nc.u32 %r99, [%rd49];
	// end inline asm
	mov.b32 	%f102, %r99;
	add.s64 	%rd50, %rd36, 14336;
	// begin inline asm
	ld.global.nc.u32 %r100, [%rd50];
	// end inline asm
	mov.b32 	%f103, %r100;
	add.s64 	%rd51, %rd36, 15360;
	// begin inline asm
	ld.global.nc.u32 %r101, [%rd51];
	// end inline asm
	mov.b32 	%f104, %r101;
	add.f32 	%f105, %f417, %f89;
	add.f32 	%f106, %f90, %f91;
	add.f32 	%f107, %f92, %f93;
	add.f32 	%f108, %f94, %f95;
	add.f32 	%f109, %f96, %f97;
	add.f32 	%f110, %f98, %f99;
	add.f32 	%f111, %f100, %f101;
	add.f32 	%f112, %f102, %f103;
	add.f32 	%f113, %f105, %f106;
	add.f32 	%f114, %f107, %f108;
	add.f32 	%f115, %f109, %f110;
	add.f32 	%f116, %f111, %f112;
	add.f32 	%f117, %f113, %f114;
	add.f32 	%f118, %f115, %f116;
	add.f32 	%f119, %f117, %f118;
	add.f32 	%f417, %f119, %f104;
	sub.s32 	%r102, %r67, %r400;
	setp.lt.s32 	%p5, %r102, 4096;
	@%p5 bra 	$L__BB32_68;
	add.s32 	%r400, %r400, 4096;
	setp.le.s32 	%p6, %r400, %r47;
	@%p6 bra 	$L__BB32_58;
$L__BB32_60:
	setp.le.s32 	%p7, %r67, %r400;
	@%p7 bra 	$L__BB32_68;
	sub.s32 	%r51, %r67, %r400;
	setp.ge.s32 	%p8, %r46, %r51;
	@%p8 bra 	$L__BB32_68;
	not.b32 	%r103, %r46;
	add.s32 	%r104, %r67, %r103;
	sub.s32 	%r52, %r104, %r400;
	and.b32  	%r105, %r52, 768;
	setp.eq.s32 	%p9, %r105, 768;
	mov.u32 	%r404, %r46;
	@%p9 bra 	$L__BB32_65;
	add.s32 	%r402, %r46, %r400;
	shr.u32 	%r106, %r52, 8;
	add.s32 	%r107, %r106, 1;
	and.b32  	%r108, %r107, 3;
	neg.s32 	%r401, %r108;
	mov.u32 	%r404, %r46;
$L__BB32_64:
	.pragma "nounroll";
	mul.wide.u32 	%rd54, %r402, 4;
	add.s64 	%rd53, %rd16, %rd54;
	// begin inline asm
	ld.global.nc.u32 %r109, [%rd53];
	// end inline asm
	mov.b32 	%f121, %r109;
	add.f32 	%f417, %f417, %f121;
	add.s32 	%r404, %r404, 256;
	add.s32 	%r402, %r402, 256;
	add.s32 	%r401, %r401, 1;
	setp.ne.s32 	%p10, %r401, 0;
	@%p10 bra 	$L__BB32_64;
$L__BB32_65:
	setp.lt.u32 	%p11, %r52, 768;
	@%p11 bra 	$L__BB32_68;
	cvt.u64.u32 	%rd55, %r404;
	cvt.u64.u32 	%rd56, %r400;
	add.s64 	%rd57, %rd55, %rd56;
	shl.b64 	%rd58, %rd57, 2;
	add.s64 	%rd59, %rd58, %rd16;
	add.s64 	%rd124, %rd59, 2048;
	add.s32 	%r405, %r404, %r400;
$L__BB32_67:
	mul.wide.u32 	%rd64, %r405, 4;
	add.s64 	%rd60, %rd16, %rd64;
	// begin inline asm
	ld.global.nc.u32 %r110, [%rd60];
	// end inline asm
	mov.b32 	%f122, %r110;
	add.f32 	%f123, %f417, %f122;
	add.s64 	%rd61, %rd124, -1024;
	// begin inline asm
	ld.global.nc.u32 %r111, [%rd61];
	// end inline asm
	mov.b32 	%f124, %r111;
	add.f32 	%f125, %f123, %f124;
	// begin inline asm
	ld.global.nc.u32 %r112, [%rd124];
	// end inline asm
	mov.b32 	%f126, %r112;
	add.f32 	%f127, %f125, %f126;
	add.s64 	%rd63, %rd124, 1024;
	// begin inline asm
	ld.global.nc.u32 %r113, [%rd63];
	// end inline asm
	mov.b32 	%f128, %r113;
	add.f32 	%f417, %f127, %f128;
	add.s32 	%r404, %r404, 1024;
	add.s64 	%rd124, %rd124, 4096;
	add.s32 	%r405, %r405, 1024;
	setp.lt.s32 	%p12, %r404, %r51;
	@%p12 bra 	$L__BB32_67;
$L__BB32_68:
	// begin inline asm
	mov.u32 %r114, %laneid;
	// end inline asm
	mov.b32 	%r116, %f417;
	mov.b32 	%r117, 1;
	mov.b32 	%r138, 31;
	mov.b32 	%r139, -1;
	// begin inline asm
	shfl.sync.down.b32 %r115, %r116, %r117, %r138, %r139;
	// end inline asm
	setp.gt.s32 	%p13, %r114, 30;
	mov.b32 	%f129, %r115;
	add.f32 	%f130, %f417, %f129;
	selp.f32 	%f131, %f417, %f130, %p13;
	mov.b32 	%r121, %f131;
	mov.b32 	%r122, 2;
	// begin inline asm
	shfl.sync.down.b32 %r120, %r121, %r122, %r138, %r139;
	// end inline asm
	setp.gt.s32 	%p14, %r114, 29;
	mov.b32 	%f132, %r120;
	add.f32 	%f133, %f131, %f132;
	selp.f32 	%f134, %f131, %f133, %p14;
	mov.b32 	%r126, %f134;
	mov.b32 	%r127, 4;
	// begin inline asm
	shfl.sync.down.b32 %r125, %r126, %r127, %r138, %r139;
	// end inline asm
	setp.gt.s32 	%p15, %r114, 27;
	mov.b32 	%f135, %r125;
	add.f32 	%f136, %f134, %f135;
	selp.f32 	%f137, %f134, %f136, %p15;
	mov.b32 	%r131, %f137;
	mov.b32 	%r132, 8;
	// begin inline asm
	shfl.sync.down.b32 %r130, %r131, %r132, %r138, %r139;
	// end inline asm
	setp.gt.s32 	%p16, %r114, 23;
	mov.b32 	%f138, %r130;
	add.f32 	%f139, %f137, %f138;
	selp.f32 	%f140, %f137, %f139, %p16;
	mov.b32 	%r136, %f140;
	mov.b32 	%r137, 16;
	// begin inline asm
	shfl.sync.down.b32 %r135, %r136, %r137, %r138, %r139;
	// end inline asm
	setp.gt.s32 	%p17, %r114, 15;
	mov.b32 	%f141, %r135;
	add.f32 	%f54, %f140, %f141;
	selp.f32 	%f418, %f140, %f54, %p17;
	setp.ne.s32 	%p18, %r114, 0;
	@%p18 bra 	$L__BB32_70;
	shr.u32 	%r140, %r46, 3;
	and.b32  	%r141, %r140, 124;
	mov.u32 	%r142, _ZZN3cub18CUB_300001_SM_10006detail6reduce28DeviceReduceSingleTileKernelINS2_10policy_hubIfyN4cuda3std3__44plusIfEEE10Policy1000EPfSC_iS9_ffNS7_10__identityEEEvT0_T1_T2_T3_T4_T6_E12temp_storage;
	add.s32 	%r143, %r142, %r141;
	st.shared.f32 	[%r143+8], %f54;
$L__BB32_70:
	bar.sync 	0;
	setp.ne.s32 	%p19, %r46, 0;
	@%p19 bra 	$L__BB32_72;
	ld.shared.f32 	%f142, [_ZZN3cub18CUB_300001_SM_10006detail6reduce28DeviceReduceSingleTileKernelINS2_10policy_hubIfyN4cuda3std3__44plusIfEEE10Policy1000EPfSC_iS9_ffNS7_10__identityEEEvT0_T1_T2_T3_T4_T6_E12temp_storage+12];
	add.f32 	%f143, %f418, %f142;
	ld.shared.f32 	%f144, [_ZZN3cub18CUB_300001_SM_10006detail6reduce28DeviceReduceSingleTileKernelINS2_10policy_hubIfyN4cuda3std3__44plusIfEEE10Policy1000EPfSC_iS9_ffNS7_10__identityEEEvT0_T1_T2_T3_T4_T6_E12temp_storage+16];
	add.f32 	%f145, %f143, %f144;
	ld.shared.f32 	%f146, [_ZZN3cub18CUB_300001_SM_10006detail6reduce28DeviceReduceSingleTileKernelINS2_10policy_hubIfyN4cuda3std3__44plusIfEEE10Policy1000EPfSC_iS9_ffNS7_10__identityEEEvT0_T1_T2_T3_T4_T6_E12temp_storage+20];
	add.f32 	%f147, %f145, %f146;
	ld.shared.f32 	%f148, [_ZZN3cub18CUB_300001_SM_10006detail6reduce28DeviceReduceSingleTileKernelINS2_10policy_hubIfyN4cuda3std3__44plusIfEEE10Policy1000EPfSC_iS9_ffNS7_10__identityEEEvT0_T1_T2_T3_T4_T6_E12temp_storage+24];
	add.f32 	%f149, %f147, %f148;
	ld.shared.f32 	%f150, [_ZZN3cub18CUB_300001_SM_10006detail6reduce28DeviceReduceSingleTileKernelINS2_10policy_hubIfyN4cuda3std3__44plusIfEEE10Policy1000EPfSC_iS9_ffNS7_10__identityEEEvT0_T1_T2_T3_T4_T6_E12temp_storage+28];
	add.f32 	%f151, %f149, %f150;
	ld.shared.f32 	%f152, [_ZZN3cub18CUB_300001_SM_10006detail6reduce28DeviceReduceSingleTileKernelINS2_10policy_hubIfyN4cuda3std3__44plusIfEEE10Policy1000EPfSC_iS9_ffNS7_10__identityEEEvT0_T1_T2_T3_T4_T6_E12temp_storage+32];
	add.f32 	%f153, %f151, %f152;
	ld.shared.f32 	%f154, [_ZZN3cub18CUB_300001_SM_10006detail6reduce28DeviceReduceSingleTileKernelINS2_10policy_hubIfyN4cuda3std3__44plusIfEEE10Policy1000EPfSC_iS9_ffNS7_10__identityEEEvT0_T1_T2_T3_T4_T6_E12temp_storage+36];
	add.f32 	%f418, %f153, %f154;
$L__BB32_72:
	mov.u32 	%r379, %tid.x;
	setp.ne.s32 	%p95, %r379, 0;
	@%p95 bra 	$L__BB32_74;
	add.f32 	%f391, %f58, %f418;
	st.global.f32 	[%rd1], %f391;
$L__BB32_74:
	ret;

}


// ===== COMPILED SASS (sm_100) =====

	.target	sm_100

	.elftype	@"ET_EXEC"


//--------------------- .note.nv.tkinfo           --------------------------
	.section	.note.nv.tkinfo,"",@"SHT_NOTE"
	.sectionflags	@"SHF_NOTE_NV_TKINFO"
	.tkinfo
        /*0018*/ 	.word	0x00000002
        /*0030*/ 	.string	""
        /*0030*/ 	.string	"ptxas"
        /*0030*/ 	.string	"Cuda compilation tools, release 13.0, V13.0.88"
        /*0030*/ 	.string	"Build cuda_13.0.r13.0/compiler.36424714_0"
        /*0030*/ 	.string	"-arch sm_100 -m 64 "



//--------------------- .note.nv.cuinfo           --------------------------
	.section	.note.nv.cuinfo,"",@"SHT_NOTE"
	.sectionflags	@"SHF_NOTE_NV_CUINFO"
        /*0018*/ 	.short	0x0002
        /*001a*/ 	.short	0x0064
        /*001c*/ 	.short	0x0082
	.zero		2


//--------------------- .nv.info                  --------------------------
	.section	.nv.info,"",@"SHT_CUDA_INFO"
	.align	4


	//----- nvinfo : EIATTR_REGCOUNT
	.align		4
        /*0000*/ 	.byte	0x04, 0x2f
        /*0002*/ 	.short	(.L_44 - .L_43)
	.align		4
.L_43:
        /*0004*/ 	.word	index@(_Z10Transpose2PKfPfii)
        /*0008*/ 	.word	0x0000000d


	//----- nvinfo : EIATTR_FRAME_SIZE
	.align		4
.L_44:
        /*000c*/ 	.byte	0x04, 0x11
        /*000e*/ 	.short	(.L_46 - .L_45)
	.align		4
.L_45:
        /*0010*/ 	.word	index@(_Z10Transpose2PKfPfii)
        /*0014*/ 	.word	0x00000000


	//----- nvinfo : EIATTR_REGCOUNT
	.align		4
.L_46:
        /*0018*/ 	.byte	0x04, 0x2f
        /*001a*/ 	.short	(.L_48 - .L_47)
	.align		4
.L_47:
        /*001c*/ 	.word	index@(_Z41Matrix_Multiplication_Kernel_Your_VersionILi32ELb1EEvPKfS1_Pfiii)
        /*0020*/ 	.word	0x00000020


	//----- nvinfo : EIATTR_FRAME_SIZE
	.align		4
.L_48:
        /*0024*/ 	.byte	0x04, 0x11
        /*0026*/ 	.short	(.L_50 - .L_49)
	.align		4
.L_49:
        /*0028*/ 	.word	index@(_Z41Matrix_Multiplication_Kernel_Your_VersionILi32ELb1EEvPKfS1_Pfiii)
        /*002c*/ 	.word	0x00000000


	//----- nvinfo : EIATTR_REGCOUNT
	.align		4
.L_50:
        /*0030*/ 	.byte	0x04, 0x2f
        /*0032*/ 	.short	(.L_52 - .L_51)
	.align		4
.L_51:
        /*0034*/ 	.word	index@(_Z41Matrix_Multiplication_Kernel_Your_VersionILi32ELb0EEvPKfS1_Pfiii)
        /*0038*/ 	.word	0x00000020


	//----- nvinfo : EIATTR_FRAME_SIZE
	.align		4
.L_52:
        /*003c*/ 	.byte	0x04, 0x11
        /*003e*/ 	.short	(.L_54 - .L_53)
	.align		4
.L_53:
        /*0040*/ 	.word	index@(_Z41Matrix_Multiplication_Kernel_Your_VersionILi32ELb0EEvPKfS1_Pfiii)
        /*0044*/ 	.word	0x00000000


	//----- nvinfo : EIATTR_REGCOUNT
	.align		4
.L_54:
        /*0048*/ 	.byte	0x04, 0x2f
        /*004a*/ 	.short	(.L_56 - .L_55)
	.align		4
.L_55:
        /*004c*/ 	.word	index@(_Z13initial_zerosILb1EEvPfii)
        /*0050*/ 	.word	0x0000000a


	//----- nvinfo : EIATTR_FRAME_SIZE
	.align		4
.L_56:
        /*0054*/ 	.byte	0x04, 0x11
        /*0056*/ 	.short	(.L_58 - .L_57)
	.align		4
.L_57:
        /*0058*/ 	.word	index@(_Z13initial_zerosILb1EEvPfii)
        /*005c*/ 	.word	0x00000000


	//----- nvinfo : EIATTR_REGCOUNT
	.align		4
.L_58:
        /*0060*/ 	.byte	0x04, 0x2f
        /*0062*/ 	.short	(.L_60 - .L_59)
	.align		4
.L_59:
        /*0064*/ 	.word	index@(_Z13initial_zerosILb0EEvPfii)
        /*0068*/ 	.word	0x00000008


	//----- nvinfo : EIATTR_FRAME_SIZE
	.align		4
.L_60:
        /*006c*/ 	.byte	0x04, 0x11
        /*006e*/ 	.short	(.L_62 - .L_61)
	.align		4
.L_61:
        /*0070*/ 	.word	index@(_Z13initial_zerosILb0EEvPfii)
        /*0074*/ 	.word	0x00000000


	//----- nvinfo : EIATTR_REGCOUNT
	.align		4
.L_62:
        /*0078*/ 	.byte	0x04, 0x2f
        /*007a*/ 	.short	(.L_64 - .L_63)
	.align		4
.L_63:
        /*007c*/ 	.word	index@(_Z46Matrix_Multiplication_ATBA_Kernel_Your_VersionILi32ELb1EEvPKfS1_S1_Pfii)
        /*0080*/ 	.word	0x00000020


	//----- nvinfo : EIATTR_FRAME_SIZE
	.align		4
.L_64:
        /*0084*/ 	.byte	0x04, 0x11
        /*0086*/ 	.short	(.L_66 - .L_65)
	.align		4
.L_65:
        /*0088*/ 	.word	index@(_Z46Matrix_Multiplication_ATBA_Kernel_Your_VersionILi32ELb1EEvPKfS1_S1_Pfii)
        /*008c*/ 	.word	0x00000000


	//----- nvinfo : EIATTR_REGCOUNT
	.align		4
.L_66:
        /*0090*/ 	.byte	0x04, 0x2f
        /*0092*/ 	.short	(.L_68 - .L_67)
	.align		4
.L_67:
        /*0094*/ 	.word	index@(_Z13reduce_kernelILj512ELb1EEvPfS0_j)
        /*0098*/ 	.word	0x0000000f


	//----- nvinfo : EIATTR_FRAME_SIZE
	.align		4
.L_68:
        /*009c*/ 	.byte	0x04, 0x11
        /*009e*/ 	.short	(.L_70 - .L_69)
	.align		4
.L_69:
        /*00a0*/ 	.word	index@(_Z13reduce_kernelILj512ELb1EEvPfS0_j)
        /*00a4*/ 	.word	0x00000000


	//----- nvinfo : EIATTR_REGCOUNT
	.align		4
.L_70:
        /*00a8*/ 	.byte	0x04, 0x2f
        /*00aa*/ 	.short	(.L_72 - .L_71)
	.align		4
.L_71:
        /*00ac*/ 	.word	index@(_Z13reduce_kernelILj256ELb1EEvPfS0_j)
        /*00b0*/ 	.word	0x0000000e


	//----- nvinfo : EIATTR_FRAME_SIZE
	.align		4
.L_72:
        /*00b4*/ 	.byte	0x04, 0x11
        /*00b6*/ 	.short	(.L_74 - .L_73)
	.align		4
.L_73:
        /*00b8*/ 	.word	index@(_Z13reduce_kernelILj256ELb1EEvPfS0_j)
        /*00bc*/ 	.word	0x00000000


	//----- nvinfo : EIATTR_REGCOUNT
	.align		4
.L_74:
        /*00c0*/ 	.byte	0x04, 0x2f
        /*00c2*/ 	.short	(.L_76 - .L_75)
	.align		4
.L_75:
        /*00c4*/ 	.word	index@(_Z13reduce_kernelILj128ELb1EEvPfS0_j)
        /*00c8*/ 	.word	0x0000000e


	//----- nvinfo : EIATTR_FRAME_SIZE
	.align		4
.L_76:
        /*00cc*/ 	.byte	0x04, 0x11
        /*00ce*/ 	.short	(.L_78 - .L_77)
	.align		4
.L_77:
        /*00d0*/ 	.word	index@(_Z13reduce_kernelILj128ELb1EEvPfS0_j)
        /*00d4*/ 	.word	0x00000000


	//----- nvinfo : EIATTR_REGCOUNT
	.align		4
.L_78:
        /*00d8*/ 	.byte	0x04, 0x2f
        /*00da*/ 	.short	(.L_80 - .L_79)
	.align		4
.L_79:
        /*00dc*/ 	.word	index@(_Z13reduce_kernelILj64ELb1EEvPfS0_j)
        /*00e0*/ 	.word	0x0000000e


	//----- nvinfo : EIATTR_FRAME_SIZE
	.align		4
.L_80:
        /*00e4*/ 	.byte	0x04, 0x11
        /*00e6*/ 	.short	(.L_82 - .L_81)
	.align		4
.L_81:
        /*00e8*/ 	.word	index@(_Z13reduce_kernelILj64ELb1EEvPfS0_j)
        /*00ec*/ 	.word	0x00000000


	//----- nvinfo : EIATTR_REGCOUNT
	.align		4
.L_82:
        /*00f0*/ 	.byte	0x04, 0x2f
        /*00f2*/ 	.short	(.L_84 - .L_83)
	.align		4
.L_83:
        /*00f4*/ 	.word	index@(_Z13reduce_kernelILj32ELb1EEvPfS0_j)
        /*00f8*/ 	.word	0x0000000e


	//----- nvinfo : EIATTR_FRAME_SIZE
	.align		4
.L_84:
        /*00fc*/ 	.byte	0x04, 0x11
        /*00fe*/ 	.short	(.L_86 - .L_85)
	.align		4
.L_85:
        /*0100*/ 	.word	index@(_Z13reduce_kernelILj32ELb1EEvPfS0_j)
        /*0104*/ 	.word	0x00000000


	//----- nvinfo : EIATTR_REGCOUNT
	.align		4
.L_86:
        /*0108*/ 	.byte	0x04, 0x2f
        /*010a*/ 	.short	(.L_88 - .L_87)
	.align		4
.L_87:
        /*010c*/ 	.word	index@(_Z13reduce_kernelILj16ELb1EEvPfS0_j)
        /*0110*/ 	.word	0x0000000e


	//----- nvinfo : EIATTR_FRAME_SIZE
	.align		4
.L_88:
        /*0114*/ 	.byte	0x04, 0x11
        /*0116*/ 	.short	(.L_90 - .L_89)
	.align		4
.L_89:
        /*0118*/ 	.word	index@(_Z13reduce_kernelILj16ELb1EEvPfS0_j)
        /*011c*/ 	.word	0x00000000


	//----- nvinfo : EIATTR_REGCOUNT
	.align		4
.L_90:
        /*0120*/ 	.byte	0x04, 0x2f
        /*0122*/ 	.short	(.L_92 - .L_91)
	.align		4
.L_91:
        /*0124*/ 	.word	index@(_Z13reduce_kernelILj8ELb1EEvPfS0_j)
        /*0128*/ 	.word	0x0000000e


	//----- nvinfo : EIATTR_FRAME_SIZE
	.align		4
.L_92:
        /*012c*/ 	.byte	0x04, 0x11
        /*012e*/ 	.short	(.L_94 - .L_93)
	.align		4
.L_93:
        /*0130*/ 	.word	index@(_Z13reduce_kernelILj8ELb1EEvPfS0_j)
        /*0134*/ 	.word	0x00000000


	//----- nvinfo : EIATTR_REGCOUNT
	.align		4
.L_94:
        /*0138*/ 	.byte	0x04, 0x2f
        /*013a*/ 	.short	(.L_96 - .L_95)
	.align		4
.L_95:
        /*013c*/ 	.word	index@(_Z13reduce_kernelILj4ELb1EEvPfS0_j)
        /*0140*/ 	.word	0x0000000e


	//----- nvinfo : EIATTR_FRAME_SIZE
	.align		4
.L_96:
        /*0144*/ 	.byte	0x04, 0x11
        /*0146*/ 	.short	(.L_98 - .L_97)
	.align		4
.L_97:
        /*0148*/ 	.word	index@(_Z13reduce_kernelILj4ELb1EEvPfS0_j)
        /*014c*/ 	.word	0x00000000


	//----- nvinfo : EIATTR_REGCOUNT
	.align		4
.L_98:
        /*0150*/ 	.byte	0x04, 0x2f
        /*0152*/ 	.short	(.L_100 - .L_99)
	.align		4
.L_99:
        /*0154*/ 	.word	index@(_Z13reduce_kernelILj2ELb1EEvPfS0_j)
        /*0158*/ 	.word	0x0000000e


	//----- nvinfo : EIATTR_FRAME_SIZE
	.align		4
.L_100:
        /*015c*/ 	.byte	0x04, 0x11
        /*015e*/ 	.short	(.L_102 - .L_101)
	.align		4
.L_101:
        /*0160*/ 	.word	index@(_Z13reduce_kernelILj2ELb1EEvPfS0_j)
        /*0164*/ 	.word	0x00000000


	//----- nvinfo : EIATTR_REGCOUNT
	.align		4
.L_102:
        /*0168*/ 	.byte	0x04, 0x2f
        /*016a*/ 	.short	(.L_104 - .L_103)
	.align		4
.L_103:
        /*016c*/ 	.word	index@(_Z13reduce_kernelILj1ELb1EEvPfS0_j)
        /*0170*/ 	.word	0x00000010


	//----- nvinfo : EIATTR_FRAME_SIZE
	.align		4
.L_104:
        /*0174*/ 	.byte	0x04, 0x11
        /*0176*/ 	.short	(.L_106 - .L_105)
	.align		4
.L_105:
        /*0178*/ 	.word	index@(_Z13reduce_kernelILj1ELb1EEvPfS0_j)
        /*017c*/ 	.word	0x00000000


	//----- nvinfo : EIATTR_REGCOUNT
	.align		4
.L_106:
        /*0180*/ 	.byte	0x04, 0x2f
        /*0182*/ 	.short	(.L_108 - .L_107)
	.align		4
.L_107:
        /*0184*/ 	.word	index@(_Z13reduce_kernelILj512ELb0EEvPfS0_j)
        /*0188*/ 	.word	0x0000000f


	//----- nvinfo : EIATTR_FRAME_SIZE
	.align		4
.L_108:
        /*018c*/ 	.byte	0x04, 0x11
        /*018e*/ 	.short	(.L_110 - .L_109)
	.align		4
.L_109:
        /*0190*/ 	.word	index@(_Z13reduce_kernelILj512ELb0EEvPfS0_j)
        /*0194*/ 	.word	0x00000000


	//----- nvinfo : EIATTR_REGCOUNT
	.align		4
.L_110:
        /*0198*/ 	.byte	0x04, 0x2f
        /*019a*/ 	.short	(.L_112 - .L_111)
	.align		4
.L_111:
        /*019c*/ 	.word	index@(_Z13reduce_kernelILj256ELb0EEvPfS0_j)
        /*01a0*/ 	.word	0x0000000e


	//----- nvinfo : EIATTR_FRAME_SIZE
	.align		4
.L_112:
        /*01a4*/ 	.byte	0x04, 0x11
        /*01a6*/ 	.short	(.L_114 - .L_113)
	.align		4
.L_113:
        /*01a8*/ 	.word	index@(_Z13reduce_kernelILj256ELb0EEvPfS0_j)
        /*01ac*/ 	.word	0x00000000


	//----- nvinfo : EIATTR_REGCOUNT
	.align		4
.L_114:
        /*01b0*/ 	.byte	0x04, 0x2f
        /*01b2*/ 	.short	(.L_116 - .L_115)
	.align		4
.L_115:
        /*01b4*/ 	.word	index@(_Z13reduce_kernelILj128ELb0EEvPfS0_j)
        /*01b8*/ 	.word	0x0000000e


	//----- nvinfo : EIATTR_FRAME_SIZE
	.align		4
.L_116:
        /*01bc*/ 	.byte	0x04, 0x11
        /*01be*/ 	.short	(.L_118 - .L_117)
	.align		4
.L_117:
        /*01c0*/ 	.word	index@(_Z13reduce_kernelILj128ELb0EEvPfS0_j)
        /*01c4*/ 	.word	0x00000000


	//----- nvinfo : EIATTR_REGCOUNT
	.align		4
.L_118:
        /*01c8*/ 	.byte	0x04, 0x2f
        /*01ca*/ 	.short	(.L_120 - .L_119)
	.align		4
.L_119:
        /*01cc*/ 	.word	index@(_Z13reduce_kernelILj64ELb0EEvPfS0_j)
        /*01d0*/ 	.word	0x0000000e


	//----- nvinfo : EIATTR_FRAME_SIZE
	.align		4
.L_120:
        /*01d4*/ 	.byte	0x04, 0x11
        /*01d6*/ 	.short	(.L_122 - .L_121)
	.align		4
.L_121:
        /*01d8*/ 	.word	index@(_Z13reduce_kernelILj64ELb0EEvPfS0_j)
        /*01dc*/ 	.word	0x00000000


	//----- nvinfo : EIATTR_REGCOUNT
	.align		4
.L_122:
        /*01e0*/ 	.byte	0x04, 0x2f
        /*01e2*/ 	.short	(.L_124 - .L_123)
	.align		4
.L_123:
        /*01e4*/ 	.word	index@(_Z13reduce_kernelILj32ELb0EEvPfS0_j)
        /*01e8*/ 	.word	0x0000000e


	//----- nvinfo : EIATTR_FRAME_SIZE
	.align		4
.L_124:
        /*01ec*/ 	.byte	0x04, 0x11
        /*01ee*/ 	.short	(.L_126 - .L_125)
	.align		4
.L_125:
        /*01f0*/ 	.word	index@(_Z13reduce_kernelILj32ELb0EEvPfS0_j)
        /*01f4*/ 	.word	0x00000000


	//----- nvinfo : EIATTR_REGCOUNT
	.align		4
.L_126:
        /*01f8*/ 	.byte	0x04, 0x2f
        /*01fa*/ 	.short	(.L_128 - .L_127)
	.align		4
.L_127:
        /*01fc*/ 	.word	index@(_Z13reduce_kernelILj16ELb0EEvPfS0_j)
        /*0200*/ 	.word	0x0000000e


	//----- nvinfo : EIATTR_FRAME_SIZE
	.align		4
.L_128:
        /*0204*/ 	.byte	0x04, 0x11
        /*0206*/ 	.short	(.L_130 - .L_129)
	.align		4
.L_129:
        /*0208*/ 	.word	index@(_Z13reduce_kernelILj16ELb0EEvPfS0_j)
        /*020c*/ 	.word	0x00000000


	//----- nvinfo : EIATTR_REGCOUNT
	.align		4
.L_130:
        /*0210*/ 	.byte	0x04, 0x2f
        /*0212*/ 	.short	(.L_132 - .L_131)
	.align		4
.L_131:
        /*0214*/ 	.word	index@(_Z13reduce_kernelILj8ELb0EEvPfS0_j)
        /*0218*/ 	.word	0x0000000e


	//----- nvinfo : EIATTR_FRAME_SIZE
	.align		4
.L_132:
        /*021c*/ 	.byte	0x04, 0x11
        /*021e*/ 	.short	(.L_134 - .L_133)
	.align		4
.L_133:
        /*0220*/ 	.word	index@(_Z13reduce_kernelILj8ELb0EEvPfS0_j)
        /*0224*/ 	.word	0x00000000


	//----- nvinfo : EIATTR_REGCOUNT
	.align		4
.L_134:
        /*0228*/ 	.byte	0x04, 0x2f
        /*022a*/ 	.short	(.L_136 - .L_135)
	.align		4
.L_135:
        /*022c*/ 	.word	index@(_Z13reduce_kernelILj4ELb0EEvPfS0_j)
        /*0230*/ 	.word	0x0000000e


	//----- nvinfo : EIATTR_FRAME_SIZE
	.align		4
.L_136:
        /*0234*/ 	.byte	0x04, 0x11
        /*0236*/ 	.short	(.L_138 - .L_137)
	.align		4
.L_137:
        /*0238*/ 	.word	index@(_Z13reduce_kernelILj4ELb0EEvPfS0_j)
        /*023c*/ 	.word	0x00000000


	//----- nvinfo : EIATTR_REGCOUNT
	.align		4
.L_138:
        /*0240*/ 	.byte	0x04, 0x2f
        /*0242*/ 	.short	(.L_140 - .L_139)
	.align		4
.L_139:
        /*0244*/ 	.word	index@(_Z13reduce_kernelILj2ELb0EEvPfS0_j)
        /*0248*/ 	.word	0x0000000e


	//----- nvinfo : EIATTR_FRAME_SIZE
	.align		4
.L_140:
        /*024c*/ 	.byte	0x04, 0x11
        /*024e*/ 	.short	(.L_142 - .L_141)
	.align		4
.L_141:
        /*0250*/ 	.word	index@(_Z13reduce_kernelILj2ELb0EEvPfS0_j)
        /*0254*/ 	.word	0x00000000


	//----- nvinfo : EIATTR_REGCOUNT
	.align		4
.L_142:
        /*0258*/ 	.byte	0x04, 0x2f
        /*025a*/ 	.short	(.L_144 - .L_143)
	.align		4
.L_143:
        /*025c*/ 	.word	index@(_Z13reduce_kernelILj1ELb0EEvPfS0_j)
        /*0260*/ 	.word	0x00000010


	//----- nvinfo : EIATTR_FRAME_SIZE
	.align		4
.L_144:
        /*0264*/ 	.byte	0x04, 0x11
        /*0266*/ 	.short	(.L_146 - .L_145)
	.align		4
.L_145:
        /*0268*/ 	.word	index@(_Z13reduce_kernelILj1ELb0EEvPfS0_j)
        /*026c*/ 	.word	0x00000000


	//----- nvinfo : EIATTR_REGCOUNT
	.align		4
.L_146:
        /*0270*/ 	.byte	0x04, 0x2f
        /*0272*/ 	.short	(.L_148 - .L_147)
	.align		4
.L_147:
        /*0274*/ 	.word	index@(_ZN3cub18CUB_300001_SM_10006detail11EmptyKernelIvEEvv)
        /*0278*/ 	.word	0x00000004


	//----- nvinfo : EIATTR_FRAME_SIZE
	.align		4
.L_148:
        /*027c*/ 	.byte	0x04, 0x11
        /*027e*/ 	.short	(.L_150 - .L_149)
	.align		4
.L_149:
        /*0280*/ 	.word	index@(_ZN3cub18CUB_300001_SM_10006detail11EmptyKernelIvEEvv)
        /*0284*/ 	.word	0x00000000


	//----- nvinfo : EIATTR_REGCOUNT
	.align		4
.L_150:
        /*0288*/ 	.byte	0x04, 0x2f
        /*028a*/ 	.short	(.L_152 - .L_151)
	.align		4
.L_151:
        /*028c*/ 	.word	index@(_ZN3cub18CUB_300001_SM_10006detail6reduce28DeviceReduceSingleTileKernelINS2_10policy_hubIfjN4cuda3std3__44plusIfEEE10Policy1000EN6thrust24THRUST_300001_SM_1000_NS6detail15normal_iteratorINSD_10device_ptrIfEEEEPfjS9_ff6squareEEvT0_T1_T2_T3_T4_T6_)
        /*0290*/ 	.word	0x00000020


	//----- nvinfo : EIATTR_FRAME_SIZE
	.align		4
.L_152:
        /*0294*/ 	.byte	0x04, 0x11
        /*0296*/ 	.short	(.L_154 - .L_153)
	.align		4
.L_153:
        /*0298*/ 	.word	index@(_ZN3cub18CUB_300001_SM_10006detail6reduce28DeviceReduceSingleTileKernelINS2_10policy_hubIfjN4cuda3std3__44plusIfEEE10Policy1000EN6thrust24THRUST_300001_SM_1000_NS6detail15normal_iteratorINSD_10device_ptrIfEEEEPfjS9_ff6squareEEvT0_T1_T2_T3_T4_T6_)
        /*029c*/ 	.word	0x00000000


	//----- nvinfo : EIATTR_REGCOUNT
	.align		4
.L_154:
        /*02a0*/ 	.byte	0x04, 0x2f
        /*02a2*/ 	.short	(.L_156 - .L_155)
	.align		4
.L_155:
        /*02a4*/ 	.word	index@(_ZN3cub18CUB_300001_SM_10006detail6reduce18DeviceReduceKernelINS2_10policy_hubIfjN4cuda3std3__44plusIfEEE10Policy1000EN6thrust24THRUST_300001_SM_1000_NS6detail15normal_iteratorINSD_10device_ptrIfEEEEjS9_f6squareEEvT0_PT3_T1_NS0_13GridEvenShareISN_EET2_T4_)
        /*02a8*/ 	.word	0x00000020


	//----- nvinfo : EIATTR_FRAME_SIZE
	.align		4
.L_156:
        /*02ac*/ 	.byte	0x04, 0x11
        /*02ae*/ 	.short	(.L_158 - .L_157)
	.align		4
.L_157:
        /*02b0*/ 	.word	index@(_ZN3cub18CUB_300001_SM_10006detail6reduce18DeviceReduceKernelINS2_10policy_hubIfjN4cuda3std3__44plusIfEEE10Policy1000EN6thrust24THRUST_300001_SM_1000_NS6detail15normal_iteratorINSD_10device_ptrIfEEEEjS9_f6squareEEvT0_PT3_T1_NS0_13GridEvenShareISN_EET2_T4_)
        /*02b4*/ 	.word	0x00000000


	//----- nvinfo : EIATTR_REGCOUNT
	.align		4
.L_158:
        /*02b8*/ 	.byte	0x04, 0x2f
        /*02ba*/ 	.short	(.L_160 - .L_159)
	.align		4
.L_159:
        /*02bc*/ 	.word	index@(_ZN3cub18CUB_300001_SM_10006detail6reduce28DeviceReduceSingleTileKernelINS2_10policy_hubIfjN4cuda3std3__44plusIfEEE10Policy1000EPfSC_iS9_ffNS7_10__identityEEEvT0_T1_T2_T3_T4_T6_)
        /*02c0*/ 	.word	0x0000001e


	//----- nvinfo : EIATTR_FRAME_SIZE
	.align		4
.L_160:
        /*02c4*/ 	.byte	0x04, 0x11
        /*02c6*/ 	.short	(.L_162 - .L_161)
	.align		4
.L_161:
        /*02c8*/ 	.word	index@(_ZN3cub18CUB_300001_SM_10006detail6reduce28DeviceReduceSingleTileKernelINS2_10policy_hubIfjN4cuda3std3__44plusIfEEE10Policy1000EPfSC_iS9_ffNS7_10__identityEEEvT0_T1_T2_T3_T4_T6_)
        /*02cc*/ 	.word	0x00000000


	//----- nvinfo : EIATTR_REGCOUNT
	.align		4
.L_162:
        /*02d0*/ 	.byte	0x04, 0x2f
        /*02d2*/ 	.short	(.L_164 - .L_163)
	.align		4
.L_163:
        /*02d4*/ 	.word	index@(_ZN3cub18CUB_300001_SM_10006detail6reduce28DeviceReduceSingleTileKernelINS2_10policy_hubIfyN4cuda3std3__44plusIfEEE10Policy1000EN6thrust24THRUST_300001_SM_1000_NS6detail15normal_iteratorINSD_10device_ptrIfEEEEPfyS9_ff6squareEEvT0_T1_T2_T3_T4_T6_)
        /*02d8*/ 	.word	0x00000020


	//----- nvinfo : EIATTR_FRAME_SIZE
	.align		4
.L_164:
        /*02dc*/ 	.byte	0x04, 0x11
        /*02de*/ 	.short	(.L_166 - .L_165)
	.align		4
.L_165:
        /*02e0*/ 	.word	index@(_ZN3cub18CUB_300001_SM_10006detail6reduce28DeviceReduceSingleTileKernelINS2_10policy_hubIfyN4cuda3std3__44plusIfEEE10Policy1000EN6thrust24THRUST_300001_SM_1000_NS6detail15normal_iteratorINSD_10device_ptrIfEEEEPfyS9_ff6squareEEvT0_T1_T2_T3_T4_T6_)
        /*02e4*/ 	.word	0x00000000


	//----- nvinfo : EIATTR_REGCOUNT
	.align		4
.L_166:
        /*02e8*/ 	.byte	0x04, 0x2f
        /*02ea*/ 	.short	(.L_168 - .L_167)
	.align		4
.L_167:
        /*02ec*/ 	.word	index@(_ZN3cub18CUB_300001_SM_10006detail6reduce18DeviceReduceKernelINS2_10policy_hubIfyN4cuda3std3__44plusIfEEE10Policy1000EN6thrust24THRUST_300001_SM_1000_NS6detail15normal_iteratorINSD_10device_ptrIfEEEEyS9_f6squareEEvT0_PT3_T1_NS0_13GridEvenShareISN_EET2_T4_)
        /*02f0*/ 	.word	0x0000001f


	//----- nvinfo : EIATTR_FRAME_SIZE
	.align		4
.L_168:
        /*02f4*/ 	.byte	0x04, 0x11
        /*02f6*/ 	.short	(.L_170 - .L_169)
	.align		4
.L_169:
        /*02f8*/ 	.word	index@(_ZN3cub18CUB_300001_SM_10006detail6reduce18DeviceReduceKernelINS2_10policy_hubIfyN4cuda3std3__44plusIfEEE10Policy1000EN6thrust24THRUST_300001_SM_1000_NS6detail15normal_iteratorINSD_10device_ptrIfEEEEyS9_f6squareEEvT0_PT3_T1_NS0_13GridEvenShareISN_EET2_T4_)
        /*02fc*/ 	.word	0x00000000


	//----- nvinfo : EIATTR_REGCOUNT
	.align		4
.L_170:
        /*0300*/ 	.byte	0x04, 0x2f
        /*0302*/ 	.short	(.L_172 - .L_171)
	.align		4
.L_171:
        /*0304*/ 	.word	index@(_ZN3cub18CUB_300001_SM_10006detail6reduce28DeviceReduceSingleTileKernelINS2_10policy_hubIfyN4cuda3std3__44plusIfEEE10Policy1000EPfSC_iS9_ffNS7_10__identityEEEvT0_T1_T2_T3_T4_T6_)
        /*0308*/ 	.word	0x0000001e


	//----- nvinfo : EIATTR_FRAME_SIZE
	.align		4
.L_172:
        /*030c*/ 	.byte	0x04, 0x11
        /*030e*/ 	.short	(.L_174 - .L_173)
	.align		4
.L_173:
        /*0310*/ 	.word	index@(_ZN3cub18CUB_300001_SM_10006detail6reduce28DeviceReduceSingleTileKernelINS2_10policy_hubIfyN4cuda3std3__44plusIfEEE10Policy1000EPfSC_iS9_ffNS7_10__identityEEEvT0_T1_T2_T3_T4_T6_)
        /*0314*/ 	.word	0x00000000


	//----- nvinfo : EIATTR_MIN_STACK_SIZE
	.align		4
.L_174:
        /*0318*/ 	.byte	0x04, 0x12
        /*031a*/ 	.short	(.L_176 - .L_175)
	.align		4
.L_175:
        /*031c*/ 	.word	index@(_ZN3cub18CUB_300001_SM_10006detail6reduce28DeviceReduceSingleTileKernelINS2_10policy_hubIfyN4cuda3std3__44plusIfEEE10Policy1000EPfSC_iS9_ffNS7_10__identityEEEvT0_T1_T2_T3_T4_T6_)
        /*0320*/ 	.word	0x00000000


	//----- nvinfo : EIATTR_MIN_STACK_SIZE
	.align		4
.L_176:
        /*0324*/ 	.byte	0x04, 0x12
        /*0326*/ 	.short	(.L_178 - .L_177)
	.align		4
.L_177:
        /*0328*/ 	.word	index@(_ZN3cub18CUB_300001_SM_10006detail6reduce18DeviceReduceKernelINS2_10policy_hubIfyN4cuda3std3__44plusIfEEE10Policy1000EN6thrust24THRUST_300001_SM_1000_NS6detail15normal_iteratorINSD_10device_ptrIfEEEEyS9_f6squareEEvT0_PT3_T1_NS0_13GridEvenShareISN_EET2_T4_)
        /*032c*/ 	.word	0x00000000


	//----- nvinfo : EIATTR_MIN_STACK_SIZE
	.align		4
.L_178:
        /*0330*/ 	.byte	0x04, 0x12
        /*0332*/ 	.short	(.L_180 - .L_179)
	.align		4
.L_179:
        /*0334*/ 	.word	index@(_ZN3cub18CUB_300001_SM_10006detail6reduce28DeviceReduceSingleTileKernelINS2_10policy_hubIfyN4cuda3std3__44plusIfEEE10Policy1000EN6thrust24THRUST_300001_SM_1000_NS6detail15normal_iteratorINSD_10device_ptrIfEEEEPfyS9_ff6squareEEvT0_T1_T2_T3_T4_T6_)
        /*0338*/ 	.word	0x00000000


	//----- nvinfo : EIATTR_MIN_STACK_SIZE
	.align		4
.L_180:
        /*033c*/ 	.byte	0x04, 0x12
        /*033e*/ 	.short	(.L_182 - .L_181)
	.align		4
.L_181:
        /*0340*/ 	.word	index@(_ZN3cub18CUB_300001_SM_10006detail6reduce28DeviceReduceSingleTileKernelINS2_10policy_hubIfjN4cuda3std3__44plusIfEEE10Policy1000EPfSC_iS9_ffNS7_10__identityEEEvT0_T1_T2_T3_T4_T6_)
        /*0344*/ 	.word	0x00000000


	//----- nvinfo : EIATTR_MIN_STACK_SIZE
	.align		4
.L_182:
        /*0348*/ 	.byte	0x04, 0x12
        /*034a*/ 	.short	(.L_184 - .L_183)
	.align		4
.L_183:
        /*034c*/ 	.word	index@(_ZN3cub18CUB_300001_SM_10006detail6reduce18DeviceReduceKernelINS2_10policy_hubIfjN4cuda3std3__44plusIfEEE10Policy1000EN6thrust24THRUST_300001_SM_1000_NS6detail15normal_iteratorINSD_10device_ptrIfEEEEjS9_f6squareEEvT0_PT3_T1_NS0_13GridEvenShareISN_EET2_T4_)
        /*0350*/ 	.word	0x00000000


	//----- nvinfo : EIATTR_MIN_STACK_SIZE
	.align		4
.L_184:
        /*0354*/ 	.byte	0x04, 0x12
        /*0356*/ 	.short	(.L_186 - .L_185)
	.align		4
.L_185:
        /*0358*/ 	.word	index@(_ZN3cub18CUB_300001_SM_10006detail6reduce28DeviceReduceSingleTileKernelINS2_10policy_hubIfjN4cuda3std3__44plusIfEEE10Policy1000EN6thrust24THRUST_300001_SM_1000_NS6detail15normal_iteratorINSD_10device_ptrIfEEEEPfjS9_ff6squareEEvT0_T1_T2_T3_T4_T6_)
        /*035c*/ 	.word	0x00000000


	//----- nvinfo : EIATTR_MIN_STACK_SIZE
	.align		4
.L_186:
        /*0360*/ 	.byte	0x04, 0x12
        /*0362*/ 	.short	(.L_188 - .L_187)
	.align		4
.L_187:
        /*0364*/ 	.word	index@(_ZN3cub18CUB_300001_SM_10006detail11EmptyKernelIvEEvv)
        /*0368*/ 	.word	0x00000000


	//----- nvinfo : EIATTR_MIN_STACK_SIZE
	.align		4
.L_188:
        /*036c*/ 	.byte	0x04, 0x12
        /*036e*/ 	.short	(.L_190 - .L_189)
	.align		4
.L_189:
        /*0370*/ 	.word	index@(_Z13reduce_kernelILj1ELb0EEvPfS0_j)
        /*0374*/ 	.word	0x00000000


	//----- nvinfo : EIATTR_MIN_STACK_SIZE
	.align		4
.L_190:
        /*0378*/ 	.byte	0x04, 0x12
        /*037a*/ 	.short	(.L_192 - .L_191)
	.align		4
.L_191:
        /*037c*/ 	.word	index@(_Z13reduce_kernelILj2ELb0EEvPfS0_j)
        /*0380*/ 	.word	0x00000000


	//----- nvinfo : EIATTR_MIN_STACK_SIZE
	.align		4
.L_192:
        /*0384*/ 	.byte	0x04, 0x12
        /*0386*/ 	.short	(.L_194 - .L_193)
	.align		4
.L_193:
        /*0388*/ 	.word	index@(_Z13reduce_kernelILj4ELb0EEvPfS0_j)
        /*038c*/ 	.word	0x00000000


	//----- nvinfo : EIATTR_MIN_STACK_SIZE
	.align		4
.L_194:
        /*0390*/ 	.byte	0x04, 0x12
        /*0392*/ 	.short	(.L_196 - .L_195)
	.align		4
.L_195:
        /*0394*/ 	.word	index@(_Z13reduce_kernelILj8ELb0EEvPfS0_j)
        /*0398*/ 	.word	0x00000000


	//----- nvinfo : EIATTR_MIN_STACK_SIZE
	.align		4
.L_196:
        /*039c*/ 	.byte	0x04, 0x12
        /*039e*/ 	.short	(.L_198 - .L_197)
	.align		4
.L_197:
        /*03a0*/ 	.word	index@(_Z13reduce_kernelILj16ELb0EEvPfS0_j)
        /*03a4*/ 	.word	0x00000000


	//----- nvinfo : EIATTR_MIN_STACK_SIZE
	.align		4
.L_198:
        /*03a8*/ 	.byte	0x04, 0x12
        /*03aa*/ 	.short	(.L_200 - .L_199)
	.align		4
.L_199:
        /*03ac*/ 	.word	index@(_Z13reduce_kernelILj32ELb0EEvPfS0_j)
        /*03b0*/ 	.word	0x00000000


	//----- nvinfo : EIATTR_MIN_STACK_SIZE
	.align		4
.L_200:
        /*03b4*/ 	.byte	0x04, 0x12
        /*03b6*/ 	.short	(.L_202 - .L_201)
	.align		4
.L_201:
        /*03b8*/ 	.word	index@(_Z13reduce_kernelILj64ELb0EEvPfS0_j)
        /*03bc*/ 	.word	0x00000000


	//----- nvinfo : EIATTR_MIN_STACK_SIZE
	.align		4
.L_202:
        /*03c0*/ 	.byte	0x04, 0x12
        /*03c2*/ 	.short	(.L_204 - .L_203)
	.align		4
.L_203:
        /*03c4*/ 	.word	index@(_Z13reduce_kernelILj128ELb0EEvPfS0_j)
        /*03c8*/ 	.word	0x00000000


	//----- nvinfo : EIATTR_MIN_STACK_SIZE
	.align		4
.L_204:
        /*03cc*/ 	.byte	0x04, 0x12
        /*03ce*/ 	.short	(.L_206 - .L_205)
	.align		4
.L_205:
        /*03d0*/ 	.word	index@(_Z13reduce_kernelILj256ELb0EEvPfS0_j)
        /*03d4*/ 	.word	0x00000000


	//----- nvinfo : EIATTR_MIN_STACK_SIZE
	.align		4
.L_206:
        /*03d8*/ 	.byte	0x04, 0x12
        /*03da*/ 	.short	(.L_208 - .L_207)
	.align		4
.L_207:
        /*03dc*/ 	.word	index@(_Z13reduce_kernelILj512ELb0EEvPfS0_j)
        /*03e0*/ 	.word	0x00000000


	//----- nvinfo : EIATTR_MIN_STACK_SIZE
	.align		4
.L_208:
        /*03e4*/ 	.byte	0x04, 0x12
        /*03e6*/ 	.short	(.L_210 - .L_209)
	.align		4
.L_209:
        /*03e8*/ 	.word	index@(_Z13reduce_kernelILj1ELb1EEvPfS0_j)
        /*03ec*/ 	.word	0x00000000


	//----- nvinfo : EIATTR_MIN_STACK_SIZE
	.align		4
.L_210:
        /*03f0*/ 	.byte	0x04, 0x12
        /*03f2*/ 	.short	(.L_212 - .L_211)
	.align		4
.L_211:
        /*03f4*/ 	.word	index@(_Z13reduce_kernelILj2ELb1EEvPfS0_j)
        /*03f8*/ 	.word	0x00000000


	//----- nvinfo : EIATTR_MIN_STACK_SIZE
	.align		4
.L_212:
        /*03fc*/ 	.byte	0x04, 0x12
        /*03fe*/ 	.short	(.L_214 - .L_213)
	.align		4
.L_213:
        /*0400*/ 	.word	index@(_Z13reduce_kernelILj4ELb1EEvPfS0_j)
        /*0404*/ 	.word	0x00000000


	//----- nvinfo : EIATTR_MIN_STACK_SIZE
	.align		4
.L_214:
        /*0408*/ 	.byte	0x04, 0x12
        /*040a*/ 	.short	(.L_216 - .L_215)
	.align		4
.L_215:
        /*040c*/ 	.word	index@(_Z13reduce_kernelILj8ELb1EEvPfS0_j)
        /*0410*/ 	.word	0x00000000


	//----- nvinfo : EIATTR_MIN_STACK_SIZE
	.align		4
.L_216:
        /*0414*/ 	.byte	0x04, 0x12
        /*0416*/ 	.short	(.L_218 - .L_217)
	.align		4
.L_217:
        /*0418*/ 	.word	index@(_Z13reduce_kernelILj16ELb1EEvPfS0_j)
        /*041c*/ 	.word	0x00000000


	//----- nvinfo : EIATTR_MIN_STACK_SIZE
	.align		4
.L_218:
        /*0420*/ 	.byte	0x04, 0x12
        /*0422*/ 	.short	(.L_220 - .L_219)
	.align		4
.L_219:
        /*0424*/ 	.word	index@(_Z13reduce_kernelILj32ELb1EEvPfS0_j)
        /*0428*/ 	.word	0x00000000


	//----- nvinfo : EIATTR_MIN_STACK_SIZE
	.align		4
.L_220:
        /*042c*/ 	.byte	0x04, 0x12
        /*042e*/ 	.short	(.L_222 - .L_221)
	.align		4
.L_221:
        /*0430*/ 	.word	index@(_Z13reduce_kernelILj64ELb1EEvPfS0_j)
        /*0434*/ 	.word	0x00000000


	//----- nvinfo : EIATTR_MIN_STACK_SIZE
	.align		4
.L_222:
        /*0438*/ 	.byte	0x04, 0x12
        /*043a*/ 	.short	(.L_224 - .L_223)
	.align		4
.L_223:
        /*043c*/ 	.word	index@(_Z13reduce_kernelILj128ELb1EEvPfS0_j)
        /*0440*/ 	.word	0x00000000


	//----- nvinfo : EIATTR_MIN_STACK_SIZE
	.align		4
.L_224:
        /*0444*/ 	.byte	0x04, 0x12
        /*0446*/ 	.short	(.L_226 - .L_225)
	.align		4
.L_225:
        /*0448*/ 	.word	index@(_Z13reduce_kernelILj256ELb1EEvPfS0_j)
        /*044c*/ 	.word	0x00000000


	//----- nvinfo : EIATTR_MIN_STACK_SIZE
	.align		4
.L_226:
        /*0450*/ 	.byte	0x04, 0x12
        /*0452*/ 	.short	(.L_228 - .L_227)
	.align		4
.L_227:
        /*0454*/ 	.word	index@(_Z13reduce_kernelILj512ELb1EEvPfS0_j)
        /*0458*/ 	.word	0x00000000


	//----- nvinfo : EIATTR_MIN_STACK_SIZE
	.align		4
.L_228:
        /*045c*/ 	.byte	0x04, 0x12
        /*045e*/ 	.short	(.L_230 - .L_229)
	.align		4
.L_229:
        /*0460*/ 	.word	index@(_Z46Matrix_Multiplication_ATBA_Kernel_Your_VersionILi32ELb1EEvPKfS1_S1_Pfii)
        /*0464*/ 	.word	0x00000000


	//----- nvinfo : EIATTR_MIN_STACK_SIZE
	.align		4
.L_230:
        /*0468*/ 	.byte	0x04, 0x12
        /*046a*/ 	.short	(.L_232 - .L_231)
	.align		4
.L_231:
        /*046c*/ 	.word	index@(_Z13initial_zerosILb0EEvPfii)
        /*0470*/ 	.word	0x00000000


	//----- nvinfo : EIATTR_MIN_STACK_SIZE
	.align		4
.L_232:
        /*0474*/ 	.byte	0x04, 0x12
        /*0476*/ 	.short	(.L_234 - .L_233)
	.align		4
.L_233:
        /*0478*/ 	.word	index@(_Z13initial_zerosILb1EEvPfii)
        /*047c*/ 	.word	0x00000000


	//----- nvinfo : EIATTR_MIN_STACK_SIZE
	.align		4
.L_234:
        /*0480*/ 	.byte	0x04, 0x12
        /*0482*/ 	.short	(.L_236 - .L_235)
	.align		4
.L_235:
        /*0484*/ 	.word	index@(_Z41Matrix_Multiplication_Kernel_Your_VersionILi32ELb0EEvPKfS1_Pfiii)
        /*0488*/ 	.word	0x00000000


	//----- nvinfo : EIATTR_MIN_STACK_SIZE
	.align		4
.L_236:
        /*048c*/ 	.byte	0x04, 0x12
        /*048e*/ 	.short	(.L_238 - .L_237)
	.align		4
.L_237:
        /*0490*/ 	.word	index@(_Z41Matrix_Multiplication_Kernel_Your_VersionILi32ELb1EEvPKfS1_Pfiii)
        /*0494*/ 	.word	0x00000000


	//----- nvinfo : EIATTR_MIN_STACK_SIZE
	.align		4
.L_238:
        /*0498*/ 	.byte	0x04, 0x12
        /*049a*/ 	.short	(.L_240 - .L_239)
	.align		4
.L_239:
        /*049c*/ 	.word	index@(_Z10Transpose2PKfPfii)
        /*04a0*/ 	.word	0x00000000
.L_240:


//--------------------- .nv.compat                --------------------------
	.section	.nv.compat,"",@"SHT_CUDA_COMPAT_INFO"
	.align	4
        /*0000*/ 	.byte	0x02, 0x09, 0x00, 0x00, 0x02, 0x02, 0x01, 0x00, 0x02, 0x05, 0x05, 0x00, 0x03, 0x07, 0x01, 0x01
        /*0010*/ 	.byte	0x02, 0x03, 0x00, 0x00, 0x02, 0x06, 0x01, 0x00, 0x04, 0x0b, 0x08, 0x00, 0x09, 0x00, 0x00, 0x00
        /*0020*/ 	.byte	0x00, 0x00, 0x00, 0x00


//--------------------- .nv.info._ZN3cub18CUB_300001_SM_10006detail6reduce28DeviceReduceSingleTileKernelINS2_10policy_hubIfyN4cuda3std3__44plusIfEEE10Policy1000EPfSC_iS9_ffNS7_10__identityEEEvT0_T1_T2_T3_T4_T6_ --------------------------
	.section	.nv.info._ZN3cub18CUB_300001_SM_10006detail6reduce28DeviceReduceSingleTileKernelINS2_10policy_hubIfyN4cuda3std3__44plusIfEEE10Policy1000EPfSC_iS9_ffNS7_10__identityEEEvT0_T1_T2_T3_T4_T6_,"",@"SHT_CUDA_INFO"
	.sectionflags	@""
	.align	4


	//----- nvinfo : EIATTR_CUDA_API_VERSION
	.align		4
        /*0000*/ 	.byte	0x04, 0x37
        /*0002*/ 	.short	(.L_242 - .L_241)
.L_241:
        /*0004*/ 	.word	0x00000082


	//----- nvinfo : EIATTR_KPARAM_INFO
	.align		4
.L_242:
        /*0008*/ 	.byte	0x04, 0x17
        /*000a*/ 	.short	(.L_244 - .L_243)
.L_243:
        /*000c*/ 	.word	0x00000000
        /*0010*/ 	.short	0x0005
        /*0012*/ 	.short	0x001c
        /*0014*/ 	.byte	0x00, 0xf0, 0x05, 0x00


	//----- nvinfo : EIATTR_KPARAM_INFO
	.align		4
.L_244:
        /*0018*/ 	.byte	0x04, 0x17
        /*001a*/ 	.short	(.L_246 - .L_245)
.L_245:
        /*001c*/ 	.word	0x00000000
        /*0020*/ 	.short	0x0004
        /*0022*/ 	.short	0x0018
        /*0024*/ 	.byte	0x00, 0xf0, 0x11, 0x00


	//----- nvinfo : EIATTR_KPARAM_INFO
	.align		4
.L_246:
        /*0028*/ 	.byte	0x04, 0x17
        /*002a*/ 	.short	(.L_248 - .L_247)
.L_247:
        /*002c*/ 	.word	0x00000000
        /*0030*/ 	.short	0x0003
        /*0032*/ 	.short	0x0014
        /*0034*/ 	.byte	0x00, 0xf0, 0x05, 0x00


	//----- nvinfo : EIATTR_KPARAM_INFO
	.align		4
.L_248:
        /*0038*/ 	.byte	0x04, 0x17
        /*003a*/ 	.short	(.L_250 - .L_249)
.L_249:
        /*003c*/ 	.word	0x00000000
        /*0040*/ 	.short	0x0002
        /*0042*/ 	.short	0x0010
        /*0044*/ 	.byte	0x00, 0xf0, 0x11, 0x00


	//----- nvinfo : EIATTR_KPARAM_INFO
	.align		4
.L_250:
        /*0048*/ 	.byte	0x04, 0x17
        /*004a*/ 	.short	(.L_252 - .L_251)
.L_251:
        /*004c*/ 	.word	0x00000000
        /*0050*/ 	.short	0x0001
        /*0052*/ 	.short	0x0008
        /*0054*/ 	.byte	0x00, 0xf5, 0x21, 0x00


	//----- nvinfo : EIATTR_KPARAM_INFO
	.align		4
.L_252:
        /*0058*/ 	.byte	0x04, 0x17
        /*005a*/ 	.short	(.L_254 - .L_253)
.L_253:
        /*005c*/ 	.word	0x00000000
        /*0060*/ 	.short	0x0000
        /*0062*/ 	.short	0x0000
        /*0064*/ 	.byte	0x00, 0xf5, 0x21, 0x00


	//----- nvinfo : EIATTR_SPARSE_MMA_MASK
	.align		4
.L_254:
        /*0068*/ 	.byte	0x03, 0x50
        /*006a*/ 	.short	0x0000


	//----- nvinfo : EIATTR_MAXREG_COUNT
	.align		4
        /*006c*/ 	.byte	0x03, 0x1b
        /*006e*/ 	.short	0x00ff


	//----- nvinfo : EIATTR_NUM_BARRIERS
	.align		4
        /*0070*/ 	.byte	0x02, 0x4c
        /*0072*/ 	.byte	0x01
	.zero		1


	//----- nvinfo : EIATTR_MERCURY_ISA_VERSION
	.align		4
        /*0074*/ 	.byte	0x03, 0x5f
        /*0076*/ 	.short	0x0101


	//----- nvinfo : EIATTR_COOP_GROUP_MASK_REGIDS
	.align		4
        /*0078*/ 	.byte	0x04, 0x29
        /*007a*/ 	.short	(.L_256 - .L_255)


	//   ....[0]....
.L_255:
        /*007c*/ 	.word	0xffffffff


	//   ....[1]....
        /*0080*/ 	.word	0xffffffff


	//   ....[2]....
        /*0084*/ 	.word	0xffffffff


	//   ....[3]....
        /*0088*/ 	.word	0xffffffff


	//   ....[4]....
        /*008c*/ 	.word	0xffffffff


	//   ....[5]....
        /*0090*/ 	.word	0xffffffff


	//   ....[6]....
        /*0094*/ 	.word	0xffffffff


	//   ....[7]....
        /*0098*/ 	.word	0xffffffff


	//   ....[8]....
        /*009c*/ 	.word	0xffffffff


	//   ....[9]....
        /*00a0*/ 	.word	0xffffffff


	//   ....[10]....
        /*00a4*/ 	.word	0xffffffff


	//   ....[11]....
        /*00a8*/ 	.word	0xffffffff


	//   ....[12]....
        /*00ac*/ 	.word	0xffffffff


	//   ....[13]....
        /*00b0*/ 	.word	0xffffffff


	//   ....[14]....
        /*00b4*/ 	.word	0xffffffff


	//   ....[15]....
        /*00b8*/ 	.word	0xffffffff


	//   ....[16]....
        /*00bc*/ 	.word	0xffffffff


	//   ....[17]....
        /*00c0*/ 	.word	0xffffffff


	//   ....[18]....
        /*00c4*/ 	.word	0xffffffff


	//   ....[19]....
        /*00c8*/ 	.word	0xffffffff


	//   ....[20]....
        /*00cc*/ 	.word	0xffffffff


	//   ....[21]....
        /*00d0*/ 	.word	0xffffffff


	//   ....[22]....
        /*00d4*/ 	.word	0xffffffff


	//   ....[23]....
        /*00d8*/ 	.word	0xffffffff


	//   ....[24]....
        /*00dc*/ 	.word	0xffffffff


	//   ....[25]....
        /*00e0*/ 	.word	0xffffffff


	//   ....[26]....
        /*00e4*/ 	.word	0xffffffff


	//   ....[27]....
        /*00e8*/ 	.word	0xffffffff


	//   ....[28]....
        /*00ec*/ 	.word	0xffffffff


	//   ....[29]....
        /*00f0*/ 	.word	0xffffffff


	//----- nvinfo : EIATTR_COOP_GROUP_INSTR_OFFSETS
	.align		4
.L_256:
        /*00f4*/ 	.byte	0x04, 0x28
        /*00f6*/ 	.short	(.L_258 - .L_257)


	//   ....[0]....
.L_257:
        /*00f8*/ 	.word	0x00000980


	//   ....[1]....
        /*00fc*/ 	.word	0x000009e0


	//   ....[2]....
        /*0100*/ 	.word	0x00000a50


	//   ....[3]....
        /*0104*/ 	.word	0x00000aa0


	//   ....[4]....
        /*0108*/ 	.word	0x00000ad0


	//   ....[5]....
        /*010c*/ 	.word	0x00000c90


	//   ....[6]....
        /*0110*/ 	.word	0x00000d20


	//   ....[7]....
        /*0114*/ 	.word	0x00000d60


	//   ....[8]....
        /*0118*/ 	.word	0x00000db0


	//   ....[9]....
        /*011c*/ 	.word	0x00000df0


	//   ....[10]....
        /*0120*/ 	.word	0x00001c00


	//   ....[11]....
        /*0124*/ 	.word	0x00001c80


	//   ....[12]....
        /*0128*/ 	.word	0x00001cd0


	//   ....[13]....
        /*012c*/ 	.word	0x00001d10


	//   ....[14]....
        /*0130*/ 	.word	0x00001d40


	//   ....[15]....
        /*0134*/ 	.word	0x00002700


	//   ....[16]....
        /*0138*/ 	.word	0x00002760


	//   ....[17]....
        /*013c*/ 	.word	0x000027d0


	//   ....[18]....
        /*0140*/ 	.word	0x00002820


	//   ....[19]....
        /*0144*/ 	.word	0x00002850


	//   ....[20]....
        /*0148*/ 	.word	0x00002a10


	//   ....[21]....
        /*014c*/ 	.word	0x00002a90


	//   ....[22]....
        /*0150*/ 	.word	0x00002ad0


	//   ....[23]....
        /*0154*/ 	.word	0x00002b10


	//   ....[24]....
        /*0158*/ 	.word	0x00002b70


	//   ....[25]....
        /*015c*/ 	.word	0x00003b00


	//   ....[26]....
        /*0160*/ 	.word	0x00003b80


	//   ....[27]....
        /*0164*/ 	.word	0x00003bd0


	//   ....[28]....
        /*0168*/ 	.word	0x00003c10


	//   ....[29]....
        /*016c*/ 	.word	0x00003c40


	//----- nvinfo : EIATTR_VRC_CTA_INIT_COUNT
	.align		4
.L_258:
        /*0170*/ 	.byte	0x02, 0x4a
	.zero		1
	.zero		1


	//----- nvinfo : EIATTR_EXIT_INSTR_OFFSETS
	.align		4
        /*0174*/ 	.byte	0x04, 0x1c
        /*0176*/ 	.short	(.L_260 - .L_259)


	//   ....[0]....
.L_259:
        /*0178*/ 	.word	0x00000080


	//   ....[1]....
        /*017c*/ 	.word	0x000000c0


	//   ....[2]....
        /*0180*/ 	.word	0x00003d90


	//   ....[3]....
        /*0184*/ 	.word	0x00003de0


	//----- nvinfo : EIATTR_MAX_THREADS
	.align		4
.L_260:
        /*0188*/ 	.byte	0x04, 0x05
        /*018a*/ 	.short	(.L_262 - .L_261)
.L_261:
        /*018c*/ 	.word	0x00000100
        /*0190*/ 	.word	0x00000001
        /*0194*/ 	.word	0x00000001


	//----- nvinfo : EIATTR_CRS_STACK_SIZE
	.align		4
.L_262:
        /*0198*/ 	.byte	0x04, 0x1e
        /*019a*/ 	.short	(.L_264 - .L_263)
.L_263:
        /*019c*/ 	.word	0x00000000


	//----- nvinfo : EIATTR_CBANK_PARAM_SIZE
	.align		4
.L_264:
        /*01a0*/ 	.byte	0x03, 0x19
        /*01a2*/ 	.short	0x001d


	//----- nvinfo : EIATTR_PARAM_CBANK
	.align		4
        /*01a4*/ 	.byte	0x04, 0x0a
        /*01a6*/ 	.short	(.L_266 - .L_265)
	.align		4
.L_265:
        /*01a8*/ 	.word	index@(.nv.constant0._ZN3cub18CUB_300001_SM_10006detail6reduce28DeviceReduceSingleTileKernelINS2_10policy_hubIfyN4cuda3std3__44plusIfEEE10Policy1000EPfSC_iS9_ffNS7_10__identityEEEvT0_T1_T2_T3_T4_T6_)
        /*01ac*/ 	.short	0x0380
        /*01ae*/ 	.short	0x001d


	//----- nvinfo : EIATTR_SW_WAR
	.align		4
.L_266:
        /*01b0*/ 	.byte	0x04, 0x36
        /*01b2*/ 	.short	(.L_268 - .L_267)
.L_267:
        /*01b4*/ 	.word	0x00000008
.L_268:


//--------------------- .nv.info._ZN3cub18CUB_300001_SM_10006detail6reduce18DeviceReduceKernelINS2_10policy_hubIfyN4cuda3std3__44plusIfEEE10Policy1000EN6thrust24THRUST_300001_SM_1000_NS6detail15normal_iteratorINSD_10device_ptrIfEEEEyS9_f6squareEEvT0_PT3_T1_NS0_13GridEvenShareISN_EET2_T4_ --------------------------
	.section	.nv.info._ZN3cub18CUB_300001_SM_10006detail6reduce18DeviceReduceKernelINS2_10policy_hubIfyN4cuda3std3__44plusIfEEE10Policy1000EN6thrust24THRUST_300001_SM_1000_NS6detail15normal_iteratorINSD_10device_ptrIfEEEEyS9_f6squareEEvT0_PT3_T1_NS0_13GridEvenShareISN_EET2_T4_,"",@"SHT_CUDA_INFO"
	.sectionflags	@""
	.align	4


	//----- nvinfo : EIATTR_CUDA_API_VERSION
	.align		4
        /*0000*/ 	.byte	0x04, 0x37
        /*0002*/ 	.short	(.L_270 - .L_269)
.L_269:
        /*0004*/ 	.word	0x00000082


	//----- nvinfo : EIATTR_KPARAM_INFO
	.align		4
.L_270:
        /*0008*/ 	.byte	0x04, 0x17
        /*000a*/ 	.short	(.L_272 - .L_271)
.L_271:
        /*000c*/ 	.word	0x00000000
        /*0010*/ 	.short	0x0005
        /*0012*/ 	.short	0x0061
        /*0014*/ 	.byte	0x00, 0xf0, 0x05, 0x00


	//----- nvinfo : EIATTR_KPARAM_INFO
	.align		4
.L_272:
        /*0018*/ 	.byte	0x04, 0x17
        /*001a*/ 	.short	(.L_274 - .L_273)
.L_273:
        /*001c*/ 	.word	0x00000000
        /*0020*/ 	.short	0x0004
        /*0022*/ 	.short	0x0060
        /*0024*/ 	.byte	0x00, 0xf0, 0x05, 0x00


	//----- nvinfo : EIATTR_KPARAM_INFO
	.align		4
.L_274:
        /*0028*/ 	.byte	0x04, 0x17
        /*002a*/ 	.short	(.L_276 - .L_275)
.L_275:
        /*002c*/ 	.word	0x00000000
        /*0030*/ 	.short	0x0003
        /*0032*/ 	.short	0x0018
        /*0034*/ 	.byte	0x00, 0xf0, 0x21, 0x01


	//----- nvinfo : EIATTR_KPARAM_INFO
	.align		4
.L_276:
        /*0038*/ 	.byte	0x04, 0x17
        /*003a*/ 	.short	(.L_278 - .L_277)
.L_277:
        /*003c*/ 	.word	0x00000000
        /*0040*/ 	.short	0x0002
        /*0042*/ 	.short	0x0010
        /*0044*/ 	.byte	0x00, 0xf0, 0x21, 0x00


	//----- nvinfo : EIATTR_KPARAM_INFO
	.align		4
.L_278:
        /*0048*/ 	.byte	0x04, 0x17
        /*004a*/ 	.short	(.L_280 - .L_279)
.L_279:
        /*004c*/ 	.word	0x00000000
        /*0050*/ 	.short	0x0001
        /*0052*/ 	.short	0x0008
        /*0054*/ 	.byte	0x00, 0xf5, 0x21, 0x00


	//----- nvinfo : EIATTR_KPARAM_INFO
	.align		4
.L_280:
        /*0058*/ 	.byte	0x04, 0x17
        /*005a*/ 	.short	(.L_282 - .L_281)
.L_281:
        /*005c*/ 	.word	0x00000000
        /*0060*/ 	.short	0x0000
        /*0062*/ 	.short	0x0000
        /*0064*/ 	.byte	0x00, 0xf0, 0x21, 0x00


	//----- nvinfo : EIATTR_SPARSE_MMA_MASK
	.align		4
.L_282:
        /*0068*/ 	.byte	0x03, 0x50
        /*006a*/ 	.short	0x0000


	//----- nvinfo : EIATTR_MAXREG_COUNT
	.align		4
        /*006c*/ 	.byte	0x03, 0x1b
        /*006e*/ 	.short	0x00ff


	//----- nvinfo : EIATTR_NUM_BARRIERS
	.align		4
        /*0070*/ 	.byte	0x02, 0x4c
        /*0072*/ 	.byte	0x01
	.zero		1


	//----- nvinfo : EIATTR_MERCURY_ISA_VERSION
	.align		4
        /*0074*/ 	.byte	0x03, 0x5f
        /*0076*/ 	.short	0x0101


	//----- nvinfo : EIATTR_COOP_GROUP_MASK_REGIDS
	.align		4
        /*0078*/ 	.byte	0x04, 0x29
        /*007a*/ 	.short	(.L_284 - .L_283)


	//   ....[0]....
.L_283:
        /*007c*/ 	.word	0xffffffff


	//   ....[1]....
        /*0080*/ 	.word	0xffffffff


	//   ....[2]....
        /*0084*/ 	.word	0xffffffff


	//   ....[3]....
        /*0088*/ 	.word	0xffffffff


	//   ....[4]....
        /*008c*/ 	.word	0xffffffff


	//   ....[5]....
        /*0090*/ 	.word	0xffffffff


	//   ....[6]....
        /*0094*/ 	.word	0xffffffff


	//   ....[7]....
        /*0098*/ 	.word	0xffffffff


	//   ....[8]....
        /*009c*/ 	.word	0xffffffff


	//   ....[9]....
        /*00a0*/ 	.word	0xffffffff


	//   ....[10]....
        /*00a4*/ 	.word	0xffffffff


	//   ....[11]....
        /*00a8*/ 	.word	0xffffffff


	//   ....[12]....
        /*00ac*/ 	.word	0xffffffff


	//   ....[13]....
        /*00b0*/ 	.word	0xffffffff


	//   ....[14]....
        /*00b4*/ 	.word	0xffffffff


	//----- nvinfo : EIATTR_COOP_GROUP_INSTR_OFFSETS
	.align		4
.L_284:
        /*00b8*/ 	.byte	0x04, 0x28
        /*00ba*/ 	.short	(.L_286 - .L_285)


	//   ....[0]....
.L_285:
        /*00bc*/ 	.word	0x000009c0


	//   ....[1]....
        /*00c0*/ 	.word	0x00000a20


	//   ....[2]....
        /*00c4*/ 	.word	0x00000a90


	//   ....[3]....
        /*00c8*/ 	.word	0x00000ae0


	//   ....[4]....
        /*00cc*/ 	.word	0x00000b10


	//   ....[5]....
        /*00d0*/ 	.word	0x00000cd0


	//   ....[6]....
        /*00d4*/ 	.word	0x00000d60


	//   ....[7]....
        /*00d8*/ 	.word	0x00000da0


	//   ....[8]....
        /*00dc*/ 	.word	0x00000df0


	//   ....[9]....
        /*00e0*/ 	.word	0x00000e30


	//   ....[10]....
        /*00e4*/ 	.word	0x000020e0


	//   ....[11]....
        /*00e8*/ 	.word	0x00002170


	//   ....[12]....
        /*00ec*/ 	.word	0x000021c0


	//   ....[13]....
        /*00f0*/ 	.word	0x00002200


	//   ....[14]....
        /*00f4*/ 	.word	0x00002230


	//----- nvinfo : EIATTR_VRC_CTA_INIT_COUNT
	.align		4
.L_286:
        /*00f8*/ 	.byte	0x02, 0x4a
	.zero		1
	.zero		1


	//----- nvinfo : EIATTR_EXIT_INSTR_OFFSETS
	.align		4
        /*00fc*/ 	.byte	0x04, 0x1c
        /*00fe*/ 	.short	(.L_288 - .L_287)


	//   ....[0]....
.L_287:
        /*0100*/ 	.word	0x00002380


	//   ....[1]....
        /*0104*/ 	.word	0x000023e0


	//----- nvinfo : EIATTR_MAX_THREADS
	.align		4
.L_288:
        /*0108*/ 	.byte	0x04, 0x05
        /*010a*/ 	.short	(.L_290 - .L_289)
.L_289:
        /*010c*/ 	.word	0x00000100
        /*0110*/ 	.word	0x00000001
        /*0114*/ 	.word	0x00000001


	//----- nvinfo : EIATTR_CRS_STACK_SIZE
	.align		4
.L_290:
        /*0118*/ 	.byte	0x04, 0x1e
        /*011a*/ 	.short	(.L_292 - .L_291)
.L_291:
        /*011c*/ 	.word	0x00000000


	//----- nvinfo : EIATTR_CBANK_PARAM_SIZE
	.align		4
.L_292:
        /*0120*/ 	.byte	0x03, 0x19
        /*0122*/ 	.short	0x0062


	//----- nvinfo : EIATTR_PARAM_CBANK
	.align		4
        /*0124*/ 	.byte	0x04, 0x0a
        /*0126*/ 	.short	(.L_294 - .L_293)
	.align		4
.L_293:
        /*0128*/ 	.word	index@(.nv.constant0._ZN3cub18CUB_300001_SM_10006detail6reduce18DeviceReduceKernelINS2_10policy_hubIfyN4cuda3std3__44plusIfEEE10Policy1000EN6thrust24THRUST_300001_SM_1000_NS6detail15normal_iteratorINSD_10device_ptrIfEEEEyS9_f6squareEEvT0_PT3_T1_NS0_13GridEvenShareISN_EET2_T4_)
        /*012c*/ 	.short	0x0380
        /*012e*/ 	.short	0x0062


	//----- nvinfo : EIATTR_SW_WAR
	.align		4
.L_294:
        /*0130*/ 	.byte	0x04, 0x36
        /*0132*/ 	.short	(.L_296 - .L_295)
.L_295:
        /*0134*/ 	.word	0x00000008
.L_296:


//--------------------- .nv.info._ZN3cub18CUB_300001_SM_10006detail6reduce28DeviceReduceSingleTileKernelINS2_10policy_hubIfyN4cuda3std3__44plusIfEEE10Policy1000EN6thrust24THRUST_300001_SM_1000_NS6detail15normal_iteratorINSD_10device_ptrIfEEEEPfyS9_ff6squareEEvT0_T1_T2_T3_T4_T6_ --------------------------
	.section	.nv.info._ZN3cub18CUB_300001_SM_10006detail6reduce28DeviceReduceSingleTileKernelINS2_10policy_hubIfyN4cuda3std3__44plusIfEEE10Policy1000EN6thrust24THRUST_300001_SM_1000_NS6detail15normal_iteratorINSD_10device_ptrIfEEEEPfyS9_ff6squareEEvT0_T1_T2_T3_T4_T6_,"",@"SHT_CUDA_INFO"
	.sectionflags	@""
	.align	4


	//----- nvinfo : EIATTR_CUDA_API_VERSION
	.align		4
        /*0000*/ 	.byte	0x04, 0x37
        /*0002*/ 	.short	(.L_298 - .L_297)
.L_297:
        /*0004*/ 	.word	0x00000082


	//----- nvinfo : EIATTR_KPARAM_INFO
	.align		4
.L_298:
        /*0008*/ 	.byte	0x04, 0x17
        /*000a*/ 	.short	(.L_300 - .L_299)
.L_299:
        /*000c*/ 	.word	0x00000000
        /*0010*/ 	.short	0x0005
        /*0012*/ 	.short	0x0020
        /*0014*/ 	.byte	0x00, 0xf0, 0x05, 0x00


	//----- nvinfo : EIATTR_KPARAM_INFO
	.align		4
.L_300:
        /*0018*/ 	.byte	0x04, 0x17
        /*001a*/ 	.short	(.L_302 - .L_301)
.L_301:
        /*001c*/ 	.word	0x00000000
        /*0020*/ 	.short	0x0004
        /*0022*/ 	.short	0x001c
        /*0024*/ 	.byte	0x00, 0xf0, 0x11, 0x00


	//----- nvinfo : EIATTR_KPARAM_INFO
	.align		4
.L_302:
        /*0028*/ 	.byte	0x04, 0x17
        /*002a*/ 	.short	(.L_304 - .L_303)
.L_303:
        /*002c*/ 	.word	0x00000000
        /*0030*/ 	.short	0x0003
        /*0032*/ 	.short	0x0018
        /*0034*/ 	.byte	0x00, 0xf0, 0x05, 0x00


	//----- nvinfo : EIATTR_KPARAM_INFO
	.align		4
.L_304:
        /*0038*/ 	.byte	0x04, 0x17
        /*003a*/ 	.short	(.L_306 - .L_305)
.L_305:
        /*003c*/ 	.word	0x00000000
        /*0040*/ 	.short	0x0002
        /*0042*/ 	.short	0x0010
        /*0044*/ 	.byte	0x00, 0xf0, 0x21, 0x00


	//----- nvinfo : EIATTR_KPARAM_INFO
	.align		4
.L_306:
        /*0048*/ 	.byte	0x04, 0x17
        /*004a*/ 	.short	(.L_308 - .L_307)
.L_307:
        /*004c*/ 	.word	0x00000000
        /*0050*/ 	.short	0x0001
        /*0052*/ 	.short	0x0008
        /*0054*/ 	.byte	0x00, 0xf5, 0x21, 0x00


	//----- nvinfo : EIATTR_KPARAM_INFO
	.align		4
.L_308:
        /*0058*/ 	.byte	0x04, 0x17
        /*005a*/ 	.short	(.L_310 - .L_309)
.L_309:
        /*005c*/ 	.word	0x00000000
        /*0060*/ 	.short	0x0000
        /*0062*/ 	.short	0x0000
        /*0064*/ 	.byte	0x00, 0xf0, 0x21, 0x00


	//----- nvinfo : EIATTR_SPARSE_MMA_MASK
	.align		4
.L_310:
        /*0068*/ 	.byte	0x03, 0x50
        /*006a*/ 	.short	0x0000


	//----- nvinfo : EIATTR_MAXREG_COUNT
	.align		4
        /*006c*/ 	.byte	0x03, 0x1b
        /*006e*/ 	.short	0x00ff


	//----- nvinfo : EIATTR_NUM_BARRIERS
	.align		4
        /*0070*/ 	.byte	0x02, 0x4c
        /*0072*/ 	.byte	0x01
	.zero		1


	//----- nvinfo : EIATTR_MERCURY_ISA_VERSION
	.align		4
        /*0074*/ 	.byte	0x03, 0x5f
        /*0076*/ 	.short	0x0101


	//----- nvinfo : EIATTR_COOP_GROUP_MASK_REGIDS
	.align		4
        /*0078*/ 	.byte	0x04, 0x29
        /*007a*/ 	.short	(.L_312 - .L_311)


	//   ....[0]....
.L_311:
        /*007c*/ 	.word	0xffffffff


	//   ....[1]....
        /*0080*/ 	.word	0xffffffff


	//   ....[2]....
        /*0084*/ 	.word	0xffffffff


	//   ....[3]....
        /*0088*/ 	.word	0xffffffff


	//   ....[4]....
        /*008c*/ 	.word	0xffffffff


	//   ....[5]....
        /*0090*/ 	.word	0xffffffff


	//   ....[6]....
        /*0094*/ 	.word	0xffffffff


	//   ....[7]....
        /*0098*/ 	.word	0xffffffff


	//   ....[8]....
        /*009c*/ 	.word	0xffffffff


	//   ....[9]....
        /*00a0*/ 	.word	0xffffffff


	//   ....[10]....
        /*00a4*/ 	.word	0xffffffff


	//   ....[11]....
        /*00a8*/ 	.word	0xffffffff


	//   ....[12]....
        /*00ac*/ 	.word	0xffffffff


	//   ....[13]....
        /*00b0*/ 	.word	0xffffffff


	//   ....[14]....
        /*00b4*/ 	.word	0xffffffff


	//----- nvinfo : EIATTR_COOP_GROUP_INSTR_OFFSETS
	.align		4
.L_312:
        /*00b8*/ 	.byte	0x04, 0x28
        /*00ba*/ 	.short	(.L_314 - .L_313)


	//   ....[0]....
.L_313:
        /*00bc*/ 	.word	0x00000940


	//   ....[1]....
        /*00c0*/ 	.word	0x000009a0


	//   ....[2]....
        /*00c4*/ 	.word	0x00000a10


	//   ....[3]....
        /*00c8*/ 	.word	0x00000a60


	//   ....[4]....
        /*00cc*/ 	.word	0x00000a90


	//   ....[5]....
        /*00d0*/ 	.word	0x00000c50


	//   ....[6]....
        /*00d4*/ 	.word	0x00000ce0


	//   ....[7]....
        /*00d8*/ 	.word	0x00000d30


	//   ....[8]....
        /*00dc*/ 	.word	0x00000d70


	//   ....[9]....
        /*00e0*/ 	.word	0x00000db0


	//   ....[10]....
        /*00e4*/ 	.word	0x00001ed0


	//   ....[11]....
        /*00e8*/ 	.word	0x00001f50


	//   ....[12]....
        /*00ec*/ 	.word	0x00001fa0


	//   ....[13]....
        /*00f0*/ 	.word	0x00001fe0


	//   ....[14]....
        /*00f4*/ 	.word	0x00002010


	//----- nvinfo : EIATTR_VRC_CTA_INIT_COUNT
	.align		4
.L_314:
        /*00f8*/ 	.byte	0x02, 0x4a
	.zero		1
	.zero		1


	//----- nvinfo : EIATTR_EXIT_INSTR_OFFSETS
	.align		4
        /*00fc*/ 	.byte	0x04, 0x1c
        /*00fe*/ 	.short	(.L_316 - .L_315)


	//   ....[0]....
.L_315:
        /*0100*/ 	.word	0x000000a0


	//   ....[1]....
        /*0104*/ 	.word	0x000000e0


	//   ....[2]....
        /*0108*/ 	.word	0x00002150


	//   ....[3]....
        /*010c*/ 	.word	0x000021a0


	//----- nvinfo : EIATTR_MAX_THREADS
	.align		4
.L_316:
        /*0110*/ 	.byte	0x04, 0x05
        /*0112*/ 	.short	(.L_318 - .L_317)
.L_317:
        /*0114*/ 	.word	0x00000100
        /*0118*/ 	.word	0x00000001
        /*011c*/ 	.word	0x00000001


	//----- nvinfo : EIATTR_CRS_STACK_SIZE
	.align		4
.L_318:
        /*0120*/ 	.byte	0x04, 0x1e
        /*0122*/ 	.short	(.L_320 - .L_319)
.L_319:
        /*0124*/ 	.word	0x00000000


	//----- nvinfo : EIATTR_CBANK_PARAM_SIZE
	.align		4
.L_320:
        /*0128*/ 	.byte	0x03, 0x19
        /*012a*/ 	.short	0x0021


	//----- nvinfo : EIATTR_PARAM_CBANK
	.align		4
        /*012c*/ 	.byte	0x04, 0x0a
        /*012e*/ 	.short	(.L_322 - .L_321)
	.align		4
.L_321:
        /*0130*/ 	.word	index@(.nv.constant0._ZN3cub18CUB_300001_SM_10006detail6reduce28DeviceReduceSingleTileKernelINS2_10policy_hubIfyN4cuda3std3__44plusIfEEE10Policy1000EN6thrust24THRUST_300001_SM_1000_NS6detail15normal_iteratorINSD_10device_ptrIfEEEEPfyS9_ff6squareEEvT0_T1_T2_T3_T4_T6_)
        /*0134*/ 	.short	0x0380
        /*0136*/ 	.short	0x0021


	//----- nvinfo : EIATTR_SW_WAR
	.align		4
.L_322:
        /*0138*/ 	.byte	0x04, 0x36
        /*013a*/ 	.short	(.L_324 - .L_323)
.L_323:
        /*013c*/ 	.word	0x00000008
.L_324:


//--------------------- .nv.info._ZN3cub18CUB_300001_SM_10006detail6reduce28DeviceReduceSingleTileKernelINS2_10policy_hubIfjN4cuda3std3__44plusIfEEE10Policy1000EPfSC_iS9_ffNS7_10__identityEEEvT0_T1_T2_T3_T4_T6_ --------------------------
	.section	.nv.info._ZN3cub18CUB_300001_SM_10006detail6reduce28DeviceReduceSingleTileKernelINS2_10policy_hubIfjN4cuda3std3__44plusIfEEE10Policy1000EPfSC_iS9_ffNS7_10__identityEEEvT0_T1_T2_T3_T4_T6_,"",@"SHT_CUDA_INFO"
	.sectionflags	@""
	.align	4


	//----- nvinfo : EIATTR_CUDA_API_VERSION
	.align		4
        /*0000*/ 	.byte	0x04, 0x37
        /*0002*/ 	.short	(.L_326 - .L_325)
.L_325:
        /*0004*/ 	.word	0x00000082


	//----- nvinfo : EIATTR_KPARAM_INFO
	.align		4
.L_326:
        /*0008*/ 	.byte	0x04, 0x17
        /*000a*/ 	.short	(.L_328 - .L_327)
.L_327:
        /*000c*/ 	.word	0x00000000
        /*0010*/ 	.short	0x0005
        /*0012*/ 	.short	0x001c
        /*0014*/ 	.byte	0x00, 0xf0, 0x05, 0x00


	//----- nvinfo : EIATTR_KPARAM_INFO
	.align		4
.L_328:
        /*0018*/ 	.byte	0x04, 0x17
        /*001a*/ 	.short	(.L_330 - .L_329)
.L_329:
        /*001c*/ 	.word	0x00000000
        /*0020*/ 	.short	0x0004
        /*0022*/ 	.short	0x0018
        /*0024*/ 	.byte	0x00, 0xf0, 0x11, 0x00


	//----- nvinfo : EIATTR_KPARAM_INFO
	.align		4
.L_330:
        /*0028*/ 	.byte	0x04, 0x17
        /*002a*/ 	.short	(.L_332 - .L_331)
.L_331:
        /*002c*/ 	.word	0x00000000
        /*0030*/ 	.short	0x0003
        /*0032*/ 	.short	0x0014
        /*0034*/ 	.byte	0x00, 0xf0, 0x05, 0x00


	//----- nvinfo : EIATTR_KPARAM_INFO
	.align		4
.L_332:
        /*0038*/ 	.byte	0x04, 0x17
        /*003a*/ 	.short	(.L_334 - .L_333)
.L_333:
        /*003c*/ 	.word	0x00000000
        /*0040*/ 	.short	0x0002
        /*0042*/ 	.short	0x0010
        /*0044*/ 	.byte	0x00, 0xf0, 0x11, 0x00


	//----- nvinfo : EIATTR_KPARAM_INFO
	.align		4
.L_334:
        /*0048*/ 	.byte	0x04, 0x17
        /*004a*/ 	.short	(.L_336 - .L_335)
.L_335:
        /*004c*/ 	.word	0x00000000
        /*0050*/ 	.short	0x0001
        /*0052*/ 	.short	0x0008
        /*0054*/ 	.byte	0x00, 0xf5, 0x21, 0x00


	//----- nvinfo : EIATTR_KPARAM_INFO
	.align		4
.L_336:
        /*0058*/ 	.byte	0x04, 0x17
        /*005a*/ 	.short	(.L_338 - .L_337)
.L_337:
        /*005c*/ 	.word	0x00000000
        /*0060*/ 	.short	0x0000
        /*0062*/ 	.short	0x0000
        /*0064*/ 	.byte	0x00, 0xf5, 0x21, 0x00


	//----- nvinfo : EIATTR_SPARSE_MMA_MASK
	.align		4
.L_338:
        /*0068*/ 	.byte	0x03, 0x50
        /*006a*/ 	.short	0x0000


	//----- nvinfo : EIATTR_MAXREG_COUNT
	.align		4
        /*006c*/ 	.byte	0x03, 0x1b
        /*006e*/ 	.short	0x0080


	//----- nvinfo : EIATTR_NUM_BARRIERS
	.align		4
        /*0070*/ 	.byte	0x02, 0x4c
        /*0072*/ 	.byte	0x01
	.zero		1


	//----- nvinfo : EIATTR_MERCURY_ISA_VERSION
	.align		4
        /*0074*/ 	.byte	0x03, 0x5f
        /*0076*/ 	.short	0x0101


	//----- nvinfo : EIATTR_UNUSED_LOAD_BYTE_OFFSET
	.align		4
        /*0078*/ 	.byte	0x04, 0x44
        /*007a*/ 	.short	(.L_340 - .L_339)


	//   ....[0]....
.L_339:
        /*007c*/ 	.word	0x00000b70
        /*0080*/ 	.word	0x0000fff0


	//   ....[1]....
        /*0084*/ 	.word	0x00000f80
        /*0088*/ 	.word	0x0000fff0


	//   ....[2]....
        /*008c*/ 	.word	0x00002010
        /*0090*/ 	.word	0x0000fff0


	//   ....[3]....
        /*0094*/ 	.word	0x00002bb0
        /*0098*/ 	.word	0x0000fff0


	//   ....[4]....
        /*009c*/ 	.word	0x00002fc0
        /*00a0*/ 	.word	0x0000fff0


	//   ....[5]....
        /*00a4*/ 	.word	0x00004140
        /*00a8*/ 	.word	0x0000fff0


	//----- nvinfo : EIATTR_COOP_GROUP_MASK_REGIDS
	.align		4
.L_340:
        /*00ac*/ 	.byte	0x04, 0x29
        /*00ae*/ 	.short	(.L_342 - .L_341)


	//   ....[0]....
.L_341:
        /*00b0*/ 	.word	0xffffffff


	//   ....[1]....
        /*00b4*/ 	.word	0xffffffff


	//   ....[2]....
        /*00b8*/ 	.word	0xffffffff


	//   ....[3]....
        /*00bc*/ 	.word	0xffffffff


	//   ....[4]....
        /*00c0*/ 	.word	0xffffffff


	//   ....[5]....
        /*00c4*/ 	.word	0xffffffff


	//   ....[6]....
        /*00c8*/ 	.word	0xffffffff


	//   ....[7]....
        /*00cc*/ 	.word	0xffffffff


	//   ....[8]....
        /*00d0*/ 	.word	0xffffffff


	//   ....[9]....
        /*00d4*/ 	.word	0xffffffff


	//   ....[10]....
        /*00d8*/ 	.word	0xffffffff


	//   ....[11]....
        /*00dc*/ 	.word	0xffffffff


	//   ....[12]....
        /*00e0*/ 	.word	0xffffffff


	//   ....[13]....
        /*00e4*/ 	.word	0xffffffff


	//   ....[14]....
        /*00e8*/ 	.word	0xffffffff


	//   ....[15]....
        /*00ec*/ 	.word	0xffffffff


	//   ....[16]....
        /*00f0*/ 	.word	0xffffffff


	//   ....[17]....
        /*00f4*/ 	.word	0xffffffff


	//   ....[18]....
        /*00f8*/ 	.word	0xffffffff


	//   ....[19]....
        /*00fc*/ 	.word	0xffffffff


	//   ....[20]....
        /*0100*/ 	.word	0xffffffff


	//   ....[21]....
        /*0104*/ 	.word	0xffffffff


	//   ....[22]....
        /*0108*/ 	.word	0xffffffff


	//   ....[23]....
        /*010c*/ 	.word	0xffffffff


	//   ....[24]....
        /*0110*/ 	.word	0xffffffff


	//   ....[25]....
        /*0114*/ 	.word	0xffffffff


	//   ....[26]....
        /*0118*/ 	.word	0xffffffff


	//   ....[27]....
        /*011c*/ 	.word	0xffffffff


	//   ....[28]....
        /*0120*/ 	.word	0xffffffff


	//   ....[29]....
        /*0124*/ 	.word	0xffffffff


	//----- nvinfo : EIATTR_COOP_GROUP_INSTR_OFFSETS
	.align		4
.L_342:
        /*0128*/ 	.byte	0x04, 0x28
        /*012a*/ 	.short	(.L_344 - .L_343)


	//   ....[0]....
.L_343:
        /*012c*/ 	.word	0x00000980


	//   ....[1]....
        /*0130*/ 	.word	0x000009e0


	//   ....[2]....
        /*0134*/ 	.word	0x00000a50


	//   ....[3]....
        /*0138*/ 	.word	0x00000aa0


	//   ....[4]....
        /*013c*/ 	.word	0x00000ad0


	//   ....[5]....
        /*0140*/ 	.word	0x00000d20


	//   ....[6]....
        /*0144*/ 	.word	0x00000db0


	//   ....[7]....
        /*0148*/ 	.word	0x00000df0


	//   ....[8]....
        /*014c*/ 	.word	0x00000e40


	//   ....[9]....
        /*0150*/ 	.word	0x00000e80


	//   ....[10]....
        /*0154*/ 	.word	0x00001e30


	//   ....[11]....
        /*0158*/ 	.word	0x00001eb0


	//   ....[12]....
        /*015c*/ 	.word	0x00001f00


	//   ....[13]....
        /*0160*/ 	.word	0x00001f40


	//   ....[14]....
        /*0164*/ 	.word	0x00001f70


	//   ....[15]....
        /*0168*/ 	.word	0x000029c0


	//   ....[16]....
        /*016c*/ 	.word	0x00002a20


	//   ....[17]....
        /*0170*/ 	.word	0x00002a90


	//   ....[18]....
        /*0174*/ 	.word	0x00002ae0


	//   ....[19]....
        /*0178*/ 	.word	0x00002b10


	//   ....[20]....
        /*017c*/ 	.word	0x00002d60


	//   ....[21]....
        /*0180*/ 	.word	0x00002de0


	//   ....[22]....
        /*0184*/ 	.word	0x00002e20


	//   ....[23]....
        /*0188*/ 	.word	0x00002e60


	//   ....[24]....
        /*018c*/ 	.word	0x00002ec0


	//   ....[25]....
        /*0190*/ 	.word	0x00003f60


	//   ....[26]....
        /*0194*/ 	.word	0x00003fe0


	//   ....[27]....
        /*0198*/ 	.word	0x00004030


	//   ....[28]....
        /*019c*/ 	.word	0x00004070


	//   ....[29]....
        /*01a0*/ 	.word	0x000040a0


	//----- nvinfo : EIATTR_VRC_CTA_INIT_COUNT
	.align		4
.L_344:
        /*01a4*/ 	.byte	0x02, 0x4a
	.zero		1
	.zero		1


	//----- nvinfo : EIATTR_EXIT_INSTR_OFFSETS
	.align		4
        /*01a8*/ 	.byte	0x04, 0x1c
        /*01aa*/ 	.short	(.L_346 - .L_345)


	//   ....[0]....
.L_345:
        /*01ac*/ 	.word	0x00000080


	//   ....[1]....
        /*01b0*/ 	.word	0x000000c0


	//   ....[2]....
        /*01b4*/ 	.word	0x00004280


	//   ....[3]....
        /*01b8*/ 	.word	0x000042d0


	//----- nvinfo : EIATTR_MAX_THREADS
	.align		4
.L_346:
        /*01bc*/ 	.byte	0x04, 0x05
        /*01be*/ 	.short	(.L_348 - .L_347)
.L_347:
        /*01c0*/ 	.word	0x00000200
        /*01c4*/ 	.word	0x00000001
        /*01c8*/ 	.word	0x00000001


	//----- nvinfo : EIATTR_CRS_STACK_SIZE
	.align		4
.L_348:
        /*01cc*/ 	.byte	0x04, 0x1e
        /*01ce*/ 	.short	(.L_350 - .L_349)
.L_349:
        /*01d0*/ 	.word	0x00000000


	//----- nvinfo : EIATTR_CBANK_PARAM_SIZE
	.align		4
.L_350:
        /*01d4*/ 	.byte	0x03, 0x19
        /*01d6*/ 	.short	0x001d


	//----- nvinfo : EIATTR_PARAM_CBANK
	.align		4
        /*01d8*/ 	.byte	0x04, 0x0a
        /*01da*/ 	.short	(.L_352 - .L_351)
	.align		4
.L_351:
        /*01dc*/ 	.word	index@(.nv.constant0._ZN3cub18CUB_300001_SM_10006detail6reduce28DeviceReduceSingleTileKernelINS2_10policy_hubIfjN4cuda3std3__44plusIfEEE10Policy1000EPfSC_iS9_ffNS7_10__identityEEEvT0_T1_T2_T3_T4_T6_)
        /*01e0*/ 	.short	0x0380
        /*01e2*/ 	.short	0x001d


	//----- nvinfo : EIATTR_SW_WAR
	.align		4
.L_352:
        /*01e4*/ 	.byte	0x04, 0x36
        /*01e6*/ 	.short	(.L_354 - .L_353)
.L_353:
        /*01e8*/ 	.word	0x00000008
.L_354:


//--------------------- .nv.info._ZN3cub18CUB_300001_SM_10006detail6reduce18DeviceReduceKernelINS2_10policy_hubIfjN4cuda3std3__44plusIfEEE10Policy1000EN6thrust24THRUST_300001_SM_1000_NS6detail15normal_iteratorINSD_10device_ptrIfEEEEjS9_f6squareEEvT0_PT3_T1_NS0_13GridEvenShareISN_EET2_T4_ --------------------------
	.section	.nv.info._ZN3cub18CUB_300001_SM_10006detail6reduce18DeviceReduceKernelINS2_10policy_hubIfjN4cuda3std3__44plusIfEEE10Policy1000EN6thrust24THRUST_300001_SM_1000_NS6detail15normal_iteratorINSD_10device_ptrIfEEEEjS9_f6squareEEvT0_PT3_T1_NS0_13GridEvenShareISN_EET2_T4_,"",@"SHT_CUDA_INFO"
	.sectionflags	@""
	.align	4


	//----- nvinfo : EIATTR_CUDA_API_VERSION
	.align		4
        /*0000*/ 	.byte	0x04, 0x37
        /*0002*/ 	.short	(.L_356 - .L_355)
.L_355:
        /*0004*/ 	.word	0x00000082


	//----- nvinfo : EIATTR_KPARAM_INFO
	.align		4
.L_356:
        /*0008*/ 	.byte	0x04, 0x17
        /*000a*/ 	.short	(.L_358 - .L_357)
.L_357:
        /*000c*/ 	.word	0x00000000
        /*0010*/ 	.short	0x0005
        /*0012*/ 	.short	0x003d
        /*0014*/ 	.byte	0x00, 0xf0, 0x05, 0x00


	//----- nvinfo : EIATTR_KPARAM_INFO
	.align		4
.L_358:
        /*0018*/ 	.byte	0x04, 0x17
        /*001a*/ 	.short	(.L_360 - .L_359)
.L_359:
        /*001c*/ 	.word	0x00000000
        /*0020*/ 	.short	0x0004
        /*0022*/ 	.short	0x003c
        /*0024*/ 	.byte	0x00, 0xf0, 0x05, 0x00


	//----- nvinfo : EIATTR_KPARAM_INFO
	.align		4
.L_360:
        /*0028*/ 	.byte	0x04, 0x17
        /*002a*/ 	.short	(.L_362 - .L_361)
.L_361:
        /*002c*/ 	.word	0x00000000
        /*0030*/ 	.short	0x0003
        /*0032*/ 	.short	0x0014
        /*0034*/ 	.byte	0x00, 0xf0, 0xa1, 0x00


	//----- nvinfo : EIATTR_KPARAM_INFO
	.align		4
.L_362:
        /*0038*/ 	.byte	0x04, 0x17
        /*003a*/ 	.short	(.L_364 - .L_363)
.L_363:
        /*003c*/ 	.word	0x00000000
        /*0040*/ 	.short	0x0002
        /*0042*/ 	.short	0x0010
        /*0044*/ 	.byte	0x00, 0xf0, 0x11, 0x00


	//----- nvinfo : EIATTR_KPARAM_INFO
	.align		4
.L_364:
        /*0048*/ 	.byte	0x04, 0x17
        /*004a*/ 	.short	(.L_366 - .L_365)
.L_365:
        /*004c*/ 	.word	0x00000000
        /*0050*/ 	.short	0x0001
        /*0052*/ 	.short	0x0008
        /*0054*/ 	.byte	0x00, 0xf5, 0x21, 0x00


	//----- nvinfo : EIATTR_KPARAM_INFO
	.align		4
.L_366:
        /*0058*/ 	.byte	0x04, 0x17
        /*005a*/ 	.short	(.L_368 - .L_367)
.L_367:
        /*005c*/ 	.word	0x00000000
        /*0060*/ 	.short	0x0000
        /*0062*/ 	.short	0x0000
        /*0064*/ 	.byte	0x00, 0xf0, 0x21, 0x00


	//----- nvinfo : EIATTR_SPARSE_MMA_MASK
	.align		4
.L_368:
        /*0068*/ 	.byte	0x03, 0x50
        /*006a*/ 	.short	0x0000


	//----- nvinfo : EIATTR_MAXREG_COUNT
	.align		4
        /*006c*/ 	.byte	0x03, 0x1b
        /*006e*/ 	.short	0x0080


	//----- nvinfo : EIATTR_NUM_BARRIERS
	.align		4
        /*0070*/ 	.byte	0x02, 0x4c
        /*0072*/ 	.byte	0x01
	.zero		1


	//----- nvinfo : EIATTR_MERCURY_ISA_VERSION
	.align		4
        /*0074*/ 	.byte	0x03, 0x5f
        /*0076*/ 	.short	0x0101


	//----- nvinfo : EIATTR_UNUSED_LOAD_BYTE_OFFSET
	.align		4
        /*0078*/ 	.byte	0x04, 0x44
        /*007a*/ 	.short	(.L_370 - .L_369)


	//   ....[0]....
.L_369:
        /*007c*/ 	.word	0x00000df0
        /*0080*/ 	.word	0x0000fff0


	//   ....[1]....
        /*0084*/ 	.word	0x00001200
        /*0088*/ 	.word	0x0000fff0


	//   ....[2]....
        /*008c*/ 	.word	0x000027c0
        /*0090*/ 	.word	0x0000fff0


	//----- nvinfo : EIATTR_COOP_GROUP_MASK_REGIDS
	.align		4
.L_370:
        /*0094*/ 	.byte	0x04, 0x29
        /*0096*/ 	.short	(.L_372 - .L_371)


	//   ....[0]....
.L_371:
        /*0098*/ 	.word	0xffffffff


	//   ....[1]....
        /*009c*/ 	.word	0xffffffff


	//   ....[2]....
        /*00a0*/ 	.word	0xffffffff


	//   ....[3]....
        /*00a4*/ 	.word	0xffffffff


	//   ....[4]....
        /*00a8*/ 	.word	0xffffffff


	//   ....[5]....
        /*00ac*/ 	.word	0xffffffff


	//   ....[6]....
        /*00b0*/ 	.word	0xffffffff


	//   ....[7]....
        /*00b4*/ 	.word	0xffffffff


	//   ....[8]....
        /*00b8*/ 	.word	0xffffffff


	//   ....[9]....
        /*00bc*/ 	.word	0xffffffff


	//   ....[10]....
        /*00c0*/ 	.word	0xffffffff


	//   ....[11]....
        /*00c4*/ 	.word	0xffffffff


	//   ....[12]....
        /*00c8*/ 	.word	0xffffffff


	//   ....[13]....
        /*00cc*/ 	.word	0xffffffff


	//   ....[14]....
        /*00d0*/ 	.word	0xffffffff


	//----- nvinfo : EIATTR_COOP_GROUP_INSTR_OFFSETS
	.align		4
.L_372:
        /*00d4*/ 	.byte	0x04, 0x28
        /*00d6*/ 	.short	(.L_374 - .L_373)


	//   ....[0]....
.L_373:
        /*00d8*/ 	.word	0x00000c00


	//   ....[1]....
        /*00dc*/ 	.word	0x00000c60


	//   ....[2]....
        /*00e0*/ 	.word	0x00000cd0


	//   ....[3]....
        /*00e4*/ 	.word	0x00000d20


	//   ....[4]....
        /*00e8*/ 	.word	0x00000d50


	//   ....[5]....
        /*00ec*/ 	.word	0x00000fa0


	//   ....[6]....
        /*00f0*/ 	.word	0x00001030


	//   ....[7]....
        /*00f4*/ 	.word	0x00001080


	//   ....[8]....
        /*00f8*/ 	.word	0x000010c0


	//   ....[9]....
        /*00fc*/ 	.word	0x00001100


	//   ....[10]....
        /*0100*/ 	.word	0x000025d0


	//   ....[11]....
        /*0104*/ 	.word	0x00002660


	//   ....[12]....
        /*0108*/ 	.word	0x000026b0


	//   ....[13]....
        /*010c*/ 	.word	0x000026f0


	//   ....[14]....
        /*0110*/ 	.word	0x00002720


	//----- nvinfo : EIATTR_VRC_CTA_INIT_COUNT
	.align		4
.L_374:
        /*0114*/ 	.byte	0x02, 0x4a
	.zero		1
	.zero		1


	//----- nvinfo : EIATTR_EXIT_INSTR_OFFSETS
	.align		4
        /*0118*/ 	.byte	0x04, 0x1c
        /*011a*/ 	.short	(.L_376 - .L_375)


	//   ....[0]....
.L_375:
        /*011c*/ 	.word	0x00002900


	//   ....[1]....
        /*0120*/ 	.word	0x00002940


	//----- nvinfo : EIATTR_MAX_THREADS
	.align		4
.L_376:
        /*0124*/ 	.byte	0x04, 0x05
        /*0126*/ 	.short	(.L_378 - .L_377)
.L_377:
        /*0128*/ 	.word	0x00000200
        /*012c*/ 	.word	0x00000001
        /*0130*/ 	.word	0x00000001


	//----- nvinfo : EIATTR_CRS_STACK_SIZE
	.align		4
.L_378:
        /*0134*/ 	.byte	0x04, 0x1e
        /*0136*/ 	.short	(.L_380 - .L_379)
.L_379:
        /*0138*/ 	.word	0x00000000


	//----- nvinfo : EIATTR_CBANK_PARAM_SIZE
	.align		4
.L_380:
        /*013c*/ 	.byte	0x03, 0x19
        /*013e*/ 	.short	0x003e


	//----- nvinfo : EIATTR_PARAM_CBANK
	.align		4
        /*0140*/ 	.byte	0x04, 0x0a
        /*0142*/ 	.short	(.L_382 - .L_381)
	.align		4
.L_381:
        /*0144*/ 	.word	index@(.nv.constant0._ZN3cub18CUB_300001_SM_10006detail6reduce18DeviceReduceKernelINS2_10policy_hubIfjN4cuda3std3__44plusIfEEE10Policy1000EN6thrust24THRUST_300001_SM_1000_NS6detail15normal_iteratorINSD_10device_ptrIfEEEEjS9_f6squareEEvT0_PT3_T1_NS0_13GridEvenShareISN_EET2_T4_)
        /*0148*/ 	.short	0x0380
        /*014a*/ 	.short	0x003e


	//----- nvinfo : EIATTR_SW_WAR
	.align		4
.L_382:
        /*014c*/ 	.byte	0x04, 0x36
        /*014e*/ 	.short	(.L_384 - .L_383)
.L_383:
        /*0150*/ 	.word	0x00000008
.L_384:


//--------------------- .nv.info._ZN3cub18CUB_300001_SM_10006detail6reduce28DeviceReduceSingleTileKernelINS2_10policy_hubIfjN4cuda3std3__44plusIfEEE10Policy1000EN6thrust24THRUST_300001_SM_1000_NS6detail15normal_iteratorINSD_10device_ptrIfEEEEPfjS9_ff6squareEEvT0_T1_T2_T3_T4_T6_ --------------------------
	.section	.nv.info._ZN3cub18CUB_300001_SM_10006detail6reduce28DeviceReduceSingleTileKernelINS2_10policy_hubIfjN4cuda3std3__44plusIfEEE10Policy1000EN6thrust24THRUST_300001_SM_1000_NS6detail15normal_iteratorINSD_10device_ptrIfEEEEPfjS9_ff6squareEEvT0_T1_T2_T3_T4_T6_,"",@"SHT_CUDA_INFO"
	.sectionflags	@""
	.align	4


	//----- nvinfo : EIATTR_CUDA_API_VERSION
	.align		4
        /*0000*/ 	.byte	0x04, 0x37
        /*0002*/ 	.short	(.L_386 - .L_385)
.L_385:
        /*0004*/ 	.word	0x00000082


	//----- nvinfo : EIATTR_KPARAM_INFO
	.align		4
.L_386:
        /*0008*/ 	.byte	0x04, 0x17
        /*000a*/ 	.short	(.L_388 - .L_387)
.L_387:
        /*000c*/ 	.word	0x00000000
        /*0010*/ 	.short	0x0005
        /*0012*/ 	.short	0x001c
        /*0014*/ 	.byte	0x00, 0xf0, 0x05, 0x00


	//----- nvinfo : EIATTR_KPARAM_INFO
	.align		4
.L_388:
        /*0018*/ 	.byte	0x04, 0x17
        /*001a*/ 	.short	(.L_390 - .L_389)
.L_389:
        /*001c*/ 	.word	0x00000000
        /*0020*/ 	.short	0x0004
        /*0022*/ 	.short	0x0018
        /*0024*/ 	.byte	0x00, 0xf0, 0x11, 0x00


	//----- nvinfo : EIATTR_KPARAM_INFO
	.align		4
.L_390:
        /*0028*/ 	.byte	0x04, 0x17
        /*002a*/ 	.short	(.L_392 - .L_391)
.L_391:
        /*002c*/ 	.word	0x00000000
        /*0030*/ 	.short	0x0003
        /*0032*/ 	.short	0x0014
        /*0034*/ 	.byte	0x00, 0xf0, 0x05, 0x00


	//----- nvinfo : EIATTR_KPARAM_INFO
	.align		4
.L_392:
        /*0038*/ 	.byte	0x04, 0x17
        /*003a*/ 	.short	(.L_394 - .L_393)
.L_393:
        /*003c*/ 	.word	0x00000000
        /*0040*/ 	.short	0x0002
        /*0042*/ 	.short	0x0010
        /*0044*/ 	.byte	0x00, 0xf0, 0x11, 0x00


	//----- nvinfo : EIATTR_KPARAM_INFO
	.align		4
.L_394:
        /*0048*/ 	.byte	0x04, 0x17
        /*004a*/ 	.short	(.L_396 - .L_395)
.L_395:
        /*004c*/ 	.word	0x00000000
        /*0050*/ 	.short	0x0001
        /*0052*/ 	.short	0x0008
        /*0054*/ 	.byte	0x00, 0xf5, 0x21, 0x00


	//----- nvinfo : EIATTR_KPARAM_INFO
	.align		4
.L_396:
        /*0058*/ 	.byte	0x04, 0x17
        /*005a*/ 	.short	(.L_398 - .L_397)
.L_397:
        /*005c*/ 	.word	0x00000000
        /*0060*/ 	.short	0x0000
        /*0062*/ 	.short	0x0000
        /*0064*/ 	.byte	0x00, 0xf0, 0x21, 0x00


	//----- nvinfo : EIATTR_SPARSE_MMA_MASK
	.align		4
.L_398:
        /*0068*/ 	.byte	0x03, 0x50
        /*006a*/ 	.short	0x0000


	//----- nvinfo : EIATTR_MAXREG_COUNT
	.align		4
        /*006c*/ 	.byte	0x03, 0x1b
        /*006e*/ 	.short	0x0080


	//----- nvinfo : EIATTR_NUM_BARRIERS
	.align		4
        /*0070*/ 	.byte	0x02, 0x4c
        /*0072*/ 	.byte	0x01
	.zero		1


	//----- nvinfo : EIATTR_MERCURY_ISA_VERSION
	.align		4
        /*0074*/ 	.byte	0x03, 0x5f
        /*0076*/ 	.short	0x0101


	//----- nvinfo : EIATTR_UNUSED_LOAD_BYTE_OFFSET
	.align		4
        /*0078*/ 	.byte	0x04, 0x44
        /*007a*/ 	.short	(.L_400 - .L_399)


	//   ....[0]....
.L_399:
        /*007c*/ 	.word	0x00000b10
        /*0080*/ 	.word	0x0000fff0


	//   ....[1]....
        /*0084*/ 	.word	0x00000f20
        /*0088*/ 	.word	0x0000fff0


	//   ....[2]....
        /*008c*/ 	.word	0x00002370
        /*0090*/ 	.word	0x0000fff0


	//----- nvinfo : EIATTR_COOP_GROUP_MASK_REGIDS
	.align		4
.L_400:
        /*0094*/ 	.byte	0x04, 0x29
        /*0096*/ 	.short	(.L_402 - .L_401)


	//   ....[0]....
.L_401:
        /*0098*/ 	.word	0xffffffff


	//   ....[1]....
        /*009c*/ 	.word	0xffffffff


	//   ....[2]....
        /*00a0*/ 	.word	0xffffffff


	//   ....[3]....
        /*00a4*/ 	.word	0xffffffff


	//   ....[4]....
        /*00a8*/ 	.word	0xffffffff


	//   ....[5]....
        /*00ac*/ 	.word	0xffffffff


	//   ....[6]....
        /*00b0*/ 	.word	0xffffffff


	//   ....[7]....
        /*00b4*/ 	.word	0xffffffff


	//   ....[8]....
        /*00b8*/ 	.word	0xffffffff


	//   ....[9]....
        /*00bc*/ 	.word	0xffffffff


	//   ....[10]....
        /*00c0*/ 	.word	0xffffffff


	//   ....[11]....
        /*00c4*/ 	.word	0xffffffff


	//   ....[12]....
        /*00c8*/ 	.word	0xffffffff


	//   ....[13]....
        /*00cc*/ 	.word	0xffffffff


	//   ....[14]....
        /*00d0*/ 	.word	0xffffffff


	//----- nvinfo : EIATTR_COOP_GROUP_INSTR_OFFSETS
	.align		4
.L_402:
        /*00d4*/ 	.byte	0x04, 0x28
        /*00d6*/ 	.short	(.L_404 - .L_403)


	//   ....[0]....
.L_403:
        /*00d8*/ 	.word	0x00000920


	//   ....[1]....
        /*00dc*/ 	.word	0x00000980


	//   ....[2]....
        /*00e0*/ 	.word	0x000009f0


	//   ....[3]....
        /*00e4*/ 	.word	0x00000a40


	//   ....[4]....
        /*00e8*/ 	.word	0x00000a70


	//   ....[5]....
        /*00ec*/ 	.word	0x00000cc0


	//   ....[6]....
        /*00f0*/ 	.word	0x00000d50


	//   ....[7]....
        /*00f4*/ 	.word	0x00000d90


	//   ....[8]....
        /*00f8*/ 	.word	0x00000de0


	//   ....[9]....
        /*00fc*/ 	.word	0x00000e20


	//   ....[10]....
        /*0100*/ 	.word	0x00002190


	//   ....[11]....
        /*0104*/ 	.word	0x00002210


	//   ....[12]....
        /*0108*/ 	.word	0x00002260


	//   ....[13]....
        /*010c*/ 	.word	0x000022a0


	//   ....[14]....
        /*0110*/ 	.word	0x000022d0


	//----- nvinfo : EIATTR_VRC_CTA_INIT_COUNT
	.align		4
.L_404:
        /*0114*/ 	.byte	0x02, 0x4a
	.zero		1
	.zero		1


	//----- nvinfo : EIATTR_EXIT_INSTR_OFFSETS
	.align		4
        /*0118*/ 	.byte	0x04, 0x1c
        /*011a*/ 	.short	(.L_406 - .L_405)


	//   ....[0]....
.L_405:
        /*011c*/ 	.word	0x00000080


	//   ....[1]....
        /*0120*/ 	.word	0x000000c0


	//   ....[2]....
        /*0124*/ 	.word	0x000024b0


	//   ....[3]....
        /*0128*/ 	.word	0x00002500


	//----- nvinfo : EIATTR_MAX_THREADS
	.align		4
.L_406:
        /*012c*/ 	.byte	0x04, 0x05
        /*012e*/ 	.short	(.L_408 - .L_407)
.L_407:
        /*0130*/ 	.word	0x00000200
        /*0134*/ 	.word	0x00000001
        /*0138*/ 	.word	0x00000001


	//----- nvinfo : EIATTR_CRS_STACK_SIZE
	.align		4
.L_408:
        /*013c*/ 	.byte	0x04, 0x1e
        /*013e*/ 	.short	(.L_410 - .L_409)
.L_409:
        /*0140*/ 	.word	0x00000000


	//----- nvinfo : EIATTR_CBANK_PARAM_SIZE
	.align		4
.L_410:
        /*0144*/ 	.byte	0x03, 0x19
        /*0146*/ 	.short	0x001d


	//----- nvinfo : EIATTR_PARAM_CBANK
	.align		4
        /*0148*/ 	.byte	0x04, 0x0a
        /*014a*/ 	.short	(.L_412 - .L_411)
	.align		4
.L_411:
        /*014c*/ 	.word	index@(.nv.constant0._ZN3cub18CUB_300001_SM_10006detail6reduce28DeviceReduceSingleTileKernelINS2_10policy_hubIfjN4cuda3std3__44plusIfEEE10Policy1000EN6thrust24THRUST_300001_SM_1000_NS6detail15normal_iteratorINSD_10device_ptrIfEEEEPfjS9_ff6squareEEvT0_T1_T2_T3_T4_T6_)
        /*0150*/ 	.short	0x0380
        /*0152*/ 	.short	0x001d


	//----- nvinfo : EIATTR_SW_WAR
	.align		4
.L_412:
        /*0154*/ 	.byte	0x04, 0x36
        /*0156*/ 	.short	(.L_414 - .L_413)
.L_413:
        /*0158*/ 	.word	0x00000008
.L_414:


//--------------------- .nv.info._ZN3cub18CUB_300001_SM_10006detail11EmptyKernelIvEEvv --------------------------
	.section	.nv.info._ZN3cub18CUB_300001_SM_10006detail11EmptyKernelIvEEvv,"",@"SHT_CUDA_INFO"
	.sectionflags	@""
	.align	4


	//----- nvinfo : EIATTR_CUDA_API_VERSION
	.align		4
        /*0000*/ 	.byte	0x04, 0x37
        /*0002*/ 	.short	(.L_416 - .L_415)
.L_415:
        /*0004*/ 	.word	0x00000082


	//----- nvinfo : EIATTR_SPARSE_MMA_MASK
	.align		4
.L_416:
        /*0008*/ 	.byte	0x03, 0x50
        /*000a*/ 	.short	0x0000


	//----- nvinfo : EIATTR_MAXREG_COUNT
	.align		4
        /*000c*/ 	.byte	0x03, 0x1b
        /*000e*/ 	.short	0x00ff


	//----- nvinfo : EIATTR_MERCURY_ISA_VERSION
	.align		4
        /*0010*/ 	.byte	0x03, 0x5f
        /*0012*/ 	.short	0x0101


	//----- nvinfo : EIATTR_VRC_CTA_INIT_COUNT
	.align		4
        /*0014*/ 	.byte	0x02, 0x4a
	.zero		1
	.zero		1


	//----- nvinfo : EIATTR_EXIT_INSTR_OFFSETS
	.align		4
        /*0018*/ 	.byte	0x04, 0x1c
        /*001a*/ 	.short	(.L_418 - .L_417)


	//   ....[0]....
.L_417:
        /*001c*/ 	.word	0x00000010


	//----- nvinfo : EIATTR_SW_WAR
	.align		4
.L_418:
        /*0020*/ 	.byte	0x04, 0x36
        /*0022*/ 	.short	(.L_420 - .L_419)
.L_419:
        /*0024*/ 	.word	0x00000008
.L_420:


//--------------------- .nv.info._Z13reduce_kernelILj1ELb0EEvPfS0_j --------------------------
	.section	.nv.info._Z13reduce_kernelILj1ELb0EEvPfS0_j,"",@"SHT_CUDA_INFO"
	.sectionflags	@""
	.align	4


	//----- nvinfo : EIATTR_CUDA_API_VERSION
	.align		4
        /*0000*/ 	.byte	0x04, 0x37
        /*0002*/ 	.short	(.L_422 - .L_421)
.L_421:
        /*0004*/ 	.word	0x00000082


	//----- nvinfo : EIATTR_KPARAM_INFO
	.align		4
.L_422:
        /*0008*/ 	.byte	0x04, 0x17
        /*000a*/ 	.short	(.L_424 - .L_423)
.L_423:
        /*000c*/ 	.word	0x00000000
        /*0010*/ 	.short	0x0002
        /*0012*/ 	.short	0x0010
        /*0014*/ 	.byte	0x00, 0xf0, 0x11, 0x00


	//----- nvinfo : EIATTR_KPARAM_INFO
	.align		4
.L_424:
        /*0018*/ 	.byte	0x04, 0x17
        /*001a*/ 	.short	(.L_426 - .L_425)
.L_425:
        /*001c*/ 	.word	0x00000000
        /*0020*/ 	.short	0x0001
        /*0022*/ 	.short	0x0008
        /*0024*/ 	.byte	0x00, 0xf5, 0x21, 0x00


	//----- nvinfo : EIATTR_KPARAM_INFO
	.align		4
.L_426:
        /*0028*/ 	.byte	0x04, 0x17
        /*002a*/ 	.short	(.L_428 - .L_427)
.L_427:
        /*002c*/ 	.word	0x00000000
        /*0030*/ 	.short	0x0000
        /*0032*/ 	.short	0x0000
        /*0034*/ 	.byte	0x00, 0xf5, 0x21, 0x00


	//----- nvinfo : EIATTR_SPARSE_MMA_MASK
	.align		4
.L_428:
        /*0038*/ 	.byte	0x03, 0x50
        /*003a*/ 	.short	0x0000


	//----- nvinfo : EIATTR_MAXREG_COUNT
	.align		4
        /*003c*/ 	.byte	0x03, 0x1b
        /*003e*/ 	.short	0x00ff


	//----- nvinfo : EIATTR_NUM_BARRIERS
	.align		4
        /*0040*/ 	.byte	0x02, 0x4c
        /*0042*/ 	.byte	0x01
	.zero		1


	//----- nvinfo : EIATTR_MERCURY_ISA_VERSION
	.align		4
        /*0044*/ 	.byte	0x03, 0x5f
        /*0046*/ 	.short	0x0101


	//----- nvinfo : EIATTR_VRC_CTA_INIT_COUNT
	.align		4
        /*0048*/ 	.byte	0x02, 0x4a
	.zero		1
	.zero		1


	//----- nvinfo : EIATTR_EXIT_INSTR_OFFSETS
	.align		4
        /*004c*/ 	.byte	0x04, 0x1c
        /*004e*/ 	.short	(.L_430 - .L_429)


	//   ....[0]....
.L_429:
        /*0050*/ 	.word	0x00000290


	//   ....[1]....
        /*0054*/ 	.word	0x000002e0


	//----- nvinfo : EIATTR_CRS_STACK_SIZE
	.align		4
.L_430:
        /*0058*/ 	.byte	0x04, 0x1e
        /*005a*/ 	.short	(.L_432 - .L_431)
.L_431:
        /*005c*/ 	.word	0x00000000


	//----- nvinfo : EIATTR_CBANK_PARAM_SIZE
	.align		4
.L_432:
        /*0060*/ 	.byte	0x03, 0x19
        /*0062*/ 	.short	0x0014


	//----- nvinfo : EIATTR_PARAM_CBANK
	.align		4
        /*0064*/ 	.byte	0x04, 0x0a
        /*0066*/ 	.short	(.L_434 - .L_433)
	.align		4
.L_433:
        /*0068*/ 	.word	index@(.nv.constant0._Z13reduce_kernelILj1ELb0EEvPfS0_j)
        /*006c*/ 	.short	0x0380
        /*006e*/ 	.short	0x0014


	//----- nvinfo : EIATTR_SW_WAR
	.align		4
.L_434:
        /*0070*/ 	.byte	0x04, 0x36
        /*0072*/ 	.short	(.L_436 - .L_435)
.L_435:
        /*0074*/ 	.word	0x00000008
.L_436:


//--------------------- .nv.info._Z13reduce_kernelILj2ELb0EEvPfS0_j --------------------------
	.section	.nv.info._Z13reduce_kernelILj2ELb0EEvPfS0_j,"",@"SHT_CUDA_INFO"
	.sectionflags	@""
	.align	4


	//----- nvinfo : EIATTR_CUDA_API_VERSION
	.align		4
        /*0000*/ 	.byte	0x04, 0x37
        /*0002*/ 	.short	(.L_438 - .L_437)
.L_437:
        /*0004*/ 	.word	0x00000082


	//----- nvinfo : EIATTR_KPARAM_INFO
	.align		4
.L_438:
        /*0008*/ 	.byte	0x04, 0x17
        /*000a*/ 	.short	(.L_440 - .L_439)
.L_439:
        /*000c*/ 	.word	0x00000000
        /*0010*/ 	.short	0x0002
        /*0012*/ 	.short	0x0010
        /*0014*/ 	.byte	0x00, 0xf0, 0x11, 0x00


	//----- nvinfo : EIATTR_KPARAM_INFO
	.align		4
.L_440:
        /*0018*/ 	.byte	0x04, 0x17
        /*001a*/ 	.short	(.L_442 - .L_441)
.L_441:
        /*001c*/ 	.word	0x00000000
        /*0020*/ 	.short	0x0001
        /*0022*/ 	.short	0x0008
        /*0024*/ 	.byte	0x00, 0xf5, 0x21, 0x00


	//----- nvinfo : EIATTR_KPARAM_INFO
	.align		4
.L_442:
        /*0028*/ 	.byte	0x04, 0x17
        /*002a*/ 	.short	(.L_444 - .L_443)
.L_443:
        /*002c*/ 	.word	0x00000000
        /*0030*/ 	.short	0x0000
        /*0032*/ 	.short	0x0000
        /*0034*/ 	.byte	0x00, 0xf5, 0x21, 0x00


	//----- nvinfo : EIATTR_SPARSE_MMA_MASK
	.align		4
.L_444:
        /*0038*/ 	.byte	0x03, 0x50
        /*003a*/ 	.short	0x0000


	//----- nvinfo : EIATTR_MAXREG_COUNT
	.align		4
        /*003c*/ 	.byte	0x03, 0x1b
        /*003e*/ 	.short	0x00ff


	//----- nvinfo : EIATTR_NUM_BARRIERS
	.align		4
        /*0040*/ 	.byte	0x02, 0x4c
        /*0042*/ 	.byte	0x01
	.zero		1


	//----- nvinfo : EIATTR_MERCURY_ISA_VERSION
	.align		4
        /*0044*/ 	.byte	0x03, 0x5f
        /*0046*/ 	.short	0x0101


	//----- nvinfo : EIATTR_VRC_CTA_INIT_COUNT
	.align		4
        /*0048*/ 	.byte	0x02, 0x4a
	.zero		1
	.zero		1


	//----- nvinfo : EIATTR_EXIT_INSTR_OFFSETS
	.align		4
        /*004c*/ 	.byte	0x04, 0x1c
        /*004e*/ 	.short	(.L_446 - .L_445)


	//   ....[0]....
.L_445:
        /*0050*/ 	.word	0x000002d0


	//   ....[1]....
        /*0054*/ 	.word	0x00000320


	//----- nvinfo : EIATTR_CRS_STACK_SIZE
	.align		4
.L_446:
        /*0058*/ 	.byte	0x04, 0x1e
        /*005a*/ 	.short	(.L_448 - .L_447)
.L_447:
        /*005c*/ 	.word	0x00000000


	//----- nvinfo : EIATTR_CBANK_PARAM_SIZE
	.align		4
.L_448:
        /*0060*/ 	.byte	0x03, 0x19
        /*0062*/ 	.short	0x0014


	//----- nvinfo : EIATTR_PARAM_CBANK
	.align		4
        /*0064*/ 	.byte	0x04, 0x0a
        /*0066*/ 	.short	(.L_450 - .L_449)
	.align		4
.L_449:
        /*0068*/ 	.word	index@(.nv.constant0._Z13reduce_kernelILj2ELb0EEvPfS0_j)
        /*006c*/ 	.short	0x0380
        /*006e*/ 	.short	0x0014


	//----- nvinfo : EIATTR_SW_WAR
	.align		4
.L_450:
        /*0070*/ 	.byte	0x04, 0x36
        /*0072*/ 	.short	(.L_452 - .L_451)
.L_451:
        /*0074*/ 	.word	0x00000008
.L_452:


//--------------------- .nv.info._Z13reduce_kernelILj4ELb0EEvPfS0_j --------------------------
	.section	.nv.info._Z13reduce_kernelILj4ELb0EEvPfS0_j,"",@"SHT_CUDA_INFO"
	.sectionflags	@""
	.align	4


	//----- nvinfo : EIATTR_CUDA_API_VERSION
	.align		4
        /*0000*/ 	.byte	0x04, 0x37
        /*0002*/ 	.short	(.L_454 - .L_453)
.L_453:
        /*0004*/ 	.word	0x00000082


	//----- nvinfo : EIATTR_KPARAM_INFO
	.align		4
.L_454:
        /*0008*/ 	.byte	0x04, 0x17
        /*000a*/ 	.short	(.L_456 - .L_455)
.L_455:
        /*000c*/ 	.word	0x00000000
        /*0010*/ 	.short	0x0002
        /*0012*/ 	.short	0x0010
        /*0014*/ 	.byte	0x00, 0xf0, 0x11, 0x00


	//----- nvinfo : EIATTR_KPARAM_INFO
	.align		4
.L_456:
        /*0018*/ 	.byte	0x04, 0x17
        /*001a*/ 	.short	(.L_458 - .L_457)
.L_457:
        /*001c*/ 	.word	0x00000000
        /*0020*/ 	.short	0x0001
        /*0022*/ 	.short	0x0008
        /*0024*/ 	.byte	0x00, 0xf5, 0x21, 0x00


	//----- nvinfo : EIATTR_KPARAM_INFO
	.align		4
.L_458:
        /*0028*/ 	.byte	0x04, 0x17
        /*002a*/ 	.short	(.L_460 - .L_459)
.L_459:
        /*002c*/ 	.word	0x00000000
        /*0030*/ 	.short	0x0000
        /*0032*/ 	.short	0x0000
        /*0034*/ 	.byte	0x00, 0xf5, 0x21, 0x00


	//----- nvinfo : EIATTR_SPARSE_MMA_MASK
	.align		4
.L_460:
        /*0038*/ 	.byte	0x03, 0x50
        /*003a*/ 	.short	0x0000


	//----- nvinfo : EIATTR_MAXREG_COUNT
	.align		4
        /*003c*/ 	.byte	0x03, 0x1b
        /*003e*/ 	.short	0x00ff


	//----- nvinfo : EIATTR_NUM_BARRIERS
	.align		4
        /*0040*/ 	.byte	0x02, 0x4c
        /*0042*/ 	.byte	0x01
	.zero		1


	//----- nvinfo : EIATTR_MERCURY_ISA_VERSION
	.align		4
        /*0044*/ 	.byte	0x03, 0x5f
        /*0046*/ 	.short	0x0101


	//----- nvinfo : EIATTR_VRC_CTA_INIT_COUNT
	.align		4
        /*0048*/ 	.byte	0x02, 0x4a
	.zero		1
	.zero		1


	//----- nvinfo : EIATTR_EXIT_INSTR_OFFSETS
	.align		4
        /*004c*/ 	.byte	0x04, 0x1c
        /*004e*/ 	.short	(.L_462 - .L_461)


	//   ....[0]....
.L_461:
        /*0050*/ 	.word	0x00000320


	//   ....[1]....
        /*0054*/ 	.word	0x00000370


	//----- nvinfo : EIATTR_CRS_STACK_SIZE
	.align		4
.L_462:
        /*0058*/ 	.byte	0x04, 0x1e
        /*005a*/ 	.short	(.L_464 - .L_463)
.L_463:
        /*005c*/ 	.word	0x00000000


	//----- nvinfo : EIATTR_CBANK_PARAM_SIZE
	.align		4
.L_464:
        /*0060*/ 	.byte	0x03, 0x19
        /*0062*/ 	.short	0x0014


	//----- nvinfo : EIATTR_PARAM_CBANK
	.align		4
        /*0064*/ 	.byte	0x04, 0x0a
        /*0066*/ 	.short	(.L_466 - .L_465)
	.align		4
.L_465:
        /*0068*/ 	.word	index@(.nv.constant0._Z13reduce_kernelILj4ELb0EEvPfS0_j)
        /*006c*/ 	.short	0x0380
        /*006e*/ 	.short	0x0014


	//----- nvinfo : EIATTR_SW_WAR
	.align		4
.L_466:
        /*0070*/ 	.byte	0x04, 0x36
        /*0072*/ 	.short	(.L_468 - .L_467)
.L_467:
        /*0074*/ 	.word	0x00000008
.L_468:


//--------------------- .nv.info._Z13reduce_kernelILj8ELb0EEvPfS0_j --------------------------
	.section	.nv.info._Z13reduce_kernelILj8ELb0EEvPfS0_j,"",@"SHT_CUDA_INFO"
	.sectionflags	@""
	.align	4


	//----- nvinfo : EIATTR_CUDA_API_VERSION
	.align		4
        /*0000*/ 	.byte	0x04, 0x37
        /*0002*/ 	.short	(.L_470 - .L_469)
.L_469:
        /*0004*/ 	.word	0x00000082


	//----- nvinfo : EIATTR_KPARAM_INFO
	.align		4
.L_470:
        /*0008*/ 	.byte	0x04, 0x17
        /*000a*/ 	.short	(.L_472 - .L_471)
.L_471:
        /*000c*/ 	.word	0x00000000
        /*0010*/ 	.short	0x0002
        /*0012*/ 	.short	0x0010
        /*0014*/ 	.byte	0x00, 0xf0, 0x11, 0x00


	//----- nvinfo : EIATTR_KPARAM_INFO
	.align		4
.L_472:
        /*0018*/ 	.byte	0x04, 0x17
        /*001a*/ 	.short	(.L_474 - .L_473)
.L_473:
        /*001c*/ 	.word	0x00000000
        /*0020*/ 	.short	0x0001
        /*0022*/ 	.short	0x0008
        /*0024*/ 	.byte	0x00, 0xf5, 0x21, 0x00


	//----- nvinfo : EIATTR_KPARAM_INFO
	.align		4
.L_474:
        /*0028*/ 	.byte	0x04, 0x17
        /*002a*/ 	.short	(.L_476 - .L_475)
.L_475:
        /*002c*/ 	.word	0x00000000
        /*0030*/ 	.short	0x0000
        /*0032*/ 	.short	0x0000
        /*0034*/ 	.byte	0x00, 0xf5, 0x21, 0x00


	//----- nvinfo : EIATTR_SPARSE_MMA_MASK
	.align		4
.L_476:
        /*0038*/ 	.byte	0x03, 0x50
        /*003a*/ 	.short	0x0000


	//----- nvinfo : EIATTR_MAXREG_COUNT
	.align		4
        /*003c*/ 	.byte	0x03, 0x1b
        /*003e*/ 	.short	0x00ff


	//----- nvinfo : EIATTR_NUM_BARRIERS
	.align		4
        /*0040*/ 	.byte	0x02, 0x4c
        /*0042*/ 	.byte	0x01
	.zero		1


	//----- nvinfo : EIATTR_MERCURY_ISA_VERSION
	.align		4
        /*0044*/ 	.byte	0x03, 0x5f
        /*0046*/ 	.short	0x0101


	//----- nvinfo : EIATTR_VRC_CTA_INIT_COUNT
	.align		4
        /*0048*/ 	.byte	0x02, 0x4a
	.zero		1
	.zero		1


	//----- nvinfo : EIATTR_EXIT_INSTR_OFFSETS
	.align		4
        /*004c*/ 	.byte	0x04, 0x1c
        /*004e*/ 	.short	(.L_478 - .L_477)


	//   ....[0]....
.L_477:
        /*0050*/ 	.word	0x00000370


	//   ....[1]....
        /*0054*/ 	.word	0x000003c0


	//----- nvinfo : EIATTR_CRS_STACK_SIZE
	.align		4
.L_478:
        /*0058*/ 	.byte	0x04, 0x1e
        /*005a*/ 	.short	(.L_480 - .L_479)
.L_479:
        /*005c*/ 	.word	0x00000000


	//----- nvinfo : EIATTR_CBANK_PARAM_SIZE
	.align		4
.L_480:
        /*0060*/ 	.byte	0x03, 0x19
        /*0062*/ 	.short	0x0014


	//----- nvinfo : EIATTR_PARAM_CBANK
	.align		4
        /*0064*/ 	.byte	0x04, 0x0a
        /*0066*/ 	.short	(.L_482 - .L_481)
	.align		4
.L_481:
        /*0068*/ 	.word	index@(.nv.constant0._Z13reduce_kernelILj8ELb0EEvPfS0_j)
        /*006c*/ 	.short	0x0380
        /*006e*/ 	.short	0x0014


	//----- nvinfo : EIATTR_SW_WAR
	.align		4
.L_482:
        /*0070*/ 	.byte	0x04, 0x36
        /*0072*/ 	.short	(.L_484 - .L_483)
.L_483:
        /*0074*/ 	.word	0x00000008
.L_484:


//--------------------- .nv.info._Z13reduce_kernelILj16ELb0EEvPfS0_j --------------------------
	.section	.nv.info._Z13reduce_kernelILj16ELb0EEvPfS0_j,"",@"SHT_CUDA_INFO"
	.sectionflags	@""
	.align	4


	//----- nvinfo : EIATTR_CUDA_API_VERSION
	.align		4
        /*0000*/ 	.byte	0x04, 0x37
        /*0002*/ 	.short	(.L_486 - .L_485)
.L_485:
        /*0004*/ 	.word	0x00000082


	//----- nvinfo : EIATTR_KPARAM_INFO
	.align		4
.L_486:
        /*0008*/ 	.byte	0x04, 0x17
        /*000a*/ 	.short	(.L_488 - .L_487)
.L_487:
        /*000c*/ 	.word	0x00000000
        /*0010*/ 	.short	0x0002
        /*0012*/ 	.short	0x0010
        /*0014*/ 	.byte	0x00, 0xf0, 0x11, 0x00


	//----- nvinfo : EIATTR_KPARAM_INFO
	.align		4
.L_488:
        /*0018*/ 	.byte	0x04, 0x17
        /*001a*/ 	.short	(.L_490 - .L_489)
.L_489:
        /*001c*/ 	.word	0x00000000
        /*0020*/ 	.short	0x0001
        /*0022*/ 	.short	0x0008
        /*0024*/ 	.byte	0x00, 0xf5, 0x21, 0x00


	//----- nvinfo : EIATTR_KPARAM_INFO
	.align		4
.L_490:
        /*0028*/ 	.byte	0x04, 0x17
        /*002a*/ 	.short	(.L_492 - .L_491)
.L_491:
        /*002c*/ 	.word	0x00000000
        /*0030*/ 	.short	0x0000
        /*0032*/ 	.short	0x0000
        /*0034*/ 	.byte	0x00, 0xf5, 0x21, 0x00


	//----- nvinfo : EIATTR_SPARSE_MMA_MASK
	.align		4
.L_492:
        /*0038*/ 	.byte	0x03, 0x50
        /*003a*/ 	.short	0x0000


	//----- nvinfo : EIATTR_MAXREG_COUNT
	.align		4
        /*003c*/ 	.byte	0x03, 0x1b
        /*003e*/ 	.short	0x00ff


	//----- nvinfo : EIATTR_NUM_BARRIERS
	.align		4
        /*0040*/ 	.byte	0x02, 0x4c
        /*0042*/ 	.byte	0x01
	.zero		1


	//----- nvinfo : EIATTR_MERCURY_ISA_VERSION
	.align		4
        /*0044*/ 	.byte	0x03, 0x5f
        /*0046*/ 	.short	0x0101


	//----- nvinfo : EIATTR_VRC_CTA_INIT_COUNT
	.align		4
        /*0048*/ 	.byte	0x02, 0x4a
	.zero		1
	.zero		1


	//----- nvinfo : EIATTR_EXIT_INSTR_OFFSETS
	.align		4
        /*004c*/ 	.byte	0x04, 0x1c
        /*004e*/ 	.short	(.L_494 - .L_493)


	//   ....[0]....
.L_493:
        /*0050*/ 	.word	0x000003d0


	//   ....[1]....
        /*0054*/ 	.word	0x00000420


	//----- nvinfo : EIATTR_CRS_STACK_SIZE
	.align		4
.L_494:
        /*0058*/ 	.byte	0x04, 0x1e
        /*005a*/ 	.short	(.L_496 - .L_495)
.L_495:
        /*005c*/ 	.word	0x00000000


	//----- nvinfo : EIATTR_CBANK_PARAM_SIZE
	.align		4
.L_496:
        /*0060*/ 	.byte	0x03, 0x19
        /*0062*/ 	.short	0x0014


	//----- nvinfo : EIATTR_PARAM_CBANK
	.align		4
        /*0064*/ 	.byte	0x04, 0x0a
        /*0066*/ 	.short	(.L_498 - .L_497)
	.align		4
.L_497:
        /*0068*/ 	.word	index@(.nv.constant0._Z13reduce_kernelILj16ELb0EEvPfS0_j)
        /*006c*/ 	.short	0x0380
        /*006e*/ 	.short	0x0014


	//----- nvinfo : EIATTR_SW_WAR
	.align		4
.L_498:
        /*0070*/ 	.byte	0x04, 0x36
        /*0072*/ 	.short	(.L_500 - .L_499)
.L_499:
        /*0074*/ 	.word	0x00000008
.L_500:


//--------------------- .nv.info._Z13reduce_kernelILj32ELb0EEvPfS0_j --------------------------
	.section	.nv.info._Z13reduce_kernelILj32ELb0EEvPfS0_j,"",@"SHT_CUDA_INFO"
	.sectionflags	@""
	.align	4


	//----- nvinfo : EIATTR_CUDA_API_VERSION
	.align		4
        /*0000*/ 	.byte	0x04, 0x37
        /*0002*/ 	.short	(.L_502 - .L_501)
.L_501:
        /*0004*/ 	.word	0x00000082


	//----- nvinfo : EIATTR_KPARAM_INFO
	.align		4
.L_502:
        /*0008*/ 	.byte	0x04, 0x17
        /*000a*/ 	.short	(.L_504 - .L_503)
.L_503:
        /*000c*/ 	.word	0x00000000
        /*0010*/ 	.short	0x0002
        /*0012*/ 	.short	0x0010
        /*0014*/ 	.byte	0x00, 0xf0, 0x11, 0x00


	//----- nvinfo : EIATTR_KPARAM_INFO
	.align		4
.L_504:
        /*0018*/ 	.byte	0x04, 0x17
        /*001a*/ 	.short	(.L_506 - .L_505)
.L_505:
        /*001c*/ 	.word	0x00000000
        /*0020*/ 	.short	0x0001
        /*0022*/ 	.short	0x0008
        /*0024*/ 	.byte	0x00, 0xf5, 0x21, 0x00


	//----- nvinfo : EIATTR_KPARAM_INFO
	.align		4
.L_506:
        /*0028*/ 	.byte	0x04, 0x17
        /*002a*/ 	.short	(.L_508 - .L_507)
.L_507:
        /*002c*/ 	.word	0x00000000
        /*0030*/ 	.short	0x0000
        /*0032*/ 	.short	0x0000
        /*0034*/ 	.byte	0x00, 0xf5, 0x21, 0x00


	//----- nvinfo : EIATTR_SPARSE_MMA_MASK
	.align		4
.L_508:
        /*0038*/ 	.byte	0x03, 0x50
        /*003a*/ 	.short	0x0000


	//----- nvinfo : EIATTR_MAXREG_COUNT
	.align		4
        /*003c*/ 	.byte	0x03, 0x1b
        /*003e*/ 	.short	0x00ff


	//----- nvinfo : EIATTR_NUM_BARRIERS
	.align		4
        /*0040*/ 	.byte	0x02, 0x4c
        /*0042*/ 	.byte	0x01
	.zero		1


	//----- nvinfo : EIATTR_MERCURY_ISA_VERSION
	.align		4
        /*0044*/ 	.byte	0x03, 0x5f
        /*0046*/ 	.short	0x0101


	//----- nvinfo : EIATTR_VRC_CTA_INIT_COUNT
	.align		4
        /*0048*/ 	.byte	0x02, 0x4a
	.zero		1
	.zero		1


	//----- nvinfo : EIATTR_EXIT_INSTR_OFFSETS
	.align		4
        /*004c*/ 	.byte	0x04, 0x1c
        /*004e*/ 	.short	(.L_510 - .L_509)


	//   ....[0]....
.L_509:
        /*0050*/ 	.word	0x00000420


	//   ....[1]....
        /*0054*/ 	.word	0x00000470


	//----- nvinfo : EIATTR_CRS_STACK_SIZE
	.align		4
.L_510:
        /*0058*/ 	.byte	0x04, 0x1e
        /*005a*/ 	.short	(.L_512 - .L_511)
.L_511:
        /*005c*/ 	.word	0x00000000


	//----- nvinfo : EIATTR_CBANK_PARAM_SIZE
	.align		4
.L_512:
        /*0060*/ 	.byte	0x03, 0x19
        /*0062*/ 	.short	0x0014


	//----- nvinfo : EIATTR_PARAM_CBANK
	.align		4
        /*0064*/ 	.byte	0x04, 0x0a
        /*0066*/ 	.short	(.L_514 - .L_513)
	.align		4
.L_513:
        /*0068*/ 	.word	index@(.nv.constant0._Z13reduce_kernelILj32ELb0EEvPfS0_j)
        /*006c*/ 	.short	0x0380
        /*006e*/ 	.short	0x0014


	//----- nvinfo : EIATTR_SW_WAR
	.align		4
.L_514:
        /*0070*/ 	.byte	0x04, 0x36
        /*0072*/ 	.short	(.L_516 - .L_515)
.L_515:
        /*0074*/ 	.word	0x00000008
.L_516:


//--------------------- .nv.info._Z13reduce_kernelILj64ELb0EEvPfS0_j --------------------------
	.section	.nv.info._Z13reduce_kernelILj64ELb0EEvPfS0_j,"",@"SHT_CUDA_INFO"
	.sectionflags	@""
	.align	4


	//----- nvinfo : EIATTR_CUDA_API_VERSION
	.align		4
        /*0000*/ 	.byte	0x04, 0x37
        /*0002*/ 	.short	(.L_518 - .L_517)
.L_517:
        /*0004*/ 	.word	0x00000082


	//----- nvinfo : EIATTR_KPARAM_INFO
	.align		4
.L_518:
        /*0008*/ 	.byte	0x04, 0x17
        /*000a*/ 	.short	(.L_520 - .L_519)
.L_519:
        /*000c*/ 	.word	0x00000000
        /*0010*/ 	.short	0x0002
        /*0012*/ 	.short	0x0010
        /*0014*/ 	.byte	0x00, 0xf0, 0x11, 0x00


	//----- nvinfo : EIATTR_KPARAM_INFO
	.align		4
.L_520:
        /*0018*/ 	.byte	0x04, 0x17
        /*001a*/ 	.short	(.L_522 - .L_521)
.L_521:
        /*001c*/ 	.word	0x00000000
        /*0020*/ 	.short	0x0001
        /*0022*/ 	.short	0x0008
        /*0024*/ 	.byte	0x00, 0xf5, 0x21, 0x00


	//----- nvinfo : EIATTR_KPARAM_INFO
	.align		4
.L_522:
        /*0028*/ 	.byte	0x04, 0x17
        /*002a*/ 	.short	(.L_524 - .L_523)
.L_523:
        /*002c*/ 	.word	0x00000000
        /*0030*/ 	.short	0x0000
        /*0032*/ 	.short	0x0000
        /*0034*/ 	.byte	0x00, 0xf5, 0x21, 0x00


	//----- nvinfo : EIATTR_SPARSE_MMA_MASK
	.align		4
.L_524:
        /*0038*/ 	.byte	0x03, 0x50
        /*003a*/ 	.short	0x0000


	//----- nvinfo : EIATTR_MAXREG_COUNT
	.align		4
        /*003c*/ 	.byte	0x03, 0x1b
        /*003e*/ 	.short	0x00ff


	//----- nvinfo : EIATTR_NUM_BARRIERS
	.align		4
        /*0040*/ 	.byte	0x02, 0x4c
        /*0042*/ 	.byte	0x01
	.zero		1


	//----- nvinfo : EIATTR_MERCURY_ISA_VERSION
	.align		4
        /*0044*/ 	.byte	0x03, 0x5f
        /*0046*/ 	.short	0x0101


	//----- nvinfo : EIATTR_VRC_CTA_INIT_COUNT
	.align		4
        /*0048*/ 	.byte	0x02, 0x4a
	.zero		1
	.zero		1


	//----- nvinfo : EIATTR_EXIT_INSTR_OFFSETS
	.align		4
        /*004c*/ 	.byte	0x04, 0x1c
        /*004e*/ 	.short	(.L_526 - .L_525)


	//   ....[0]....
.L_525:
        /*0050*/ 	.word	0x00000460


	//   ....[1]....
        /*0054*/ 	.word	0x000004b0


	//----- nvinfo : EIATTR_CRS_STACK_SIZE
	.align		4
.L_526:
        /*0058*/ 	.byte	0x04, 0x1e
        /*005a*/ 	.short	(.L_528 - .L_527)
.L_527:
        /*005c*/ 	.word	0x00000000


	//----- nvinfo : EIATTR_CBANK_PARAM_SIZE
	.align		4
.L_528:
        /*0060*/ 	.byte	0x03, 0x19
        /*0062*/ 	.short	0x0014


	//----- nvinfo : EIATTR_PARAM_CBANK
	.align		4
        /*0064*/ 	.byte	0x04, 0x0a
        /*0066*/ 	.short	(.L_530 - .L_529)
	.align		4
.L_529:
        /*0068*/ 	.word	index@(.nv.constant0._Z13reduce_kernelILj64ELb0EEvPfS0_j)
        /*006c*/ 	.short	0x0380
        /*006e*/ 	.short	0x0014


	//----- nvinfo : EIATTR_SW_WAR
	.align		4
.L_530:
        /*0070*/ 	.byte	0x04, 0x36
        /*0072*/ 	.short	(.L_532 - .L_531)
.L_531:
        /*0074*/ 	.word	0x00000008
.L_532:


//--------------------- .nv.info._Z13reduce_kernelILj128ELb0EEvPfS0_j --------------------------
	.section	.nv.info._Z13reduce_kernelILj128ELb0EEvPfS0_j,"",@"SHT_CUDA_INFO"
	.sectionflags	@""
	.align	4


	//----- nvinfo : EIATTR_CUDA_API_VERSION
	.align		4
        /*0000*/ 	.byte	0x04, 0x37
        /*0002*/ 	.short	(.L_534 - .L_533)
.L_533:
        /*0004*/ 	.word	0x00000082


	//----- nvinfo : EIATTR_KPARAM_INFO
	.align		4
.L_534:
        /*0008*/ 	.byte	0x04, 0x17
        /*000a*/ 	.short	(.L_536 - .L_535)
.L_535:
        /*000c*/ 	.word	0x00000000
        /*0010*/ 	.short	0x0002
        /*0012*/ 	.short	0x0010
        /*0014*/ 	.byte	0x00, 0xf0, 0x11, 0x00


	//----- nvinfo : EIATTR_KPARAM_INFO
	.align		4
.L_536:
        /*0018*/ 	.byte	0x04, 0x17
        /*001a*/ 	.short	(.L_538 - .L_537)
.L_537:
        /*001c*/ 	.word	0x00000000
        /*0020*/ 	.short	0x0001
        /*0022*/ 	.short	0x0008
        /*0024*/ 	.byte	0x00, 0xf5, 0x21, 0x00


	//----- nvinfo : EIATTR_KPARAM_INFO
	.align		4
.L_538:
        /*0028*/ 	.byte	0x04, 0x17
        /*002a*/ 	.short	(.L_540 - .L_539)
.L_539:
        /*002c*/ 	.word	0x00000000
        /*0030*/ 	.short	0x0000
        /*0032*/ 	.short	0x0000
        /*0034*/ 	.byte	0x00, 0xf5, 0x21, 0x00


	//----- nvinfo : EIATTR_SPARSE_MMA_MASK
	.align		4
.L_540:
        /*0038*/ 	.byte	0x03, 0x50
        /*003a*/ 	.short	0x0000


	//----- nvinfo : EIATTR_MAXREG_COUNT
	.align		4
        /*003c*/ 	.byte	0x03, 0x1b
        /*003e*/ 	.short	0x00ff


	//----- nvinfo : EIATTR_NUM_BARRIERS
	.align		4
        /*0040*/ 	.byte	0x02, 0x4c
        /*0042*/ 	.byte	0x01
	.zero		1


	//----- nvinfo : EIATTR_MERCURY_ISA_VERSION
	.align		4
        /*0044*/ 	.byte	0x03, 0x5f
        /*0046*/ 	.short	0x0101


	//----- nvinfo : EIATTR_VRC_CTA_INIT_COUNT
	.align		4
        /*0048*/ 	.byte	0x02, 0x4a
	.zero		1
	.zero		1


	//----- nvinfo : EIATTR_EXIT_INSTR_OFFSETS
	.align		4
        /*004c*/ 	.byte	0x04, 0x1c
        /*004e*/ 	.short	(.L_542 - .L_541)


	//   ....[0]....
.L_541:
        /*0050*/ 	.word	0x000004b0


	//   ....[1]....
        /*0054*/ 	.word	0x00000500


	//----- nvinfo : EIATTR_CRS_STACK_SIZE
	.align		4
.L_542:
        /*0058*/ 	.byte	0x04, 0x1e
        /*005a*/ 	.short	(.L_544 - .L_543)
.L_543:
        /*005c*/ 	.word	0x00000000


	//----- nvinfo : EIATTR_CBANK_PARAM_SIZE
	.align		4
.L_544:
        /*0060*/ 	.byte	0x03, 0x19
        /*0062*/ 	.short	0x0014


	//----- nvinfo : EIATTR_PARAM_CBANK
	.align		4
        /*0064*/ 	.byte	0x04, 0x0a
        /*0066*/ 	.short	(.L_546 - .L_545)
	.align		4
.L_545:
        /*0068*/ 	.word	index@(.nv.constant0._Z13reduce_kernelILj128ELb0EEvPfS0_j)
        /*006c*/ 	.short	0x0380
        /*006e*/ 	.short	0x0014


	//----- nvinfo : EIATTR_SW_WAR
	.align		4
.L_546:
        /*0070*/ 	.byte	0x04, 0x36
        /*0072*/ 	.short	(.L_548 - .L_547)
.L_547:
        /*0074*/ 	.word	0x00000008
.L_548:


//--------------------- .nv.info._Z13reduce_kernelILj256ELb0EEvPfS0_j --------------------------
	.section	.nv.info._Z13reduce_kernelILj256ELb0EEvPfS0_j,"",@"SHT_CUDA_INFO"
	.sectionflags	@""
	.align	4


	//----- nvinfo : EIATTR_CUDA_API_VERSION
	.align		4
        /*0000*/ 	.byte	0x04, 0x37
        /*0002*/ 	.short	(.L_550 - .L_549)
.L_549:
        /*0004*/ 	.word	0x00000082


	//----- nvinfo : EIATTR_KPARAM_INFO
	.align		4
.L_550:
        /*0008*/ 	.byte	0x04, 0x17
        /*000a*/ 	.short	(.L_552 - .L_551)
.L_551:
        /*000c*/ 	.word	0x00000000
        /*0010*/ 	.short	0x0002
        /*0012*/ 	.short	0x0010
        /*0014*/ 	.byte	0x00, 0xf0, 0x11, 0x00


	//----- nvinfo : EIATTR_KPARAM_INFO
	.align		4
.L_552:
        /*0018*/ 	.byte	0x04, 0x17
        /*001a*/ 	.short	(.L_554 - .L_553)
.L_553:
        /*001c*/ 	.word	0x00000000
        /*0020*/ 	.short	0x0001
        /*0022*/ 	.short	0x0008
        /*0024*/ 	.byte	0x00, 0xf5, 0x21, 0x00


	//----- nvinfo : EIATTR_KPARAM_INFO
	.align		4
.L_554:
        /*0028*/ 	.byte	0x04, 0x17
        /*002a*/ 	.short	(.L_556 - .L_555)
.L_555:
        /*002c*/ 	.word	0x00000000
        /*0030*/ 	.short	0x0000
        /*0032*/ 	.short	0x0000
        /*0034*/ 	.byte	0x00, 0xf5, 0x21, 0x00


	//----- nvinfo : EIATTR_SPARSE_MMA_MASK
	.align		4
.L_556:
        /*0038*/ 	.byte	0x03, 0x50
        /*003a*/ 	.short	0x0000


	//----- nvinfo : EIATTR_MAXREG_COUNT
	.align		4
        /*003c*/ 	.byte	0x03, 0x1b
        /*003e*/ 	.short	0x00ff


	//----- nvinfo : EIATTR_NUM_BARRIERS
	.align		4
        /*0040*/ 	.byte	0x02, 0x4c
        /*0042*/ 	.byte	0x01
	.zero		1


	//----- nvinfo : EIATTR_MERCURY_ISA_VERSION
	.align		4
        /*0044*/ 	.byte	0x03, 0x5f
        /*0046*/ 	.short	0x0101


	//----- nvinfo : EIATTR_VRC_CTA_INIT_COUNT
	.align		4
        /*0048*/ 	.byte	0x02, 0x4a
	.zero		1
	.zero		1


	//----- nvinfo : EIATTR_EXIT_INSTR_OFFSETS
	.align		4
        /*004c*/ 	.byte	0x04, 0x1c
        /*004e*/ 	.short	(.L_558 - .L_557)


	//   ....[0]....
.L_557:
        /*0050*/ 	.word	0x00000500


	//   ....[1]....
        /*0054*/ 	.word	0x00000550


	//----- nvinfo : EIATTR_CRS_STACK_SIZE
	.align		4
.L_558:
        /*0058*/ 	.byte	0x04, 0x1e
        /*005a*/ 	.short	(.L_560 - .L_559)
.L_559:
        /*005c*/ 	.word	0x00000000


	//----- nvinfo : EIATTR_CBANK_PARAM_SIZE
	.align		4
.L_560:
        /*0060*/ 	.byte	0x03, 0x19
        /*0062*/ 	.short	0x0014


	//----- nvinfo : EIATTR_PARAM_CBANK
	.align		4
        /*0064*/ 	.byte	0x04, 0x0a
        /*0066*/ 	.short	(.L_562 - .L_561)
	.align		4
.L_561:
        /*0068*/ 	.word	index@(.nv.constant0._Z13reduce_kernelILj256ELb0EEvPfS0_j)
        /*006c*/ 	.short	0x0380
        /*006e*/ 	.short	0x0014


	//----- nvinfo : EIATTR_SW_WAR
	.align		4
.L_562:
        /*0070*/ 	.byte	0x04, 0x36
        /*0072*/ 	.short	(.L_564 - .L_563)
.L_563:
        /*0074*/ 	.word	0x00000008
.L_564:


//--------------------- .nv.info._Z13reduce_kernelILj512ELb0EEvPfS0_j --------------------------
	.section	.nv.info._Z13reduce_kernelILj512ELb0EEvPfS0_j,"",@"SHT_CUDA_INFO"
	.sectionflags	@""
	.align	4


	//----- nvinfo : EIATTR_CUDA_API_VERSION
	.align		4
        /*0000*/ 	.byte	0x04, 0x37
        /*0002*/ 	.short	(.L_566 - .L_565)
.L_565:
        /*0004*/ 	.word	0x00000082


	//----- nvinfo : EIATTR_KPARAM_INFO
	.align		4
.L_566:
        /*0008*/ 	.byte	0x04, 0x17
        /*000a*/ 	.short	(.L_568 - .L_567)
.L_567:
        /*000c*/ 	.word	0x00000000
        /*0010*/ 	.short	0x0002
        /*0012*/ 	.short	0x0010
        /*0014*/ 	.byte	0x00, 0xf0, 0x11, 0x00


	//----- nvinfo : EIATTR_KPARAM_INFO
	.align		4
.L_568:
        /*0018*/ 	.byte	0x04, 0x17
        /*001a*/ 	.short	(.L_570 - .L_569)
.L_569:
        /*001c*/ 	.word	0x00000000
        /*0020*/ 	.short	0x0001
        /*0022*/ 	.short	0x0008
        /*0024*/ 	.byte	0x00, 0xf5, 0x21, 0x00


	//----- nvinfo : EIATTR_KPARAM_INFO
	.align		4
.L_570:
        /*0028*/ 	.byte	0x04, 0x17
        /*002a*/ 	.short	(.L_572 - .L_571)
.L_571:
        /*002c*/ 	.word	0x00000000
        /*0030*/ 	.short	0x0000
        /*0032*/ 	.short	0x0000
        /*0034*/ 	.byte	0x00, 0xf5, 0x21, 0x00


	//----- nvinfo : EIATTR_SPARSE_MMA_MASK
	.align		4
.L_572:
        /*0038*/ 	.byte	0x03, 0x50
        /*003a*/ 	.short	0x0000


	//----- nvinfo : EIATTR_MAXREG_COUNT
	.align		4
        /*003c*/ 	.byte	0x03, 0x1b
        /*003e*/ 	.short	0x00ff


	//----- nvinfo : EIATTR_NUM_BARRIERS
	.align		4
        /*0040*/ 	.byte	0x02, 0x4c
        /*0042*/ 	.byte	0x01
	.zero		1


	//----- nvinfo : EIATTR_MERCURY_ISA_VERSION
	.align		4
        /*0044*/ 	.byte	0x03, 0x5f
        /*0046*/ 	.short	0x0101


	//----- nvinfo : EIATTR_VRC_CTA_INIT_COUNT
	.align		4
        /*0048*/ 	.byte	0x02, 0x4a
	.zero		1
	.zero		1


	//----- nvinfo : EIATTR_EXIT_INSTR_OFFSETS
	.align		4
        /*004c*/ 	.byte	0x04, 0x1c
        /*004e*/ 	.short	(.L_574 - .L_573)


	//   ....[0]....
.L_573:
        /*0050*/ 	.word	0x00000560


	//   ....[1]....
        /*0054*/ 	.word	0x000005b0


	//----- nvinfo : EIATTR_CRS_STACK_SIZE
	.align		4
.L_574:
        /*0058*/ 	.byte	0x04, 0x1e
        /*005a*/ 	.short	(.L_576 - .L_575)
.L_575:
        /*005c*/ 	.word	0x00000000


	//----- nvinfo : EIATTR_CBANK_PARAM_SIZE
	.align		4
.L_576:
        /*0060*/ 	.byte	0x03, 0x19
        /*0062*/ 	.short	0x0014


	//----- nvinfo : EIATTR_PARAM_CBANK
	.align		4
        /*0064*/ 	.byte	0x04, 0x0a
        /*0066*/ 	.short	(.L_578 - .L_577)
	.align		4
.L_577:
        /*0068*/ 	.word	index@(.nv.constant0._Z13reduce_kernelILj512ELb0EEvPfS0_j)
        /*006c*/ 	.short	0x0380
        /*006e*/ 	.short	0x0014


	//----- nvinfo : EIATTR_SW_WAR
	.align		4
.L_578:
        /*0070*/ 	.byte	0x04, 0x36
        /*0072*/ 	.short	(.L_580 - .L_579)
.L_579:
        /*0074*/ 	.word	0x00000008
.L_580:


//--------------------- .nv.info._Z13reduce_kernelILj1ELb1EEvPfS0_j --------------------------
	.section	.nv.info._Z13reduce_kernelILj1ELb1EEvPfS0_j,"",@"SHT_CUDA_INFO"
	.sectionflags	@""
	.align	4


	//----- nvinfo : EIATTR_CUDA_API_VERSION
	.align		4
        /*0000*/ 	.byte	0x04, 0x37
        /*0002*/ 	.short	(.L_582 - .L_581)
.L_581:
        /*0004*/ 	.word	0x00000082


	//----- nvinfo : EIATTR_KPARAM_INFO
	.align		4
.L_582:
        /*0008*/ 	.byte	0x04, 0x17
        /*000a*/ 	.short	(.L_584 - .L_583)
.L_583:
        /*000c*/ 	.word	0x00000000
        /*0010*/ 	.short	0x0002
        /*0012*/ 	.short	0x0010
        /*0014*/ 	.byte	0x00, 0xf0, 0x11, 0x00


	//----- nvinfo : EIATTR_KPARAM_INFO
	.align		4
.L_584:
        /*0018*/ 	.byte	0x04, 0x17
        /*001a*/ 	.short	(.L_586 - .L_585)
.L_585:
        /*001c*/ 	.word	0x00000000
        /*0020*/ 	.short	0x0001
        /*0022*/ 	.short	0x0008
        /*0024*/ 	.byte	0x00, 0xf5, 0x21, 0x00


	//----- nvinfo : EIATTR_KPARAM_INFO
	.align		4
.L_586:
        /*0028*/ 	.byte	0x04, 0x17
        /*002a*/ 	.short	(.L_588 - .L_587)
.L_587:
        /*002c*/ 	.word	0x00000000
        /*0030*/ 	.short	0x0000
        /*0032*/ 	.short	0x0000
        /*0034*/ 	.byte	0x00, 0xf5, 0x21, 0x00


	//----- nvinfo : EIATTR_SPARSE_MMA_MASK
	.align		4
.L_588:
        /*0038*/ 	.byte	0x03, 0x50
        /*003a*/ 	.short	0x0000


	//----- nvinfo : EIATTR_MAXREG_COUNT
	.align		4
        /*003c*/ 	.byte	0x03, 0x1b
        /*003e*/ 	.short	0x00ff


	//----- nvinfo : EIATTR_NUM_BARRIERS
	.align		4
        /*0040*/ 	.byte	0x02, 0x4c
        /*0042*/ 	.byte	0x01
	.zero		1


	//----- nvinfo : EIATTR_MERCURY_ISA_VERSION
	.align		4
        /*0044*/ 	.byte	0x03, 0x5f
        /*0046*/ 	.short	0x0101


	//----- nvinfo : EIATTR_VRC_CTA_INIT_COUNT
	.align		4
        /*0048*/ 	.byte	0x02, 0x4a
	.zero		1
	.zero		1


	//----- nvinfo : EIATTR_EXIT_INSTR_OFFSETS
	.align		4
        /*004c*/ 	.byte	0x04, 0x1c
        /*004e*/ 	.short	(.L_590 - .L_589)


	//   ....[0]....
.L_589:
        /*0050*/ 	.word	0x00000290


	//   ....[1]....
        /*0054*/ 	.word	0x000002e0


	//----- nvinfo : EIATTR_CRS_STACK_SIZE
	.align		4
.L_590:
        /*0058*/ 	.byte	0x04, 0x1e
        /*005a*/ 	.short	(.L_592 - .L_591)
.L_591:
        /*005c*/ 	.word	0x00000000


	//----- nvinfo : EIATTR_CBANK_PARAM_SIZE
	.align		4
.L_592:
        /*0060*/ 	.byte	0x03, 0x19
        /*0062*/ 	.short	0x0014


	//----- nvinfo : EIATTR_PARAM_CBANK
	.align		4
        /*0064*/ 	.byte	0x04, 0x0a
        /*0066*/ 	.short	(.L_594 - .L_593)
	.align		4
.L_593:
        /*0068*/ 	.word	index@(.nv.constant0._Z13reduce_kernelILj1ELb1EEvPfS0_j)
        /*006c*/ 	.short	0x0380
        /*006e*/ 	.short	0x0014


	//----- nvinfo : EIATTR_SW_WAR
	.align		4
.L_594:
        /*0070*/ 	.byte	0x04, 0x36
        /*0072*/ 	.short	(.L_596 - .L_595)
.L_595:
        /*0074*/ 	.word	0x00000008
.L_596:


//--------------------- .nv.info._Z13reduce_kernelILj2ELb1EEvPfS0_j --------------------------
	.section	.nv.info._Z13reduce_kernelILj2ELb1EEvPfS0_j,"",@"SHT_CUDA_INFO"
	.sectionflags	@""
	.align	4


	//----- nvinfo : EIATTR_CUDA_API_VERSION
	.align		4
        /*0000*/ 	.byte	0x04, 0x37
        /*0002*/ 	.short	(.L_598 - .L_597)
.L_597:
        /*0004*/ 	.word	0x00000082


	//----- nvinfo : EIATTR_KPARAM_INFO
	.align		4
.L_598:
        /*0008*/ 	.byte	0x04, 0x17
        /*000a*/ 	.short	(.L_600 - .L_599)
.L_599:
        /*000c*/ 	.word	0x00000000
        /*0010*/ 	.short	0x0002
        /*0012*/ 	.short	0x0010
        /*0014*/ 	.byte	0x00, 0xf0, 0x11, 0x00


	//----- nvinfo : EIATTR_KPARAM_INFO
	.align		4
.L_600:
        /*0018*/ 	.byte	0x04, 0x17
        /*001a*/ 	.short	(.L_602 - .L_601)
.L_601:
        /*001c*/ 	.word	0x00000000
        /*0020*/ 	.short	0x0001
        /*0022*/ 	.short	0x0008
        /*0024*/ 	.byte	0x00, 0xf5, 0x21, 0x00


	//----- nvinfo : EIATTR_KPARAM_INFO
	.align		4
.L_602:
        /*0028*/ 	.byte	0x04, 0x17
        /*002a*/ 	.short	(.L_604 - .L_603)
.L_603:
        /*002c*/ 	.word	0x00000000
        /*0030*/ 	.short	0x0000
        /*0032*/ 	.short	0x0000
        /*0034*/ 	.byte	0x00, 0xf5, 0x21, 0x00


	//----- nvinfo : EIATTR_SPARSE_MMA_MASK
	.align		4
.L_604:
        /*0038*/ 	.byte	0x03, 0x50
        /*003a*/ 	.short	0x0000


	//----- nvinfo : EIATTR_MAXREG_COUNT
	.align		4
        /*003c*/ 	.byte	0x03, 0x1b
        /*003e*/ 	.short	0x00ff


	//----- nvinfo : EIATTR_NUM_BARRIERS
	.align		4
        /*0040*/ 	.byte	0x02, 0x4c
        /*0042*/ 	.byte	0x01
	.zero		1


	//----- nvinfo : EIATTR_MERCURY_ISA_VERSION
	.align		4
        /*0044*/ 	.byte	0x03, 0x5f
        /*0046*/ 	.short	0x0101


	//----- nvinfo : EIATTR_VRC_CTA_INIT_COUNT
	.align		4
        /*0048*/ 	.byte	0x02, 0x4a
	.zero		1
	.zero		1


	//----- nvinfo : EIATTR_EXIT_INSTR_OFFSETS
	.align		4
        /*004c*/ 	.byte	0x04, 0x1c
        /*004e*/ 	.short	(.L_606 - .L_605)


	//   ....[0]....
.L_605:
        /*0050*/ 	.word	0x000002d0


	//   ....[1]....
        /*0054*/ 	.word	0x00000320


	//----- nvinfo : EIATTR_CRS_STACK_SIZE
	.align		4
.L_606:
        /*0058*/ 	.byte	0x04, 0x1e
        /*005a*/ 	.short	(.L_608 - .L_607)
.L_607:
        /*005c*/ 	.word	0x00000000


	//----- nvinfo : EIATTR_CBANK_PARAM_SIZE
	.align		4
.L_608:
        /*0060*/ 	.byte	0x03, 0x19
        /*0062*/ 	.short	0x0014


	//----- nvinfo : EIATTR_PARAM_CBANK
	.align		4
        /*0064*/ 	.byte	0x04, 0x0a
        /*0066*/ 	.short	(.L_610 - .L_609)
	.align		4
.L_609:
        /*0068*/ 	.word	index@(.nv.constant0._Z13reduce_kernelILj2ELb1EEvPfS0_j)
        /*006c*/ 	.short	0x0380
        /*006e*/ 	.short	0x0014


	//----- nvinfo : EIATTR_SW_WAR
	.align		4
.L_610:
        /*0070*/ 	.byte	0x04, 0x36
        /*0072*/ 	.short	(.L_612 - .L_611)
.L_611:
        /*0074*/ 	.word	0x00000008
.L_612:


//--------------------- .nv.info._Z13reduce_kernelILj4ELb1EEvPfS0_j --------------------------
	.section	.nv.info._Z13reduce_kernelILj4ELb1EEvPfS0_j,"",@"SHT_CUDA_INFO"
	.sectionflags	@""
	.align	4


	//----- nvinfo : EIATTR_CUDA_API_VERSION
	.align		4
        /*0000*/ 	.byte	0x04, 0x37
        /*0002*/ 	.short	(.L_614 - .L_613)
.L_613:
        /*0004*/ 	.word	0x00000082


	//----- nvinfo : EIATTR_KPARAM_INFO
	.align		4
.L_614:
        /*0008*/ 	.byte	0x04, 0x17
        /*000a*/ 	.short	(.L_616 - .L_615)
.L_615:
        /*000c*/ 	.word	0x00000000
        /*0010*/ 	.short	0x0002
        /*0012*/ 	.short	0x0010
        /*0014*/ 	.byte	0x00, 0xf0, 0x11, 0x00


	//----- nvinfo : EIATTR_KPARAM_INFO
	.align		4
.L_616:
        /*0018*/ 	.byte	0x04, 0x17
        /*001a*/ 	.short	(.L_618 - .L_617)
.L_617:
        /*001c*/ 	.word	0x00000000
        /*0020*/ 	.short	0x0001
        /*0022*/ 	.short	0x0008
        /*0024*/ 	.byte	0x00, 0xf5, 0x21, 0x00


	//----- nvinfo : EIATTR_KPARAM_INFO
	.align		4
.L_618:
        /*0028*/ 	.byte	0x04, 0x17
        /*002a*/ 	.short	(.L_620 - .L_619)
.L_619:
        /*002c*/ 	.word	0x00000000
        /*0030*/ 	.short	0x0000
        /*0032*/ 	.short	0x0000
        /*0034*/ 	.byte	0x00, 0xf5, 0x21, 0x00


	//----- nvinfo : EIATTR_SPARSE_MMA_MASK
	.align		4
.L_620:
        /*0038*/ 	.byte	0x03, 0x50
        /*003a*/ 	.short	0x0000


	//----- nvinfo : EIATTR_MAXREG_COUNT
	.align		4
        /*003c*/ 	.byte	0x03, 0x1b
        /*003e*/ 	.short	0x00ff


	//----- nvinfo : EIATTR_NUM_BARRIERS
	.align		4
        /*0040*/ 	.byte	0x02, 0x4c
        /*0042*/ 	.byte	0x01
	.zero		1


	//----- nvinfo : EIATTR_MERCURY_ISA_VERSION
	.align		4
        /*0044*/ 	.byte	0x03, 0x5f
        /*0046*/ 	.short	0x0101


	//----- nvinfo : EIATTR_VRC_CTA_INIT_COUNT
	.align		4
        /*0048*/ 	.byte	0x02, 0x4a
	.zero		1
	.zero		1


	//----- nvinfo : EIATTR_EXIT_INSTR_OFFSETS
	.align		4
        /*004c*/ 	.byte	0x04, 0x1c
        /*004e*/ 	.short	(.L_622 - .L_621)


	//   ....[0]....
.L_621:
        /*0050*/ 	.word	0x00000320


	//   ....[1]....
        /*0054*/ 	.word	0x00000370


	//----- nvinfo : EIATTR_CRS_STACK_SIZE
	.align		4
.L_622:
        /*0058*/ 	.byte	0x04, 0x1e
        /*005a*/ 	.short	(.L_624 - .L_623)
.L_623:
        /*005c*/ 	.word	0x00000000


	//----- nvinfo : EIATTR_CBANK_PARAM_SIZE
	.align		4
.L_624:
        /*0060*/ 	.byte	0x03, 0x19
        /*0062*/ 	.short	0x0014


	//----- nvinfo : EIATTR_PARAM_CBANK
	.align		4
        /*0064*/ 	.byte	0x04, 0x0a
        /*0066*/ 	.short	(.L_626 - .L_625)
	.align		4
.L_625:
        /*0068*/ 	.word	index@(.nv.constant0._Z13reduce_kernelILj4ELb1EEvPfS0_j)
        /*006c*/ 	.short	0x0380
        /*006e*/ 	.short	0x0014


	//----- nvinfo : EIATTR_SW_WAR
	.align		4
.L_626:
        /*0070*/ 	.byte	0x04, 0x36
        /*0072*/ 	.short	(.L_628 - .L_627)
.L_627:
        /*0074*/ 	.word	0x00000008
.L_628:


//--------------------- .nv.info._Z13reduce_kernelILj8ELb1EEvPfS0_j --------------------------
	.section	.nv.info._Z13reduce_kernelILj8ELb1EEvPfS0_j,"",@"SHT_CUDA_INFO"
	.sectionflags	@""
	.align	4


	//----- nvinfo : EIATTR_CUDA_API_VERSION
	.align		4
        /*0000*/ 	.byte	0x04, 0x37
        /*0002*/ 	.short	(.L_630 - .L_629)
.L_629:
        /*0004*/ 	.word	0x00000082


	//----- nvinfo : EIATTR_KPARAM_INFO
	.align		4
.L_630:
        /*0008*/ 	.byte	0x04, 0x17
        /*000a*/ 	.short	(.L_632 - .L_631)
.L_631:
        /*000c*/ 	.word	0x00000000
        /*0010*/ 	.short	0x0002
        /*0012*/ 	.short	0x0010
        /*0014*/ 	.byte	0x00, 0xf0, 0x11, 0x00


	//----- nvinfo : EIATTR_KPARAM_INFO
	.align		4
.L_632:
        /*0018*/ 	.byte	0x04, 0x17
        /*001a*/ 	.short	(.L_634 - .L_633)
.L_633:
        /*001c*/ 	.word	0x00000000
        /*0020*/ 	.short	0x0001
        /*0022*/ 	.short	0x0008
        /*0024*/ 	.byte	0x00, 0xf5, 0x21, 0x00


	//----- nvinfo : EIATTR_KPARAM_INFO
	.align		4
.L_634:
        /*0028*/ 	.byte	0x04, 0x17
        /*002a*/ 	.short	(.L_636 - .L_635)
.L_635:
        /*002c*/ 	.word	0x00000000
        /*0030*/ 	.short	0x0000
        /*0032*/ 	.short	0x0000
        /*0034*/ 	.byte	0x00, 0xf5, 0x21, 0x00


	//----- nvinfo : EIATTR_SPARSE_MMA_MASK
	.align		4
.L_636:
        /*0038*/ 	.byte	0x03, 0x50
        /*003a*/ 	.short	0x0000


	//----- nvinfo : EIATTR_MAXREG_COUNT
	.align		4
        /*003c*/ 	.byte	0x03, 0x1b
        /*003e*/ 	.short	0x00ff


	//----- nvinfo : EIATTR_NUM_BARRIERS
	.align		4
        /*0040*/ 	.byte	0x02, 0x4c
        /*0042*/ 	.byte	0x01
	.zero		1


	//----- nvinfo : EIATTR_MERCURY_ISA_VERSION
	.align		4
        /*0044*/ 	.byte	0x03, 0x5f
        /*0046*/ 	.short	0x0101


	//----- nvinfo : EIATTR_VRC_CTA_INIT_COUNT
	.align		4
        /*0048*/ 	.byte	0x02, 0x4a
	.zero		1
	.zero		1


	//----- nvinfo : EIATTR_EXIT_INSTR_OFFSETS
	.align		4
        /*004c*/ 	.byte	0x04, 0x1c
        /*004e*/ 	.short	(.L_638 - .L_637)


	//   ....[0]....
.L_637:
        /*0050*/ 	.word	0x00000370


	//   ....[1]....
        /*0054*/ 	.word	0x000003c0


	//----- nvinfo : EIATTR_CRS_STACK_SIZE
	.align		4
.L_638:
        /*0058*/ 	.byte	0x04, 0x1e
        /*005a*/ 	.short	(.L_640 - .L_639)
.L_639:
        /*005c*/ 	.word	0x00000000


	//----- nvinfo : EIATTR_CBANK_PARAM_SIZE
	.align		4
.L_640:
        /*0060*/ 	.byte	0x03, 0x19
        /*0062*/ 	.short	0x0014


	//----- nvinfo : EIATTR_PARAM_CBANK
	.align		4
        /*0064*/ 	.byte	0x04, 0x0a
        /*0066*/ 	.short	(.L_642 - .L_641)
	.align		4
.L_641:
        /*0068*/ 	.word	index@(.nv.constant0._Z13reduce_kernelILj8ELb1EEvPfS0_j)
        /*006c*/ 	.short	0x0380
        /*006e*/ 	.short	0x0014


	//----- nvinfo : EIATTR_SW_WAR
	.align		4
.L_642:
        /*0070*/ 	.byte	0x04, 0x36
        /*0072*/ 	.short	(.L_644 - .L_643)
.L_643:
        /*0074*/ 	.word	0x00000008
.L_644:


//--------------------- .nv.info._Z13reduce_kernelILj16ELb1EEvPfS0_j --------------------------
	.section	.nv.info._Z13reduce_kernelILj16ELb1EEvPfS0_j,"",@"SHT_CUDA_INFO"
	.sectionflags	@""
	.align	4


	//----- nvinfo : EIATTR_CUDA_API_VERSION
	.align		4
        /*0000*/ 	.byte	0x04, 0x37
        /*0002*/ 	.short	(.L_646 - .L_645)
.L_645:
        /*0004*/ 	.word	0x00000082


	//----- nvinfo : EIATTR_KPARAM_INFO
	.align		4
.L_646:
        /*0008*/ 	.byte	0x04, 0x17
        /*000a*/ 	.short	(.L_648 - .L_647)
.L_647:
        /*000c*/ 	.word	0x00000000
        /*0010*/ 	.short	0x0002
        /*0012*/ 	.short	0x0010
        /*0014*/ 	.byte	0x00, 0xf0, 0x11, 0x00


	//----- nvinfo : EIATTR_KPARAM_INFO
	.align		4
.L_648:
        /*0018*/ 	.byte	0x04, 0x17
        /*001a*/ 	.short	(.L_650 - .L_649)
.L_649:
        /*001c*/ 	.word	0x00000000
        /*0020*/ 	.short	0x0001
        /*0022*/ 	.short	0x0008
        /*0024*/ 	.byte	0x00, 0xf5, 0x21, 0x00


	//----- nvinfo : EIATTR_KPARAM_INFO
	.align		4
.L_650:
        /*0028*/ 	.byte	0x04, 0x17
        /*002a*/ 	.short	(.L_652 - .L_651)
.L_651:
        /*002c*/ 	.word	0x00000000
        /*0030*/ 	.short	0x0000
        /*0032*/ 	.short	0x0000
        /*0034*/ 	.byte	0x00, 0xf5, 0x21, 0x00


	//----- nvinfo : EIATTR_SPARSE_MMA_MASK
	.align		4
.L_652:
        /*0038*/ 	.byte	0x03, 0x50
        /*003a*/ 	.short	0x0000


	//----- nvinfo : EIATTR_MAXREG_COUNT
	.align		4
        /*003c*/ 	.byte	0x03, 0x1b
        /*003e*/ 	.short	0x00ff


	//----- nvinfo : EIATTR_NUM_BARRIERS
	.align		4
        /*0040*/ 	.byte	0x02, 0x4c
        /*0042*/ 	.byte	0x01
	.zero		1


	//----- nvinfo : EIATTR_MERCURY_ISA_VERSION
	.align		4
        /*0044*/ 	.byte	0x03, 0x5f
        /*0046*/ 	.short	0x0101


	//----- nvinfo : EIATTR_VRC_CTA_INIT_COUNT
	.align		4
        /*0048*/ 	.byte	0x02, 0x4a
	.zero		1
	.zero		1


	//----- nvinfo : EIATTR_EXIT_INSTR_OFFSETS
	.align		4
        /*004c*/ 	.byte	0x04, 0x1c
        /*004e*/ 	.short	(.L_654 - .L_653)


	//   ....[0]....
.L_653:
        /*0050*/ 	.word	0x000003d0


	//   ....[1]....
        /*0054*/ 	.word	0x00000420


	//----- nvinfo : EIATTR_CRS_STACK_SIZE
	.align		4
.L_654:
        /*0058*/ 	.byte	0x04, 0x1e
        /*005a*/ 	.short	(.L_656 - .L_655)
.L_655:
        /*005c*/ 	.word	0x00000000


	//----- nvinfo : EIATTR_CBANK_PARAM_SIZE
	.align		4
.L_656:
        /*0060*/ 	.byte	0x03, 0x19
        /*0062*/ 	.short	0x0014


	//----- nvinfo : EIATTR_PARAM_CBANK
	.align		4
        /*0064*/ 	.byte	0x04, 0x0a
        /*0066*/ 	.short	(.L_658 - .L_657)
	.align		4
.L_657:
        /*0068*/ 	.word	index@(.nv.constant0._Z13reduce_kernelILj16ELb1EEvPfS0_j)
        /*006c*/ 	.short	0x0380
        /*006e*/ 	.short	0x0014


	//----- nvinfo : EIATTR_SW_WAR
	.align		4
.L_658:
        /*0070*/ 	.byte	0x04, 0x36
        /*0072*/ 	.short	(.L_660 - .L_659)
.L_659:
        /*0074*/ 	.word	0x00000008
.L_660:


//--------------------- .nv.info._Z13reduce_kernelILj32ELb1EEvPfS0_j --------------------------
	.section	.nv.info._Z13reduce_kernelILj32ELb1EEvPfS0_j,"",@"SHT_CUDA_INFO"
	.sectionflags	@""
	.align	4


	//----- nvinfo : EIATTR_CUDA_API_VERSION
	.align		4
        /*0000*/ 	.byte	0x04, 0x37
        /*0002*/ 	.short	(.L_662 - .L_661)
.L_661:
        /*0004*/ 	.word	0x00000082


	//----- nvinfo : EIATTR_KPARAM_INFO
	.align		4
.L_662:
        /*0008*/ 	.byte	0x04, 0x17
        /*000a*/ 	.short	(.L_664 - .L_663)
.L_663:
        /*000c*/ 	.word	0x00000000
        /*0010*/ 	.short	0x0002
        /*0012*/ 	.short	0x0010
        /*0014*/ 	.byte	0x00, 0xf0, 0x11, 0x00


	//----- nvinfo : EIATTR_KPARAM_INFO
	.align		4
.L_664:
        /*0018*/ 	.byte	0x04, 0x17
        /*001a*/ 	.short	(.L_666 - .L_665)
.L_665:
        /*001c*/ 	.word	0x00000000
        /*0020*/ 	.short	0x0001
        /*0022*/ 	.short	0x0008
        /*0024*/ 	.byte	0x00, 0xf5, 0x21, 0x00


	//----- nvinfo : EIATTR_KPARAM_INFO
	.align		4
.L_666:
        /*0028*/ 	.byte	0x04, 0x17
        /*002a*/ 	.short	(.L_668 - .L_667)
.L_667:
        /*002c*/ 	.word	0x00000000
        /*0030*/ 	.short	0x0000
        /*0032*/ 	.short	0x0000
        /*0034*/ 	.byte	0x00, 0xf5, 0x21, 0x00


	//----- nvinfo : EIATTR_SPARSE_MMA_MASK
	.align		4
.L_668:
        /*0038*/ 	.byte	0x03, 0x50
        /*003a*/ 	.short	0x0000


	//----- nvinfo : EIATTR_MAXREG_COUNT
	.align		4
        /*003c*/ 	.byte	0x03, 0x1b
        /*003e*/ 	.short	0x00ff


	//----- nvinfo : EIATTR_NUM_BARRIERS
	.align		4
        /*0040*/ 	.byte	0x02, 0x4c
        /*0042*/ 	.byte	0x01
	.zero		1


	//----- nvinfo : EIATTR_MERCURY_ISA_VERSION
	.align		4
        /*0044*/ 	.byte	0x03, 0x5f
        /*0046*/ 	.short	0x0101


	//----- nvinfo : EIATTR_VRC_CTA_INIT_COUNT
	.align		4
        /*0048*/ 	.byte	0x02, 0x4a
	.zero		1
	.zero		1


	//----- nvinfo : EIATTR_EXIT_INSTR_OFFSETS
	.align		4
        /*004c*/ 	.byte	0x04, 0x1c
        /*004e*/ 	.short	(.L_670 - .L_669)


	//   ....[0]....
.L_669:
        /*0050*/ 	.word	0x00000420


	//   ....[1]....
        /*0054*/ 	.word	0x00000470


	//----- nvinfo : EIATTR_CRS_STACK_SIZE
	.align		4
.L_670:
        /*0058*/ 	.byte	0x04, 0x1e
        /*005a*/ 	.short	(.L_672 - .L_671)
.L_671:
        /*005c*/ 	.word	0x00000000


	//----- nvinfo : EIATTR_CBANK_PARAM_SIZE
	.align		4
.L_672:
        /*0060*/ 	.byte	0x03, 0x19
        /*0062*/ 	.short	0x0014


	//----- nvinfo : EIATTR_PARAM_CBANK
	.align		4
        /*0064*/ 	.byte	0x04, 0x0a
        /*0066*/ 	.short	(.L_674 - .L_673)
	.align		4
.L_673:
        /*0068*/ 	.word	index@(.nv.constant0._Z13reduce_kernelILj32ELb1EEvPfS0_j)
        /*006c*/ 	.short	0x0380
        /*006e*/ 	.short	0x0014


	//----- nvinfo : EIATTR_SW_WAR
	.align		4
.L_674:
        /*0070*/ 	.byte	0x04, 0x36
        /*0072*/ 	.short	(.L_676 - .L_675)
.L_675:
        /*0074*/ 	.word	0x00000008
.L_676:


//--------------------- .nv.info._Z13reduce_kernelILj64ELb1EEvPfS0_j --------------------------
	.section	.nv.info._Z13reduce_kernelILj64ELb1EEvPfS0_j,"",@"SHT_CUDA_INFO"
	.sectionflags	@""
	.align	4


	//----- nvinfo : EIATTR_CUDA_API_VERSION
	.align		4
        /*0000*/ 	.byte	0x04, 0x37
        /*0002*/ 	.short	(.L_678 - .L_677)
.L_677:
        /*0004*/ 	.word	0x00000082


	//----- nvinfo : EIATTR_KPARAM_INFO
	.align		4
.L_678:
        /*0008*/ 	.byte	0x04, 0x17
        /*000a*/ 	.short	(.L_680 - .L_679)
.L_679:
        /*000c*/ 	.word	0x00000000
        /*0010*/ 	.short	0x0002
        /*0012*/ 	.short	0x0010
        /*0014*/ 	.byte	0x00, 0xf0, 0x11, 0x00


	//----- nvinfo : EIATTR_KPARAM_INFO
	.align		4
.L_680:
        /*0018*/ 	.byte	0x04, 0x17
        /*001a*/ 	.short	(.L_682 - .L_681)
.L_681:
        /*001c*/ 	.word	0x00000000
        /*0020*/ 	.short	0x0001
        /*0022*/ 	.short	0x0008
        /*0024*/ 	.byte	0x00, 0xf5, 0x21, 0x00


	//----- nvinfo : EIATTR_KPARAM_INFO
	.align		4
.L_682:
        /*0028*/ 	.byte	0x04, 0x17
        /*002a*/ 	.short	(.L_684 - .L_683)
.L_683:
        /*002c*/ 	.word	0x00000000
        /*0030*/ 	.short	0x0000
        /*0032*/ 	.short	0x0000
        /*0034*/ 	.byte	0x00, 0xf5, 0x21, 0x00


	//----- nvinfo : EIATTR_SPARSE_MMA_MASK
	.align		4
.L_684:
        /*0038*/ 	.byte	0x03, 0x50
        /*003a*/ 	.short	0x0000


	//----- nvinfo : EIATTR_MAXREG_COUNT
	.align		4
        /*003c*/ 	.byte	0x03, 0x1b
        /*003e*/ 	.short	0x00ff


	//----- nvinfo : EIATTR_NUM_BARRIERS
	.align		4
        /*0040*/ 	.byte	0x02, 0x4c
        /*0042*/ 	.byte	0x01
	.zero		1


	//----- nvinfo : EIATTR_MERCURY_ISA_VERSION
	.align		4
        /*0044*/ 	.byte	0x03, 0x5f
        /*0046*/ 	.short	0x0101


	//----- nvinfo : EIATTR_VRC_CTA_INIT_COUNT
	.align		4
        /*0048*/ 	.byte	0x02, 0x4a
	.zero		1
	.zero		1


	//----- nvinfo : EIATTR_EXIT_INSTR_OFFSETS
	.align		4
        /*004c*/ 	.byte	0x04, 0x1c
        /*004e*/ 	.short	(.L_686 - .L_685)


	//   ....[0]....
.L_685:
        /*0050*/ 	.word	0x00000460


	//   ....[1]....
        /*0054*/ 	.word	0x000004b0


	//----- nvinfo : EIATTR_CRS_STACK_SIZE
	.align		4
.L_686:
        /*0058*/ 	.byte	0x04, 0x1e
        /*005a*/ 	.short	(.L_688 - .L_687)
.L_687:
        /*005c*/ 	.word	0x00000000


	//----- nvinfo : EIATTR_CBANK_PARAM_SIZE
	.align		4
.L_688:
        /*0060*/ 	.byte	0x03, 0x19
        /*0062*/ 	.short	0x0014


	//----- nvinfo : EIATTR_PARAM_CBANK
	.align		4
        /*0064*/ 	.byte	0x04, 0x0a
        /*0066*/ 	.short	(.L_690 - .L_689)
	.align		4
.L_689:
        /*0068*/ 	.word	index@(.nv.constant0._Z13reduce_kernelILj64ELb1EEvPfS0_j)
        /*006c*/ 	.short	0x0380
        /*006e*/ 	.short	0x0014


	//----- nvinfo : EIATTR_SW_WAR
	.align		4
.L_690:
        /*0070*/ 	.byte	0x04, 0x36
        /*0072*/ 	.short	(.L_692 - .L_691)
.L_691:
        /*0074*/ 	.word	0x00000008
.L_692:


//--------------------- .nv.info._Z13reduce_kernelILj128ELb1EEvPfS0_j --------------------------
	.section	.nv.info._Z13reduce_kernelILj128ELb1EEvPfS0_j,"",@"SHT_CUDA_INFO"
	.sectionflags	@""
	.align	4


	//----- nvinfo : EIATTR_CUDA_API_VERSION
	.align		4
        /*0000*/ 	.byte	0x04, 0x37
        /*0002*/ 	.short	(.L_694 - .L_693)
.L_693:
        /*0004*/ 	.word	0x00000082


	//----- nvinfo : EIATTR_KPARAM_INFO
	.align		4
.L_694:
        /*0008*/ 	.byte	0x04, 0x17
        /*000a*/ 	.short	(.L_696 - .L_695)
.L_695:
        /*000c*/ 	.word	0x00000000
        /*0010*/ 	.short	0x0002
        /*0012*/ 	.short	0x0010
        /*0014*/ 	.byte	0x00, 0xf0, 0x11, 0x00


	//----- nvinfo : EIATTR_KPARAM_INFO
	.align		4
.L_696:
        /*0018*/ 	.byte	0x04, 0x17
        /*001a*/ 	.short	(.L_698 - .L_697)
.L_697:
        /*001c*/ 	.word	0x00000000
        /*0020*/ 	.short	0x0001
        /*0022*/ 	.short	0x0008
        /*0024*/ 	.byte	0x00, 0xf5, 0x21, 0x00


	//----- nvinfo : EIATTR_KPARAM_INFO
	.align		4
.L_698:
        /*0028*/ 	.byte	0x04, 0x17
        /*002a*/ 	.short	(.L_700 - .L_699)
.L_699:
        /*002c*/ 	.word	0x00000000
        /*0030*/ 	.short	0x0000
        /*0032*/ 	.short	0x0000
        /*0034*/ 	.byte	0x00, 0xf5, 0x21, 0x00


	//----- nvinfo : EIATTR_SPARSE_MMA_MASK
	.align		4
.L_700:
        /*0038*/ 	.byte	0x03, 0x50
        /*003a*/ 	.short	0x0000


	//----- nvinfo : EIATTR_MAXREG_COUNT
	.align		4
        /*003c*/ 	.byte	0x03, 0x1b
        /*003e*/ 	.short	0x00ff


	//----- nvinfo : EIATTR_NUM_BARRIERS
	.align		4
        /*0040*/ 	.byte	0x02, 0x4c
        /*0042*/ 	.byte	0x01
	.zero		1


	//----- nvinfo : EIATTR_MERCURY_ISA_VERSION
	.align		4
        /*0044*/ 	.byte	0x03, 0x5f
        /*0046*/ 	.short	0x0101


	//----- nvinfo : EIATTR_VRC_CTA_INIT_COUNT
	.align		4
        /*0048*/ 	.byte	0x02, 0x4a
	.zero		1
	.zero		1


	//----- nvinfo : EIATTR_EXIT_INSTR_OFFSETS
	.align		4
        /*004c*/ 	.byte	0x04, 0x1c
        /*004e*/ 	.short	(.L_702 - .L_701)


	//   ....[0]....
.L_701:
        /*0050*/ 	.word	0x000004b0


	//   ....[1]....
        /*0054*/ 	.word	0x00000500


	//----- nvinfo : EIATTR_CRS_STACK_SIZE
	.align		4
.L_702:
        /*0058*/ 	.byte	0x04, 0x1e
        /*005a*/ 	.short	(.L_704 - .L_703)
.L_703:
        /*005c*/ 	.word	0x00000000


	//----- nvinfo : EIATTR_CBANK_PARAM_SIZE
	.align		4
.L_704:
        /*0060*/ 	.byte	0x03, 0x19
        /*0062*/ 	.short	0x0014


	//----- nvinfo : EIATTR_PARAM_CBANK
	.align		4
        /*0064*/ 	.byte	0x04, 0x0a
        /*0066*/ 	.short	(.L_706 - .L_705)
	.align		4
.L_705:
        /*0068*/ 	.word	index@(.nv.constant0._Z13reduce_kernelILj128ELb1EEvPfS0_j)
        /*006c*/ 	.short	0x0380
        /*006e*/ 	.short	0x0014


	//----- nvinfo : EIATTR_SW_WAR
	.align		4
.L_706:
        /*0070*/ 	.byte	0x04, 0x36
        /*0072*/ 	.short	(.L_708 - .L_707)
.L_707:
        /*0074*/ 	.word	0x00000008
.L_708:


//--------------------- .nv.info._Z13reduce_kernelILj256ELb1EEvPfS0_j --------------------------
	.section	.nv.info._Z13reduce_kernelILj256ELb1EEvPfS0_j,"",@"SHT_CUDA_INFO"
	.sectionflags	@""
	.align	4


	//----- nvinfo : EIATTR_CUDA_API_VERSION
	.align		4
        /*0000*/ 	.byte	0x04, 0x37
        /*0002*/ 	.short	(.L_710 - .L_709)
.L_709:
        /*0004*/ 	.word	0x00000082


	//----- nvinfo : EIATTR_KPARAM_INFO
	.align		4
.L_710:
        /*0008*/ 	.byte	0x04, 0x17
        /*000a*/ 	.short	(.L_712 - .L_711)
.L_711:
        /*000c*/ 	.word	0x00000000
        /*0010*/ 	.short	0x0002
        /*0012*/ 	.short	0x0010
        /*0014*/ 	.byte	0x00, 0xf0, 0x11, 0x00


	//----- nvinfo : EIATTR_KPARAM_INFO
	.align		4
.L_712:
        /*0018*/ 	.byte	0x04, 0x17
        /*001a*/ 	.short	(.L_714 - .L_713)
.L_713:
        /*001c*/ 	.word	0x00000000
        /*0020*/ 	.short	0x0001
        /*0022*/ 	.short	0x0008
        /*0024*/ 	.byte	0x00, 0xf5, 0x21, 0x00


	//----- nvinfo : EIATTR_KPARAM_INFO
	.align		4
.L_714:
        /*0028*/ 	.byte	0x04, 0x17
        /*002a*/ 	.short	(.L_716 - .L_715)
.L_715:
        /*002c*/ 	.word	0x00000000
        /*0030*/ 	.short	0x0000
        /*0032*/ 	.short	0x0000
        /*0034*/ 	.byte	0x00, 0xf5, 0x21, 0x00


	//----- nvinfo : EIATTR_SPARSE_MMA_MASK
	.align		4
.L_716:
        /*0038*/ 	.byte	0x03, 0x50
        /*003a*/ 	.short	0x0000


	//----- nvinfo : EIATTR_MAXREG_COUNT
	.align		4
        /*003c*/ 	.byte	0x03, 0x1b
        /*003e*/ 	.short	0x00ff


	//----- nvinfo : EIATTR_NUM_BARRIERS
	.align		4
        /*0040*/ 	.byte	0x02, 0x4c
        /*0042*/ 	.byte	0x01
	.zero		1


	//----- nvinfo : EIATTR_MERCURY_ISA_VERSION
	.align		4
        /*0044*/ 	.byte	0x03, 0x5f
        /*0046*/ 	.short	0x0101


	//----- nvinfo : EIATTR_VRC_CTA_INIT_COUNT
	.align		4
        /*0048*/ 	.byte	0x02, 0x4a
	.zero		1
	.zero		1


	//----- nvinfo : EIATTR_EXIT_INSTR_OFFSETS
	.align		4
        /*004c*/ 	.byte	0x04, 0x1c
        /*004e*/ 	.short	(.L_718 - .L_717)


	//   ....[0]....
.L_717:
        /*0050*/ 	.word	0x00000500


	//   ....[1]....
        /*0054*/ 	.word	0x00000550


	//----- nvinfo : EIATTR_CRS_STACK_SIZE
	.align		4
.L_718:
        /*0058*/ 	.byte	0x04, 0x1e
        /*005a*/ 	.short	(.L_720 - .L_719)
.L_719:
        /*005c*/ 	.word	0x00000000


	//----- nvinfo : EIATTR_CBANK_PARAM_SIZE
	.align		4
.L_720:
        /*0060*/ 	.byte	0x03, 0x19
        /*0062*/ 	.short	0x0014


	//----- nvinfo : EIATTR_PARAM_CBANK
	.align		4
        /*0064*/ 	.byte	0x04, 0x0a
        /*0066*/ 	.short	(.L_722 - .L_721)
	.align		4
.L_721:
        /*0068*/ 	.word	index@(.nv.constant0._Z13reduce_kernelILj256ELb1EEvPfS0_j)
        /*006c*/ 	.short	0x0380
        /*006e*/ 	.short	0x0014


	//----- nvinfo : EIATTR_SW_WAR
	.align		4
.L_722:
        /*0070*/ 	.byte	0x04, 0x36
        /*0072*/ 	.short	(.L_724 - .L_723)
.L_723:
        /*0074*/ 	.word	0x00000008
.L_724:


//--------------------- .nv.info._Z13reduce_kernelILj512ELb1EEvPfS0_j --------------------------
	.section	.nv.info._Z13reduce_kernelILj512ELb1EEvPfS0_j,"",@"SHT_CUDA_INFO"
	.sectionflags	@""
	.align	4


	//----- nvinfo : EIATTR_CUDA_API_VERSION
	.align		4
        /*0000*/ 	.byte	0x04, 0x37
        /*0002*/ 	.short	(.L_726 - .L_725)
.L_725:
        /*0004*/ 	.word	0x00000082


	//----- nvinfo : EIATTR_KPARAM_INFO
	.align		4
.L_726:
        /*0008*/ 	.byte	0x04, 0x17
        /*000a*/ 	.short	(.L_728 - .L_727)
.L_727:
        /*000c*/ 	.word	0x00000000
        /*0010*/ 	.short	0x0002
        /*0012*/ 	.short	0x0010
        /*0014*/ 	.byte	0x00, 0xf0, 0x11, 0x00


	//----- nvinfo : EIATTR_KPARAM_INFO
	.align		4
.L_728:
        /*0018*/ 	.byte	0x04, 0x17
        /*001a*/ 	.short	(.L_730 - .L_729)
.L_729:
        /*001c*/ 	.word	0x00000000
        /*0020*/ 	.short	0x0001
        /*0022*/ 	.short	0x0008
        /*0024*/ 	.byte	0x00, 0xf5, 0x21, 0x00


	//----- nvinfo : EIATTR_KPARAM_INFO
	.align		4
.L_730:
        /*0028*/ 	.byte	0x04, 0x17
        /*002a*/ 	.short	(.L_732 - .L_731)
.L_731:
        /*002c*/ 	.word	0x00000000
        /*0030*/ 	.short	0x0000
        /*0032*/ 	.short	0x0000
        /*0034*/ 	.byte	0x00, 0xf5, 0x21, 0x00


	//----- nvinfo : EIATTR_SPARSE_MMA_MASK
	.align		4
.L_732:
        /*0038*/ 	.byte	0x03, 0x50
        /*003a*/ 	.short	0x0000


	//----- nvinfo : EIATTR_MAXREG_COUNT
	.align		4
        /*003c*/ 	.byte	0x03, 0x1b
        /*003e*/ 	.short	0x00ff


	//----- nvinfo : EIATTR_NUM_BARRIERS
	.align		4
        /*0040*/ 	.byte	0x02, 0x4c
        /*0042*/ 	.byte	0x01
	.zero		1


	//----- nvinfo : EIATTR_MERCURY_ISA_VERSION
	.align		4
        /*0044*/ 	.byte	0x03, 0x5f
        /*0046*/ 	.short	0x0101


	//----- nvinfo : EIATTR_VRC_CTA_INIT_COUNT
	.align		4
        /*0048*/ 	.byte	0x02, 0x4a
	.zero		1
	.zero		1


	//----- nvinfo : EIATTR_EXIT_INSTR_OFFSETS
	.align		4
        /*004c*/ 	.byte	0x04, 0x1c
        /*004e*/ 	.short	(.L_734 - .L_733)


	//   ....[0]....
.L_733:
        /*0050*/ 	.word	0x00000560


	//   ....[1]....
        /*0054*/ 	.word	0x000005b0


	//----- nvinfo : EIATTR_CRS_STACK_SIZE
	.align		4
.L_734:
        /*0058*/ 	.byte	0x04, 0x1e
        /*005a*/ 	.short	(.L_736 - .L_735)
.L_735:
        /*005c*/ 	.word	0x00000000


	//----- nvinfo : EIATTR_CBANK_PARAM_SIZE
	.align		4
.L_736:
        /*0060*/ 	.byte	0x03, 0x19
        /*0062*/ 	.short	0x0014


	//----- nvinfo : EIATTR_PARAM_CBANK
	.align		4
        /*0064*/ 	.byte	0x04, 0x0a
        /*0066*/ 	.short	(.L_738 - .L_737)
	.align		4
.L_737:
        /*0068*/ 	.word	index@(.nv.constant0._Z13reduce_kernelILj512ELb1EEvPfS0_j)
        /*006c*/ 	.short	0x0380
        /*006e*/ 	.short	0x0014


	//----- nvinfo : EIATTR_SW_WAR
	.align		4
.L_738:
        /*0070*/ 	.byte	0x04, 0x36
        /*0072*/ 	.short	(.L_740 - .L_739)
.L_739:
        /*0074*/ 	.word	0x00000008
.L_740:


//--------------------- .nv.info._Z46Matrix_Multiplication_ATBA_Kernel_Your_VersionILi32ELb1EEvPKfS1_S1_Pfii --------------------------
	.section	.nv.info._Z46Matrix_Multiplication_ATBA_Kernel_Your_VersionILi32ELb1EEvPKfS1_S1_Pfii,"",@"SHT_CUDA_INFO"
	.sectionflags	@""
	.align	4


	//----- nvinfo : EIATTR_CUDA_API_VERSION
	.align		4
        /*0000*/ 	.byte	0x04, 0x37
        /*0002*/ 	.short	(.L_742 - .L_741)
.L_741:
        /*0004*/ 	.word	0x00000082


	//----- nvinfo : EIATTR_KPARAM_INFO
	.align		4
.L_742:
        /*0008*/ 	.byte	0x04, 0x17
        /*000a*/ 	.short	(.L_744 - .L_743)
.L_743:
        /*000c*/ 	.word	0x00000000
        /*0010*/ 	.short	0x0005
        /*0012*/ 	.short	0x0024
        /*0014*/ 	.byte	0x00, 0xf0, 0x11, 0x00


	//----- nvinfo : EIATTR_KPARAM_INFO
	.align		4
.L_744:
        /*0018*/ 	.byte	0x04, 0x17
        /*001a*/ 	.short	(.L_746 - .L_745)
.L_745:
        /*001c*/ 	.word	0x00000000
        /*0020*/ 	.short	0x0004
        /*0022*/ 	.short	0x0020
        /*0024*/ 	.byte	0x00, 0xf0, 0x11, 0x00


	//----- nvinfo : EIATTR_KPARAM_INFO
	.align		4
.L_746:
        /*0028*/ 	.byte	0x04, 0x17
        /*002a*/ 	.short	(.L_748 - .L_747)
.L_747:
        /*002c*/ 	.word	0x00000000
        /*0030*/ 	.short	0x0003
        /*0032*/ 	.short	0x0018
        /*0034*/ 	.byte	0x00, 0xf5, 0x21, 0x00


	//----- nvinfo : EIATTR_KPARAM_INFO
	.align		4
.L_748:
        /*0038*/ 	.byte	0x04, 0x17
        /*003a*/ 	.short	(.L_750 - .L_749)
.L_749:
        /*003c*/ 	.word	0x00000000
        /*0040*/ 	.short	0x0002
        /*0042*/ 	.short	0x0010
        /*0044*/ 	.byte	0x00, 0xf5, 0x21, 0x00


	//----- nvinfo : EIATTR_KPARAM_INFO
	.align		4
.L_750:
        /*0048*/ 	.byte	0x04, 0x17
        /*004a*/ 	.short	(.L_752 - .L_751)
.L_751:
        /*004c*/ 	.word	0x00000000
        /*0050*/ 	.short	0x0001
        /*0052*/ 	.short	0x0008
        /*0054*/ 	.byte	0x00, 0xf5, 0x21, 0x00


	//----- nvinfo : EIATTR_KPARAM_INFO
	.align		4
.L_752:
        /*0058*/ 	.byte	0x04, 0x17
        /*005a*/ 	.short	(.L_754 - .L_753)
.L_753:
        /*005c*/ 	.word	0x00000000
        /*0060*/ 	.short	0x0000
        /*0062*/ 	.short	0x0000
        /*0064*/ 	.byte	0x00, 0xf5, 0x21, 0x00


	//----- nvinfo : EIATTR_SPARSE_MMA_MASK
	.align		4
.L_754:
        /*0068*/ 	.byte	0x03, 0x50
        /*006a*/ 	.short	0x0000


	//----- nvinfo : EIATTR_MAXREG_COUNT
	.align		4
        /*006c*/ 	.byte	0x03, 0x1b
        /*006e*/ 	.short	0x00ff


	//----- nvinfo : EIATTR_NUM_BARRIERS
	.align		4
        /*0070*/ 	.byte	0x02, 0x4c
        /*0072*/ 	.byte	0x01
	.zero		1


	//----- nvinfo : EIATTR_MERCURY_ISA_VERSION
	.align		4
        /*0074*/ 	.byte	0x03, 0x5f
        /*0076*/ 	.short	0x0101


	//----- nvinfo : EIATTR_VRC_CTA_INIT_COUNT
	.align		4
        /*0078*/ 	.byte	0x02, 0x4a
	.zero		1
	.zero		1


	//----- nvinfo : EIATTR_EXIT_INSTR_OFFSETS
	.align		4
        /*007c*/ 	.byte	0x04, 0x1c
        /*007e*/ 	.short	(.L_756 - .L_755)


	//   ....[0]....
.L_755:
        /*0080*/ 	.word	0x00000750


	//   ....[1]....
        /*0084*/ 	.word	0x00000d70


	//----- nvinfo : EIATTR_CBANK_PARAM_SIZE
	.align		4
.L_756:
        /*0088*/ 	.byte	0x03, 0x19
        /*008a*/ 	.short	0x0028


	//----- nvinfo : EIATTR_PARAM_CBANK
	.align		4
        /*008c*/ 	.byte	0x04, 0x0a
        /*008e*/ 	.short	(.L_758 - .L_757)
	.align		4
.L_757:
        /*0090*/ 	.word	index@(.nv.constant0._Z46Matrix_Multiplication_ATBA_Kernel_Your_VersionILi32ELb1EEvPKfS1_S1_Pfii)
        /*0094*/ 	.short	0x0380
        /*0096*/ 	.short	0x0028


	//----- nvinfo : EIATTR_SW_WAR
	.align		4
.L_758:
        /*0098*/ 	.byte	0x04, 0x36
        /*009a*/ 	.short	(.L_760 - .L_759)
.L_759:
        /*009c*/ 	.word	0x00000008
.L_760:


//--------------------- .nv.info._Z13initial_zerosILb0EEvPfii --------------------------
	.section	.nv.info._Z13initial_zerosILb0EEvPfii,"",@"SHT_CUDA_INFO"
	.sectionflags	@""
	.align	4


	//----- nvinfo : EIATTR_CUDA_API_VERSION
	.align		4
        /*0000*/ 	.byte	0x04, 0x37
        /*0002*/ 	.short	(.L_762 - .L_761)
.L_761:
        /*0004*/ 	.word	0x00000082


	//----- nvinfo : EIATTR_KPARAM_INFO
	.align		4
.L_762:
        /*0008*/ 	.byte	0x04, 0x17
        /*000a*/ 	.short	(.L_764 - .L_763)
.L_763:
        /*000c*/ 	.word	0x00000000
        /*0010*/ 	.short	0x0002
        /*0012*/ 	.short	0x000c
        /*0014*/ 	.byte	0x00, 0xf0, 0x11, 0x00


	//----- nvinfo : EIATTR_KPARAM_INFO
	.align		4
.L_764:
        /*0018*/ 	.byte	0x04, 0x17
        /*001a*/ 	.short	(.L_766 - .L_765)
.L_765:
        /*001c*/ 	.word	0x00000000
        /*0020*/ 	.short	0x0001
        /*0022*/ 	.short	0x0008
        /*0024*/ 	.byte	0x00, 0xf0, 0x11, 0x00


	//----- nvinfo : EIATTR_KPARAM_INFO
	.align		4
.L_766:
        /*0028*/ 	.byte	0x04, 0x17
        /*002a*/ 	.short	(.L_768 - .L_767)
.L_767:
        /*002c*/ 	.word	0x00000000
        /*0030*/ 	.short	0x0000
        /*0032*/ 	.short	0x0000
        /*0034*/ 	.byte	0x00, 0xf5, 0x21, 0x00


	//----- nvinfo : EIATTR_SPARSE_MMA_MASK
	.align		4
.L_768:
        /*0038*/ 	.byte	0x03, 0x50
        /*003a*/ 	.short	0x0000


	//----- nvinfo : EIATTR_MAXREG_COUNT
	.align		4
        /*003c*/ 	.byte	0x03, 0x1b
        /*003e*/ 	.short	0x00ff


	//----- nvinfo : EIATTR_MERCURY_ISA_VERSION
	.align		4
        /*0040*/ 	.byte	0x03, 0x5f
        /*0042*/ 	.short	0x0101


	//----- nvinfo : EIATTR_VRC_CTA_INIT_COUNT
	.align		4
        /*0044*/ 	.byte	0x02, 0x4a
	.zero		1
	.zero		1


	//----- nvinfo : EIATTR_EXIT_INSTR_OFFSETS
	.align		4
        /*0048*/ 	.byte	0x04, 0x1c
        /*004a*/ 	.short	(.L_770 - .L_769)


	//   ....[0]....
.L_769:
        /*004c*/ 	.word	0x000000c0


	//   ....[1]....
        /*0050*/ 	.word	0x00000120


	//----- nvinfo : EIATTR_CBANK_PARAM_SIZE
	.align		4
.L_770:
        /*0054*/ 	.byte	0x03, 0x19
        /*0056*/ 	.short	0x0010


	//----- nvinfo : EIATTR_PARAM_CBANK
	.align		4
        /*0058*/ 	.byte	0x04, 0x0a
        /*005a*/ 	.short	(.L_772 - .L_771)
	.align		4
.L_771:
        /*005c*/ 	.word	index@(.nv.constant0._Z13initial_zerosILb0EEvPfii)
        /*0060*/ 	.short	0x0380
        /*0062*/ 	.short	0x0010


	//----- nvinfo : EIATTR_SW_WAR
	.align		4
.L_772:
        /*0064*/ 	.byte	0x04, 0x36
        /*0066*/ 	.short	(.L_774 - .L_773)
.L_773:
        /*0068*/ 	.word	0x00000008
.L_774:


//--------------------- .nv.info._Z13initial_zerosILb1EEvPfii --------------------------
	.section	.nv.info._Z13initial_zerosILb1EEvPfii,"",@"SHT_CUDA_INFO"
	.sectionflags	@""
	.align	4


	//----- nvinfo : EIATTR_CUDA_API_VERSION
	.align		4
        /*0000*/ 	.byte	0x04, 0x37
        /*0002*/ 	.short	(.L_776 - .L_775)
.L_775:
        /*0004*/ 	.word	0x00000082


	//----- nvinfo : EIATTR_KPARAM_INFO
	.align		4
.L_776:
        /*0008*/ 	.byte	0x04, 0x17
        /*000a*/ 	.short	(.L_778 - .L_777)
.L_777:
        /*000c*/ 	.word	0x00000000
        /*0010*/ 	.short	0x0002
        /*0012*/ 	.short	0x000c
        /*0014*/ 	.byte	0x00, 0xf0, 0x11, 0x00


	//----- nvinfo : EIATTR_KPARAM_INFO
	.align		4
.L_778:
        /*0018*/ 	.byte	0x04, 0x17
        /*001a*/ 	.short	(.L_780 - .L_779)
.L_779:
        /*001c*/ 	.word	0x00000000
        /*0020*/ 	.short	0x0001
        /*0022*/ 	.short	0x0008
        /*0024*/ 	.byte	0x00, 0xf0, 0x11, 0x00


	//----- nvinfo : EIATTR_KPARAM_INFO
	.align		4
.L_780:
        /*0028*/ 	.byte	0x04, 0x17
        /*002a*/ 	.short	(.L_782 - .L_781)
.L_781:
        /*002c*/ 	.word	0x00000000
        /*0030*/ 	.short	0x0000
        /*0032*/ 	.short	0x0000
        /*0034*/ 	.byte	0x00, 0xf5, 0x21, 0x00


	//----- nvinfo : EIATTR_SPARSE_MMA_MASK
	.align		4
.L_782:
        /*0038*/ 	.byte	0x03, 0x50
        /*003a*/ 	.short	0x0000


	//----- nvinfo : EIATTR_MAXREG_COUNT
	.align		4
        /*003c*/ 	.byte	0x03, 0x1b
        /*003e*/ 	.short	0x00ff


	//----- nvinfo : EIATTR_MERCURY_ISA_VERSION
	.align		4
        /*0040*/ 	.byte	0x03, 0x5f
        /*0042*/ 	.short	0x0101


	//----- nvinfo : EIATTR_VRC_CTA_INIT_COUNT
	.align		4
        /*0044*/ 	.byte	0x02, 0x4a
	.zero		1
	.zero		1


	//----- nvinfo : EIATTR_EXIT_INSTR_OFFSETS
	.align		4
        /*0048*/ 	.byte	0x04, 0x1c
        /*004a*/ 	.short	(.L_784 - .L_783)


	//   ....[0]....
.L_783:
        /*004c*/ 	.word	0x000000f0


	//----- nvinfo : EIATTR_CBANK_PARAM_SIZE
	.align		4
.L_784:
        /*0050*/ 	.byte	0x03, 0x19
        /*0052*/ 	.short	0x0010


	//----- nvinfo : EIATTR_PARAM_CBANK
	.align		4
        /*0054*/ 	.byte	0x04, 0x0a
        /*0056*/ 	.short	(.L_786 - .L_785)
	.align		4
.L_785:
        /*0058*/ 	.word	index@(.nv.constant0._Z13initial_zerosILb1EEvPfii)
        /*005c*/ 	.short	0x0380
        /*005e*/ 	.short	0x0010


	//----- nvinfo : EIATTR_SW_WAR
	.align		4
.L_786:
        /*0060*/ 	.byte	0x04, 0x36
        /*0062*/ 	.short	(.L_788 - .L_787)
.L_787:
        /*0064*/ 	.word	0x00000008
.L_788:


//--------------------- .nv.info._Z41Matrix_Multiplication_Kernel_Your_VersionILi32ELb0EEvPKfS1_Pfiii --------------------------
	.section	.nv.info._Z41Matrix_Multiplication_Kernel_Your_VersionILi32ELb0EEvPKfS1_Pfiii,"",@"SHT_CUDA_INFO"
	.sectionflags	@""
	.align	4


	//----- nvinfo : EIATTR_CUDA_API_VERSION
	.align		4
        /*0000*/ 	.byte	0x04, 0x37
        /*0002*/ 	.short	(.L_790 - .L_789)
.L_789:
        /*0004*/ 	.word	0x00000082


	//----- nvinfo : EIATTR_KPARAM_INFO
	.align		4
.L_790:
        /*0008*/ 	.byte	0x04, 0x17
        /*000a*/ 	.short	(.L_792 - .L_791)
.L_791:
        /*000c*/ 	.word	0x00000000
        /*0010*/ 	.short	0x0005
        /*0012*/ 	.short	0x0020
        /*0014*/ 	.byte	0x00, 0xf0, 0x11, 0x00


	//----- nvinfo : EIATTR_KPARAM_INFO
	.align		4
.L_792:
        /*0018*/ 	.byte	0x04, 0x17
        /*001a*/ 	.short	(.L_794 - .L_793)
.L_793:
        /*001c*/ 	.word	0x00000000
        /*0020*/ 	.short	0x0004
        /*0022*/ 	.short	0x001c
        /*0024*/ 	.byte	0x00, 0xf0, 0x11, 0x00


	//----- nvinfo : EIATTR_KPARAM_INFO
	.align		4
.L_794:
        /*0028*/ 	.byte	0x04, 0x17
        /*002a*/ 	.short	(.L_796 - .L_795)
.L_795:
        /*002c*/ 	.word	0x00000000
        /*0030*/ 	.short	0x0003
        /*0032*/ 	.short	0x0018
        /*0034*/ 	.byte	0x00, 0xf0, 0x11, 0x00


	//----- nvinfo : EIATTR_KPARAM_INFO
	.align		4
.L_796:
        /*0038*/ 	.byte	0x04, 0x17
        /*003a*/ 	.short	(.L_798 - .L_797)
.L_797:
        /*003c*/ 	.word	0x00000000
        /*0040*/ 	.short	0x0002
        /*0042*/ 	.short	0x0010
        /*0044*/ 	.byte	0x00, 0xf5, 0x21, 0x00


	//----- nvinfo : EIATTR_KPARAM_INFO
	.align		4
.L_798:
        /*0048*/ 	.byte	0x04, 0x17
        /*004a*/ 	.short	(.L_800 - .L_799)
.L_799:
        /*004c*/ 	.word	0x00000000
        /*0050*/ 	.short	0x0001
        /*0052*/ 	.short	0x0008
        /*0054*/ 	.byte	0x00, 0xf5, 0x21, 0x00


	//----- nvinfo : EIATTR_KPARAM_INFO
	.align		4
.L_800:
        /*0058*/ 	.byte	0x04, 0x17
        /*005a*/ 	.short	(.L_802 - .L_801)
.L_801:
        /*005c*/ 	.word	0x00000000
        /*0060*/ 	.short	0x0000
        /*0062*/ 	.short	0x0000
        /*0064*/ 	.byte	0x00, 0xf5, 0x21, 0x00


	//----- nvinfo : EIATTR_SPARSE_MMA_MASK
	.align		4
.L_802:
        /*0068*/ 	.byte	0x03, 0x50
        /*006a*/ 	.short	0x0000


	//----- nvinfo : EIATTR_MAXREG_COUNT
	.align		4
        /*006c*/ 	.byte	0x03, 0x1b
        /*006e*/ 	.short	0x00ff


	//----- nvinfo : EIATTR_NUM_BARRIERS
	.align		4
        /*0070*/ 	.byte	0x02, 0x4c
        /*0072*/ 	.byte	0x01
	.zero		1


	//----- nvinfo : EIATTR_MERCURY_ISA_VERSION
	.align		4
        /*0074*/ 	.byte	0x03, 0x5f
        /*0076*/ 	.short	0x0101


	//----- nvinfo : EIATTR_VRC_CTA_INIT_COUNT
	.align		4
        /*0078*/ 	.byte	0x02, 0x4a
	.zero		1
	.zero		1


	//----- nvinfo : EIATTR_EXIT_INSTR_OFFSETS
	.align		4
        /*007c*/ 	.byte	0x04, 0x1c
        /*007e*/ 	.short	(.L_804 - .L_803)


	//   ....[0]....
.L_803:
        /*0080*/ 	.word	0x00000830


	//   ....[1]....
        /*0084*/ 	.word	0x00000880


	//----- nvinfo : EIATTR_CBANK_PARAM_SIZE
	.align		4
.L_804:
        /*0088*/ 	.byte	0x03, 0x19
        /*008a*/ 	.short	0x0024


	//----- nvinfo : EIATTR_PARAM_CBANK
	.align		4
        /*008c*/ 	.byte	0x04, 0x0a
        /*008e*/ 	.short	(.L_806 - .L_805)
	.align		4
.L_805:
        /*0090*/ 	.word	index@(.nv.constant0._Z41Matrix_Multiplication_Kernel_Your_VersionILi32ELb0EEvPKfS1_Pfiii)
        /*0094*/ 	.short	0x0380
        /*0096*/ 	.short	0x0024


	//----- nvinfo : EIATTR_SW_WAR
	.align		4
.L_806:
        /*0098*/ 	.byte	0x04, 0x36
        /*009a*/ 	.short	(.L_808 - .L_807)
.L_807:
        /*009c*/ 	.word	0x00000008
.L_808:


//--------------------- .nv.info._Z41Matrix_Multiplication_Kernel_Your_VersionILi32ELb1EEvPKfS1_Pfiii --------------------------
	.section	.nv.info._Z41Matrix_Multiplication_Kernel_Your_VersionILi32ELb1EEvPKfS1_Pfiii,"",@"SHT_CUDA_INFO"
	.sectionflags	@""
	.align	4


	//----- nvinfo : EIATTR_CUDA_API_VERSION
	.align		4
        /*0000*/ 	.byte	0x04, 0x37
        /*0002*/ 	.short	(.L_810 - .L_809)
.L_809:
        /*0004*/ 	.word	0x00000082


	//----- nvinfo : EIATTR_KPARAM_INFO
	.align		4
.L_810:
        /*0008*/ 	.byte	0x04, 0x17
        /*000a*/ 	.short	(.L_812 - .L_811)
.L_811:
        /*000c*/ 	.word	0x00000000
        /*0010*/ 	.short	0x0005
        /*0012*/ 	.short	0x0020
        /*0014*/ 	.byte	0x00, 0xf0, 0x11, 0x00


	//----- nvinfo : EIATTR_KPARAM_INFO
	.align		4
.L_812:
        /*0018*/ 	.byte	0x04, 0x17
        /*001a*/ 	.short	(.L_814 - .L_813)
.L_813:
        /*001c*/ 	.word	0x00000000
        /*0020*/ 	.short	0x0004
        /*0022*/ 	.short	0x001c
        /*0024*/ 	.byte	0x00, 0xf0, 0x11, 0x00


	//----- nvinfo : EIATTR_KPARAM_INFO
	.align		4
.L_814:
        /*0028*/ 	.byte	0x04, 0x17
        /*002a*/ 	.short	(.L_816 - .L_815)
.L_815:
        /*002c*/ 	.word	0x00000000
        /*0030*/ 	.short	0x0003
        /*0032*/ 	.short	0x0018
        /*0034*/ 	.byte	0x00, 0xf0, 0x11, 0x00


	//----- nvinfo : EIATTR_KPARAM_INFO
	.align		4
.L_816:
        /*0038*/ 	.byte	0x04, 0x17
        /*003a*/ 	.short	(.L_818 - .L_817)
.L_817:
        /*003c*/ 	.word	0x00000000
        /*0040*/ 	.short	0x0002
        /*0042*/ 	.short	0x0010
        /*0044*/ 	.byte	0x00, 0xf5, 0x21, 0x00


	//----- nvinfo : EIATTR_KPARAM_INFO
	.align		4
.L_818:
        /*0048*/ 	.byte	0x04, 0x17
        /*004a*/ 	.short	(.L_820 - .L_819)
.L_819:
        /*004c*/ 	.word	0x00000000
        /*0050*/ 	.short	0x0001
        /*0052*/ 	.short	0x0008
        /*0054*/ 	.byte	0x00, 0xf5, 0x21, 0x00


	//----- nvinfo : EIATTR_KPARAM_INFO
	.align		4
.L_820:
        /*0058*/ 	.byte	0x04, 0x17
        /*005a*/ 	.short	(.L_822 - .L_821)
.L_821:
        /*005c*/ 	.word	0x00000000
        /*0060*/ 	.short	0x0000
        /*0062*/ 	.short	0x0000
        /*0064*/ 	.byte	0x00, 0xf5, 0x21, 0x00


	//----- nvinfo : EIATTR_SPARSE_MMA_MASK
	.align		4
.L_822:
        /*0068*/ 	.byte	0x03, 0x50
        /*006a*/ 	.short	0x0000


	//----- nvinfo : EIATTR_MAXREG_COUNT
	.align		4
        /*006c*/ 	.byte	0x03, 0x1b
        /*006e*/ 	.short	0x00ff


	//----- nvinfo : EIATTR_NUM_BARRIERS
	.align		4
        /*0070*/ 	.byte	0x02, 0x4c
        /*0072*/ 	.byte	0x01
	.zero		1


	//----- nvinfo : EIATTR_MERCURY_ISA_VERSION
	.align		4
        /*0074*/ 	.byte	0x03, 0x5f
        /*0076*/ 	.short	0x0101


	//----- nvinfo : EIATTR_VRC_CTA_INIT_COUNT
	.align		4
        /*0078*/ 	.byte	0x02, 0x4a
	.zero		1
	.zero		1


	//----- nvinfo : EIATTR_EXIT_INSTR_OFFSETS
	.align		4
        /*007c*/ 	.byte	0x04, 0x1c
        /*007e*/ 	.short	(.L_824 - .L_823)


	//   ....[0]....
.L_823:
        /*0080*/ 	.word	0x000007c0


	//----- nvinfo : EIATTR_CBANK_PARAM_SIZE
	.align		4
.L_824:
        /*0084*/ 	.byte	0x03, 0x19
        /*0086*/ 	.short	0x0024


	//----- nvinfo : EIATTR_PARAM_CBANK
	.align		4
        /*0088*/ 	.byte	0x04, 0x0a
        /*008a*/ 	.short	(.L_826 - .L_825)
	.align		4
.L_825:
        /*008c*/ 	.word	index@(.nv.constant0._Z41Matrix_Multiplication_Kernel_Your_VersionILi32ELb1EEvPKfS1_Pfiii)
        /*0090*/ 	.short	0x0380
        /*0092*/ 	.short	0x0024


	//----- nvinfo : EIATTR_SW_WAR
	.align		4
.L_826:
        /*0094*/ 	.byte	0x04, 0x36
        /*0096*/ 	.short	(.L_828 - .L_827)
.L_827:
        /*0098*/ 	.word	0x00000008
.L_828:


//--------------------- .nv.info._Z10Transpose2PKfPfii --------------------------
	.section	.nv.info._Z10Transpose2PKfPfii,"",@"SHT_CUDA_INFO"
	.sectionflags	@""
	.align	4


	//----- nvinfo : EIATTR_CUDA_API_VERSION
	.align		4
        /*0000*/ 	.byte	0x04, 0x37
        /*0002*/ 	.short	(.L_830 - .L_829)
.L_829:
        /*0004*/ 	.word	0x00000082


	//----- nvinfo : EIATTR_KPARAM_INFO
	.align		4
.L_830:
        /*0008*/ 	.byte	0x04, 0x17
        /*000a*/ 	.short	(.L_832 - .L_831)
.L_831:
        /*000c*/ 	.word	0x00000000
        /*0010*/ 	.short	0x0003
        /*0012*/ 	.short	0x0014
        /*0014*/ 	.byte	0x00, 0xf0, 0x11, 0x00


	//----- nvinfo : EIATTR_KPARAM_INFO
	.align		4
.L_832:
        /*0018*/ 	.byte	0x04, 0x17
        /*001a*/ 	.short	(.L_834 - .L_833)
.L_833:
        /*001c*/ 	.word	0x00000000
        /*0020*/ 	.short	0x0002
        /*0022*/ 	.short	0x0010
        /*0024*/ 	.byte	0x00, 0xf0, 0x11, 0x00


	//----- nvinfo : EIATTR_KPARAM_INFO
	.align		4
.L_834:
        /*0028*/ 	.byte	0x04, 0x17
        /*002a*/ 	.short	(.L_836 - .L_835)
.L_835:
        /*002c*/ 	.word	0x00000000
        /*0030*/ 	.short	0x0001
        /*0032*/ 	.short	0x0008
        /*0034*/ 	.byte	0x00, 0xf5, 0x21, 0x00


	//----- nvinfo : EIATTR_KPARAM_INFO
	.align		4
.L_836:
        /*0038*/ 	.byte	0x04, 0x17
        /*003a*/ 	.short	(.L_838 - .L_837)
.L_837:
        /*003c*/ 	.word	0x00000000
        /*0040*/ 	.short	0x0000
        /*0042*/ 	.short	0x0000
        /*0044*/ 	.byte	0x00, 0xf5, 0x21, 0x00


	//----- nvinfo : EIATTR_SPARSE_MMA_MASK
	.align		4
.L_838:
        /*0048*/ 	.byte	0x03, 0x50
        /*004a*/ 	.short	0x0000


	//----- nvinfo : EIATTR_MAXREG_COUNT
	.align		4
        /*004c*/ 	.byte	0x03, 0x1b
        /*004e*/ 	.short	0x00ff


	//----- nvinfo : EIATTR_NUM_BARRIERS
	.align		4
        /*0050*/ 	.byte	0x02, 0x4c
        /*0052*/ 	.byte	0x01
	.zero		1


	//----- nvinfo : EIATTR_MERCURY_ISA_VERSION
	.align		4
        /*0054*/ 	.byte	0x03, 0x5f
        /*0056*/ 	.short	0x0101


	//----- nvinfo : EIATTR_VRC_CTA_INIT_COUNT
	.align		4
        /*0058*/ 	.byte	0x02, 0x4a
	.zero		1
	.zero		1


	//----- nvinfo : EIATTR_EXIT_INSTR_OFFSETS
	.align		4
        /*005c*/ 	.byte	0x04, 0x1c
        /*005e*/ 	.short	(.L_840 - .L_839)


	//   ....[0]....
.L_839:
        /*0060*/ 	.word	0x00000220


	//----- nvinfo : EIATTR_CBANK_PARAM_SIZE
	.align		4
.L_840:
        /*0064*/ 	.byte	0x03, 0x19
        /*0066*/ 	.short	0x0018


	//----- nvinfo : EIATTR_PARAM_CBANK
	.align		4
        /*0068*/ 	.byte	0x04, 0x0a
        /*006a*/ 	.short	(.L_842 - .L_841)
	.align		4
.L_841:
        /*006c*/ 	.word	index@(.nv.constant0._Z10Transpose2PKfPfii)
        /*0070*/ 	.short	0x0380
        /*0072*/ 	.short	0x0018


	//----- nvinfo : EIATTR_SW_WAR
	.align		4
.L_842:
        /*0074*/ 	.byte	0x04, 0x36
        /*0076*/ 	.short	(.L_844 - .L_843)
.L_843:
        /*0078*/ 	.word	0x00000008
.L_844:


//--------------------- .nv.callgraph             --------------------------
	.section	.nv.callgraph,"",@"SHT_CUDA_CALLGRAPH"
	.align	4
	.sectionentsize	8
	.align		4
        /*0000*/ 	.word	0x00000000
	.align		4
        /*0004*/ 	.word	0xffffffff
	.align		4
        /*0008*/ 	.word	0x00000000
	.align		4
        /*000c*/ 	.word	0xfffffffe
	.align		4
        /*0010*/ 	.word	0x00000000
	.align		4
        /*0014*/ 	.word	0xfffffffd
	.align		4
        /*0018*/ 	.word	0x00000000
	.align		4
        /*001c*/ 	.word	0xfffffffc


//--------------------- .nv.constant4             --------------------------
	.section	.nv.constant4,"a",@progbits
	.align	8
	.align		8
.nv.constant4:
        /*0000*/ 	.dword	_ZN34_INTERNAL_d75ccd35_4_k_cu_07a0e3a24cuda3std3__45__cpo5beginE
	.align		8
        /*0008*/ 	.dword	_ZN34_INTERNAL_d75ccd35_4_k_cu_07a0e3a24cuda3std3__45__cpo3endE
	.align		8
        /*0010*/ 	.dword	_ZN34_INTERNAL_d75ccd35_4_k_cu_07a0e3a24cuda3std3__45__cpo6cbeginE
	.align		8
        /*0018*/ 	.dword	_ZN34_INTERNAL_d75ccd35_4_k_cu_07a0e3a24cuda3std3__45__cpo4cendE
	.align		8
        /*0020*/ 	.dword	_ZN34_INTERNAL_d75ccd35_4_k_cu_07a0e3a24cuda3std3__45__cpo6rbeginE
	.align		8
        /*0028*/ 	.dword	_ZN34_INTERNAL_d75ccd35_4_k_cu_07a0e3a24cuda3std3__45__cpo4rendE
	.align		8
        /*0030*/ 	.dword	_ZN34_INTERNAL_d75ccd35_4_k_cu_07a0e3a24cuda3std3__45__cpo7crbeginE
	.align		8
        /*0038*/ 	.dword	_ZN34_INTERNAL_d75ccd35_4_k_cu_07a0e3a24cuda3std3__45__cpo5crendE
	.align		8
        /*0040*/ 	.dword	_ZN34_INTERNAL_d75ccd35_4_k_cu_07a0e3a24cuda3std3__436_GLOBAL__N__d75ccd35_4_k_cu_07a0e3a26ignoreE
	.align		8
        /*0048*/ 	.dword	_ZN34_INTERNAL_d75ccd35_4_k_cu_07a0e3a24cuda3std3__419piecewise_constructE
	.align		8
        /*0050*/ 	.dword	_ZN34_INTERNAL_d75ccd35_4_k_cu_07a0e3a24cuda3std3__48in_placeE
	.align		8
        /*0058*/ 	.dword	_ZN34_INTERNAL_d75ccd35_4_k_cu_07a0e3a24cuda3std3__420unreachable_sentinelE
	.align		8
        /*0060*/ 	.dword	_ZN34_INTERNAL_d75ccd35_4_k_cu_07a0e3a24cuda3std3__47nulloptE
	.align		8
        /*0068*/ 	.dword	_ZN34_INTERNAL_d75ccd35_4_k_cu_07a0e3a24cuda3std3__48unexpectE
	.align		8
        /*0070*/ 	.dword	_ZN34_INTERNAL_d75ccd35_4_k_cu_07a0e3a24cuda3std6ranges3__45__cpo4swapE
	.align		8
        /*0078*/ 	.dword	_ZN34_INTERNAL_d75ccd35_4_k_cu_07a0e3a24cuda3std6ranges3__45__cpo9iter_moveE
	.align		8
        /*0080*/ 	.dword	_ZN34_INTERNAL_d75ccd35_4_k_cu_07a0e3a24cuda3std6ranges3__45__cpo5beginE
	.align		8
        /*0088*/ 	.dword	_ZN34_INTERNAL_d75ccd35_4_k_cu_07a0e3a24cuda3std6ranges3__45__cpo3endE
	.align		8
        /*0090*/ 	.dword	_ZN34_INTERNAL_d75ccd35_4_k_cu_07a0e3a24cuda3std6ranges3__45__cpo6cbeginE
	.align		8
        /*0098*/ 	.dword	_ZN34_INTERNAL_d75ccd35_4_k_cu_07a0e3a24cuda3std6ranges3__45__cpo4cendE
	.align		8
        /*00a0*/ 	.dword	_ZN34_INTERNAL_d75ccd35_4_k_cu_07a0e3a24cuda3std6ranges3__45__cpo7advanceE
	.align		8
        /*00a8*/ 	.dword	_ZN34_INTERNAL_d75ccd35_4_k_cu_07a0e3a24cuda3std6ranges3__45__cpo9iter_swapE
	.align		8
        /*00b0*/ 	.dword	_ZN34_INTERNAL_d75ccd35_4_k_cu_07a0e3a24cuda3std6ranges3__45__cpo4nextE
	.align		8
        /*00b8*/ 	.dword	_ZN34_INTERNAL_d75ccd35_4_k_cu_07a0e3a24cuda3std6ranges3__45__cpo4prevE
	.align		8
        /*00c0*/ 	.dword	_ZN34_INTERNAL_d75ccd35_4_k_cu_07a0e3a24cuda3std6ranges3__45__cpo4dataE
	.align		8
        /*00c8*/ 	.dword	_ZN34_INTERNAL_d75ccd35_4_k_cu_07a0e3a24cuda3std6ranges3__45__cpo5cdataE
	.align		8
        /*00d0*/ 	.dword	_ZN34_INTERNAL_d75ccd35_4_k_cu_07a0e3a24cuda3std6ranges3__45__cpo4sizeE
	.align		8
        /*00d8*/ 	.dword	_ZN34_INTERNAL_d75ccd35_4_k_cu_07a0e3a24cuda3std6ranges3__45__cpo5ssizeE
	.align		8
        /*00e0*/ 	.dword	_ZN34_INTERNAL_d75ccd35_4_k_cu_07a0e3a24cuda3std6ranges3__45__cpo8distanceE
	.align		8
        /*00e8*/ 	.dword	_ZN34_INTERNAL_d75ccd35_4_k_cu_07a0e3a26thrust24THRUST_300001_SM_1000_NS8cuda_cub3parE
	.align		8
        /*00f0*/ 	.dword	_ZN34_INTERNAL_d75ccd35_4_k_cu_07a0e3a26thrust24THRUST_300001_SM_1000_NS8cuda_cub10par_nosyncE
	.align		8
        /*00f8*/ 	.dword	_ZN34_INTERNAL_d75ccd35_4_k_cu_07a0e3a26thrust24THRUST_300001_SM_1000_NS6system6detail10sequential3seqE
	.align		8
        /*0100*/ 	.dword	_ZN34_INTERNAL_d75ccd35_4_k_cu_07a0e3a26thrust24THRUST_300001_SM_1000_NS12placeholders2_1E
	.align		8
        /*0108*/ 	.dword	_ZN34_INTERNAL_d75ccd35_4_k_cu_07a0e3a26thrust24THRUST_300001_SM_1000_NS12placeholders2_2E
	.align		8
        /*0110*/ 	.dword	_ZN34_INTERNAL_d75ccd35_4_k_cu_07a0e3a26thrust24THRUST_300001_SM_1000_NS12placeholders2_3E
	.align		8
        /*0118*/ 	.dword	_ZN34_INTERNAL_d75ccd35_4_k_cu_07a0e3a26thrust24THRUST_300001_SM_1000_NS12placeholders2_4E
	.align		8
        /*0120*/ 	.dword	_ZN34_INTERNAL_d75ccd35_4_k_cu_07a0e3a26thrust24THRUST_300001_SM_1000_NS12placeholders2_5E
	.align		8
        /*0128*/ 	.dword	_ZN34_INTERNAL_d75ccd35_4_k_cu_07a0e3a26thrust24THRUST_300001_SM_1000_NS12placeholders2_6E
	.align		8
        /*0130*/ 	.dword	_ZN34_INTERNAL_d75ccd35_4_k_cu_07a0e3a26thrust24THRUST_300001_SM_1000_NS12placeholders2_7E
	.align		8
        /*0138*/ 	.dword	_ZN34_INTERNAL_d75ccd35_4_k_cu_07a0e3a26thrust24THRUST_300001_SM_1000_NS12placeholders2_8E
	.align		8
        /*0140*/ 	.dword	_ZN34_INTERNAL_d75ccd35_4_k_cu_07a0e3a26thrust24THRUST_300001_SM_1000_NS12placeholders2_9E
	.align		8
        /*0148*/ 	.dword	_ZN34_INTERNAL_d75ccd35_4_k_cu_07a0e3a26thrust24THRUST_300001_SM_1000_NS12placeholders3_10E
	.align		8
        /*0150*/ 	.dword	_ZN34_INTERNAL_d75ccd35_4_k_cu_07a0e3a26thrust24THRUST_300001_SM_1000_NS3seqE


//--------------------- .text._ZN3cub18CUB_300001_SM_10006detail6reduce28DeviceReduceSingleTileKernelINS2_10policy_hubIfyN4cuda3std3__44plusIfEEE10Policy1000EPfSC_iS9_ffNS7_10__identityEEEvT0_T1_T2_T3_T4_T6_ --------------------------
	.section	.text._ZN3cub18CUB_300001_SM_10006detail6reduce28DeviceReduceSingleTileKernelINS2_10policy_hubIfyN4cuda3std3__44plusIfEEE10Policy1000EPfSC_iS9_ffNS7_10__identityEEEvT0_T1_T2_T3_T4_T6_,"ax",@progbits
	.align	128
        .global         _ZN3cub18CUB_300001_SM_10006detail6reduce28DeviceReduceSingleTileKernelINS2_10policy_hubIfyN4cuda3std3__44plusIfEEE10Policy1000EPfSC_iS9_ffNS7_10__identityEEEvT0_T1_T2_T3_T4_T6_
        .type           _ZN3cub18CUB_300001_SM_10006detail6reduce28DeviceReduceSingleTileKernelINS2_10policy_hubIfyN4cuda3std3__44plusIfEEE10Policy1000EPfSC_iS9_ffNS7_10__identityEEEvT0_T1_T2_T3_T4_T6_,@function
        .size           _ZN3cub18CUB_300001_SM_10006detail6reduce28DeviceReduceSingleTileKernelINS2_10policy_hubIfyN4cuda3std3__44plusIfEEE10Policy1000EPfSC_iS9_ffNS7_10__identityEEEvT0_T1_T2_T3_T4_T6_,(.L_x_329 - _ZN3cub18CUB_300001_SM_10006detail6reduce28DeviceReduceSingleTileKernelINS2_10policy_hubIfyN4cuda3std3__44plusIfEEE10Policy1000EPfSC_iS9_ffNS7_10__identityEEEvT0_T1_T2_T3_T4_T6_)
        .other          _ZN3cub18CUB_300001_SM_10006detail6reduce28DeviceReduceSingleTileKernelINS2_10policy_hubIfyN4cuda3std3__44plusIfEEE10Policy1000EPfSC_iS9_ffNS7_10__identityEEEvT0_T1_T2_T3_T4_T6_,@"STO_CUDA_ENTRY STV_DEFAULT"
_ZN3cub18CUB_300001_SM_10006detail6reduce28DeviceReduceSingleTileKernelINS2_10policy_hubIfyN4cuda3std3__44plusIfEEE10Policy1000EPfSC_iS9_ffNS7_10__identityEEEvT0_T1_T2_T3_T4_T6_:
.text._ZN3cub18CUB_300001_SM_10006detail6reduce28DeviceReduceSingleTileKernelINS2_10policy_hubIfyN4cuda3std3__44plusIfEEE10Policy1000EPfSC_iS9_ffNS7_10__identityEEEvT0_T1_T2_T3_T4_T6_:
[----:B------:R-:W-:Y:S01]  /*0000*/  LDC R1, c[0x0][0x37c] ;  /* 0x0000df00ff017b82 */ /* 0x000fe20000000800 */
[----:B------:R-:W0:Y:S01]  /*0010*/  LDCU UR4, c[0x0][0x390] ;  /* 0x00007200ff0477ac */ /* 0x000e220008000800 */
[----:B------:R-:W1:Y:S01]  /*0020*/  LDCU.64 UR6, c[0x0][0x358] ;  /* 0x00006b00ff0677ac */ /* 0x000e620008000a00 */
[----:B0-----:R-:W-:-:S04]  /*0030*/  MOV R20, UR4 ;  /* 0x0000000400147c02 */ /* 0x001fc80008000f00 */
[----:B------:R-:W-:-:S13]  /*0040*/  ISETP.NE.AND P0, PT, R20, RZ, PT ;  /* 0x000000ff1400720c */ /* 0x000fda0003f05270 */
[----:B-1----:R-:W-:Y:S05]  /*0050*/  @P0 BRA `(.L_x_0) ;  /* 0x00000000001c0947 */ /* 0x002fea0003800000 */
[----:B------:R-:W0:Y:S02]  /*0060*/  S2R R0, SR_TID.X ;  /* 0x0000000000007919 */ /* 0x000e240000002100 */
[----:B0-----:R-:W-:-:S13]  /*0070*/  ISETP.NE.AND P0, PT, R0, RZ, PT ;  /* 0x000000ff0000720c */ /* 0x001fda0003f05270 */
[----:B------:R-:W-:Y:S05]  /*0080*/  @P0 EXIT ;  /* 0x000000000000094d */ /* 0x000fea0003800000 */
[----:B------:R-:W0:Y:S08]  /*0090*/  LDC R5, c[0x0][0x398] ;  /* 0x0000e600ff057b82 */ /* 0x000e300000000800 */
[----:B------:R-:W0:Y:S02]  /*00a0*/  LDC.64 R2, c[0x0][0x388] ;  /* 0x0000e200ff027b82 */ /* 0x000e240000000a00 */
[----:B0-----:R-:W-:Y:S01]  /*00b0*/  STG.E desc[UR6][R2.64], R5 ;  /* 0x0000000502007986 */ /* 0x001fe2000c101906 */
[----:B------:R-:W-:Y:S05]  /*00c0*/  EXIT ;  /* 0x000000000000794d */ /* 0x000fea0003800000 */
.L_x_0:
[----:B------:R-:W0:Y:S01]  /*00d0*/  LDCU UR4, c[0x0][0x380] ;  /* 0x00007000ff0477ac */ /* 0x000e220008000800 */
[----:B------:R-:W-:Y:S01]  /*00e0*/  BSSY.RECONVERGENT B0, `(.L_x_1) ;  /* 0x00003ca000007945 */ /* 0x000fe20003800200 */
[----:B0-----:R-:W-:-:S09]  /*00f0*/  ULOP3.LUT UP0, URZ, UR4, 0xf, URZ, 0xc0, !UPT ;  /* 0x0000000f04ff7892 */ /* 0x001fd2000f80c0ff */
[----:B------:R-:W-:Y:S05]  /*0100*/  BRA.U UP0, `(.L_x_2) ;  /* 0x0000001d00607547 */ /* 0x000fea000b800000 */
[----:B------:R-:W-:-:S13]  /*0110*/  ISETP.GT.AND P0, PT, R20, 0xfff, PT ;  /* 0x00000fff1400780c */ /* 0x000fda0003f04270 */
[----:B------:R-:W-:Y:S05]  /*0120*/  @P0 BRA `(.L_x_3) ;  /* 0x0000000c00a80947 */ /* 0x000fea0003800000 */
[----:B------:R-:W0:Y:S01]  /*0130*/  S2R R9, SR_TID.X ;  /* 0x0000000000097919 */ /* 0x000e220000002100 */
[----:B------:R-:W-:Y:S01]  /*0140*/  BSSY.RECONVERGENT B1, `(.L_x_4) ;  /* 0x0000009000017945 */ /* 0x000fe20003800200 */
[----:B------:R-:W-:Y:S01]  /*0150*/  HFMA2 R0, -RZ, RZ, 0, 0 ;  /* 0x00000000ff007431 */ /* 0x000fe200000001ff */
[----:B0-----:R-:W-:Y:S02]  /*0160*/  ISETP.GE.AND P0, PT, R9, R20, PT ;  /* 0x000000140900720c */ /* 0x001fe40003f06270 */
[----:B------:R-:W-:-:S11]  /*0170*/  MOV R11, R9 ;  /* 0x00000009000b7202 */ /* 0x000fd60000000f00 */
[----:B------:R-:W-:Y:S05]  /*0180*/  @P0 BRA `(.L_x_5) ;  /* 0x0000000000100947 */ /* 0x000fea0003800000 */
[----:B------:R-:W0:Y:S02]  /*0190*/  LDC.64 R2, c[0x0][0x380] ;  /* 0x0000e000ff027b82 */ /* 0x000e240000000a00 */
[----:B0-----:R-:W-:-:S05]  /*01a0*/  IMAD.WIDE.U32 R2, R9, 0x4, R2 ;  /* 0x0000000409027825 */ /* 0x001fca00078e0002 */
[----:B------:R0:W5:Y:S01]  /*01b0*/  LDG.E.CONSTANT R0, desc[UR6][R2.64] ;  /* 0x0000000602007981 */ /* 0x000162000c1e9900 */
[----:B------:R-:W-:-:S07]  /*01c0*/  IADD3 R11, PT, PT, R9, 0x100, RZ ;  /* 0x00000100090b7810 */ /* 0x000fce0007ffe0ff */
.L_x_5:
[----:B------:R-:W-:Y:S05]  /*01d0*/  BSYNC.RECONVERGENT B1 ;  /* 0x0000000000017941 */ /* 0x000fea0003800200 */
.L_x_4:
[----:B------:R-:W-:Y:S01]  /*01e0*/  ISETP.GE.AND P0, PT, R11, R20, PT ;  /* 0x000000140b00720c */ /* 0x000fe20003f06270 */
[----:B------:R-:W-:-:S12]  /*01f0*/  BSSY.RECONVERGENT B1, `(.L_x_6) ;  /* 0x0000074000017945 */ /* 0x000fd80003800200 */
[----:B------:R-:W-:Y:S05]  /*0200*/  @P0 BRA `(.L_x_7) ;  /* 0x0000000400c80947 */ /* 0x000fea0003800000 */
[----:B0-----:R-:W-:Y:S01]  /*0210*/  LOP3.LUT R3, RZ, R11, RZ, 0x33, !PT ;  /* 0x0000000bff037212 */ /* 0x001fe200078e33ff */
[----:B------:R-:W-:Y:S03]  /*0220*/  BSSY.RECONVERGENT B2, `(.L_x_8) ;  /* 0x0000015000027945 */ /* 0x000fe60003800200 */
[----:B------:R-:W-:-:S04]  /*0230*/  IADD3 R4, PT, PT, R3, R20, RZ ;  /* 0x0000001403047210 */ /* 0x000fc80007ffe0ff */
[C---:B------:R-:W-:Y:S02]  /*0240*/  LOP3.LUT R2, R4.reuse, 0x300, RZ, 0xc0, !PT ;  /* 0x0000030004027812 */ /* 0x040fe400078ec0ff */
[----:B------:R-:W-:Y:S02]  /*0250*/  ISETP.GE.U32.AND P1, PT, R4, 0x300, PT ;  /* 0x000003000400780c */ /* 0x000fe40003f26070 */
[----:B------:R-:W-:-:S13]  /*0260*/  ISETP.NE.AND P0, PT, R2, 0x300, PT ;  /* 0x000003000200780c */ /* 0x000fda0003f05270 */
[----:B------:R-:W-:Y:S05]  /*0270*/  @!P0 BRA `(.L_x_9) ;  /* 0x00000000003c8947 */ /* 0x000fea0003800000 */
[----:B------:R-:W0:Y:S01]  /*0280*/  LDC.64 R2, c[0x0][0x380] ;  /* 0x0000e000ff027b82 */ /* 0x000e220000000a00 */
[----:B------:R-:W-:-:S04]  /*0290*/  LEA.HI R4, R4, 0x1, RZ, 0x18 ;  /* 0x0000000104047811 */ /* 0x000fc800078fc0ff */
[----:B------:R-:W-:-:S04]  /*02a0*/  LOP3.LUT R4, R4, 0x3, RZ, 0xc0, !PT ;  /* 0x0000000304047812 */ /* 0x000fc800078ec0ff */
[----:B------:R-:W-:Y:S01]  /*02b0*/  IADD3 R4, PT, PT, -R4, RZ, RZ ;  /* 0x000000ff04047210 */ /* 0x000fe20007ffe1ff */
[----:B0-----:R-:W-:-:S05]  /*02c0*/  IMAD.WIDE.U32 R2, R11, 0x4, R2 ;  /* 0x000000040b027825 */ /* 0x001fca00078e0002 */
[----:B------:R-:W-:-:S07]  /*02d0*/  MOV R5, R3 ;  /* 0x0000000300057202 */ /* 0x000fce0000000f00 */
.L_x_10:
[----:B------:R-:W-:-:S06]  /*02e0*/  MOV R3, R5 ;  /* 0x0000000500037202 */ /* 0x000fcc0000000f00 */
[----:B------:R0:W2:Y:S01]  /*02f0*/  LDG.E.CONSTANT R3, desc[UR6][R2.64] ;  /* 0x0000000602037981 */ /* 0x0000a2000c1e9900 */
[----:B------:R-:W-:Y:S01]  /*0300*/  IADD3 R4, PT, PT, R4, 0x1, RZ ;  /* 0x0000000104047810 */ /* 0x000fe20007ffe0ff */
[----:B------:R-:W-:-:S03]  /*0310*/  VIADD R11, R11, 0x100 ;  /* 0x000001000b0b7836 */ /* 0x000fc60000000000 */
[----:B------:R-:W-:Y:S02]  /*0320*/  ISETP.NE.AND P0, PT, R4, RZ, PT ;  /* 0x000000ff0400720c */ /* 0x000fe40003f05270 */
[----:B0-----:R-:W-:-:S04]  /*0330*/  IADD3 R2, P2, PT, R2, 0x400, RZ ;  /* 0x0000040002027810 */ /* 0x001fc80007f5e0ff */
[----:B------:R-:W-:Y:S01]  /*0340*/  IADD3.X R5, PT, PT, RZ, R5, RZ, P2, !PT ;  /* 0x00000005ff057210 */ /* 0x000fe200017fe4ff */
[----:B--2--5:R-:W-:-:S06]  /*0350*/  FADD R0, R3, R0 ;  /* 0x0000000003007221 */ /* 0x024fcc0000000000 */
[----:B------:R-:W-:Y:S05]  /*0360*/  @P0 BRA `(.L_x_10) ;  /* 0xfffffffc00dc0947 */ /* 0x000fea000383ffff */
.L_x_9:
[----:B------:R-:W-:Y:S05]  /*0370*/  BSYNC.RECONVERGENT B2 ;  /* 0x0000000000027941 */ /* 0x000fea0003800200 */
.L_x_8:
[----:B------:R-:W-:Y:S05]  /*0380*/  @!P1 BRA `(.L_x_7) ;  /* 0x0000000400689947 */ /* 0x000fea0003800000 */
[----:B------:R-:W-:Y:S01]  /*0390*/  IADD3 R2, PT, PT, -R11, R20, RZ ;  /* 0x000000140b027210 */ /* 0x000fe20007ffe1ff */
[----:B------:R-:W-:Y:S01]  /*03a0*/  BSSY.RECONVERGENT B2, `(.L_x_11) ;  /* 0x0000031000027945 */ /* 0x000fe20003800200 */
[----:B------:R-:W-:Y:S02]  /*03b0*/  PLOP3.LUT P0, PT, PT, PT, PT, 0x80, 0x8 ;  /* 0x000000000008781c */ /* 0x000fe40003f0f070 */
[----:B------:R-:W-:-:S13]  /*03c0*/  ISETP.GT.AND P1, PT, R2, 0xc00, PT ;  /* 0x00000c000200780c */ /* 0x000fda0003f24270 */
[----:B------:R-:W-:Y:S05]  /*03d0*/  @!P1 BRA `(.L_x_12) ;  /* 0x0000000000b49947 */ /* 0x000fea0003800000 */
[----:B------:R-:W-:Y:S02]  /*03e0*/  PLOP3.LUT P0, PT, PT, PT, PT, 0x8, 0x80 ;  /* 0x000000000080781c */ /* 0x000fe40003f0e170 */
[----:B------:R-:W-:-:S11]  /*03f0*/  IADD3 R8, PT, PT, R20, -0xc00, RZ ;  /* 0xfffff40014087810 */ /* 0x000fd60007ffe0ff */
.L_x_13:
[----:B------:R-:W0:Y:S01]  /*0400*/  LDC.64 R6, c[0x0][0x380] ;  /* 0x0000e000ff067b82 */ /* 0x000e220000000a00 */
[C---:B------:R-:W-:Y:S01]  /*0410*/  IADD3 R5, PT, PT, R11.reuse, 0x400, RZ ;  /* 0x000004000b057810 */ /* 0x040fe20007ffe0ff */
[----:B0-----:R-:W-:-:S05]  /*0420*/  IMAD.WIDE R24, R11, 0x4, R6 ;  /* 0x000000040b187825 */ /* 0x001fca00078e0206 */
[----:B------:R-:W2:Y:S04]  /*0430*/  LDG.E.CONSTANT R13, desc[UR6][R24.64] ;  /* 0x00000006180d7981 */ /* 0x000ea8000c1e9900 */
[----:B------:R-:W3:Y:S01]  /*0440*/  LDG.E.CONSTANT R10, desc[UR6][R24.64+0x400] ;  /* 0x00040006180a7981 */ /* 0x000ee2000c1e9900 */
[----:B------:R-:W-:-:S03]  /*0450*/  IMAD.WIDE R4, R5, 0x4, R6 ;  /* 0x0000000405047825 */ /* 0x000fc600078e0206 */
[----:B------:R-:W4:Y:S04]  /*0460*/  LDG.E.CONSTANT R12, desc[UR6][R24.64+0x800] ;  /* 0x00080006180c7981 */ /* 0x000f28000c1e9900 */
[----:B------:R-:W4:Y:S04]  /*0470*/  LDG.E.CONSTANT R17, desc[UR6][R24.64+0xc00] ;  /* 0x000c000618117981 */ /* 0x000f28000c1e9900 */
[----:B------:R-:W4:Y:S01]  /*0480*/  LDG.E.CONSTANT R16, desc[UR6][R4.64] ;  /* 0x0000000604107981 */ /* 0x000f22000c1e9900 */
[----:B------:R-:W-:-:S03]  /*0490*/  IADD3 R3, PT, PT, R11, 0x800, RZ ;  /* 0x000008000b037810 */ /* 0x000fc60007ffe0ff */
[----:B------:R-:W4:Y:S04]  /*04a0*/  LDG.E.CONSTANT R15, desc[UR6][R4.64+0x400] ;  /* 0x00040006040f7981 */ /* 0x000f28000c1e9900 */
[----:B------:R-:W4:Y:S01]  /*04b0*/  LDG.E.CONSTANT R14, desc[UR6][R4.64+0x800] ;  /* 0x00080006040e7981 */ /* 0x000f22000c1e9900 */
[----:B------:R-:W-:-:S03]  /*04c0*/  IMAD.WIDE R2, R3, 0x4, R6 ;  /* 0x0000000403027825 */ /* 0x000fc600078e0206 */
[----:B------:R-:W4:Y:S04]  /*04d0*/  LDG.E.CONSTANT R22, desc[UR6][R4.64+0xc00] ;  /* 0x000c000604167981 */ /* 0x000f28000c1e9900 */
[----:B------:R-:W4:Y:S01]  /*04e0*/  LDG.E.CONSTANT R21, desc[UR6][R2.64] ;  /* 0x0000000602157981 */ /* 0x000f22000c1e9900 */
[----:B------:R-:W-:-:S03]  /*04f0*/  IADD3 R23, PT, PT, R11, 0xc00, RZ ;  /* 0x00000c000b177810 */ /* 0x000fc60007ffe0ff */
[----:B------:R-:W4:Y:S04]  /*0500*/  LDG.E.CONSTANT R19, desc[UR6][R2.64+0x400] ;  /* 0x0004000602137981 */ /* 0x000f28000c1e9900 */
[----:B------:R-:W4:Y:S01]  /*0510*/  LDG.E.CONSTANT R18, desc[UR6][R2.64+0x800] ;  /* 0x0008000602127981 */ /* 0x000f22000c1e9900 */
[----:B------:R-:W-:-:S03]  /*0520*/  IMAD.WIDE R6, R23, 0x4, R6 ;  /* 0x0000000417067825 */ /* 0x000fc600078e0206 */
[----:B------:R-:W4:Y:S04]  /*0530*/  LDG.E.CONSTANT R26, desc[UR6][R2.64+0xc00] ;  /* 0x000c0006021a7981 */ /* 0x000f28000c1e9900 */
[----:B------:R-:W4:Y:S04]  /*0540*/  LDG.E.CONSTANT R25, desc[UR6][R6.64] ;  /* 0x0000000606197981 */ /* 0x000f28000c1e9900 */
[----:B------:R-:W4:Y:S04]  /*0550*/  LDG.E.CONSTANT R23, desc[UR6][R6.64+0x400] ;  /* 0x0004000606177981 */ /* 0x000f28000c1e9900 */
[----:B------:R-:W4:Y:S04]  /*0560*/  LDG.E.CONSTANT R24, desc[UR6][R6.64+0x800] ;  /* 0x0008000606187981 */ /* 0x000f28000c1e9900 */
[----:B------:R-:W4:Y:S01]  /*0570*/  LDG.E.CONSTANT R27, desc[UR6][R6.64+0xc00] ;  /* 0x000c0006061b7981 */ /* 0x000f22000c1e9900 */
[----:B------:R-:W-:-:S04]  /*0580*/  IADD3 R11, PT, PT, R11, 0x1000, RZ ;  /* 0x000010000b0b7810 */ /* 0x000fc80007ffe0ff */
[----:B------:R-:W-:Y:S01]  /*0590*/  ISETP.GE.AND P1, PT, R11, R8, PT ;  /* 0x000000080b00720c */ /* 0x000fe20003f26270 */
[----:B--2--5:R-:W-:-:S04]  /*05a0*/  FADD R13, R13, R0 ;  /* 0x000000000d0d7221 */ /* 0x024fc80000000000 */
[----:B---3--:R-:W-:-:S04]  /*05b0*/  FADD R13, R13, R10 ;  /* 0x0000000a0d0d7221 */ /* 0x008fc80000000000 */
[----:B----4-:R-:W-:-:S04]  /*05c0*/  FADD R12, R13, R12 ;  /* 0x0000000c0d0c7221 */ /* 0x010fc80000000000 */
[----:B------:R-:W-:-:S04]  /*05d0*/  FADD R17, R12, R17 ;  /* 0x000000110c117221 */ /* 0x000fc80000000000 */
        /* <DEDUP_REMOVED lines=11> */
[----:B------:R-:W-:Y:S01]  /*0690*/  FADD R0, R24, R27 ;  /* 0x0000001b18007221 */ /* 0x000fe20000000000 */
[----:B------:R-:W-:Y:S06]  /*06a0*/  @!P1 BRA `(.L_x_13) ;  /* 0xfffffffc00549947 */ /* 0x000fec000383ffff */
.L_x_12:
[----:B------:R-:W-:Y:S05]  /*06b0*/  BSYNC.RECONVERGENT B2 ;  /* 0x0000000000027941 */ /* 0x000fea0003800200 */
.L_x_11:
[----:B------:R-:W-:Y:S01]  /*06c0*/  IADD3 R2, PT, PT, -R11, R20, RZ ;  /* 0x000000140b027210 */ /* 0x000fe20007ffe1ff */
[----:B------:R-:W-:Y:S03]  /*06d0*/  BSSY.RECONVERGENT B2, `(.L_x_14) ;  /* 0x0000019000027945 */ /* 0x000fe60003800200 */
[----:B------:R-:W-:-:S13]  /*06e0*/  ISETP.GT.AND P1, PT, R2, 0x400, PT ;  /* 0x000004000200780c */ /* 0x000fda0003f24270 */
[----:B------:R-:W-:Y:S05]  /*06f0*/  @!P1 BRA `(.L_x_15) ;  /* 0x0000000000589947 */ /* 0x000fea0003800000 */
[----:B------:R-:W0:Y:S01]  /*0700*/  LDC.64 R4, c[0x0][0x380] ;  /* 0x0000e000ff047b82 */ /* 0x000e220000000a00 */
[C---:B------:R-:W-:Y:S02]  /*0710*/  VIADD R15, R11.reuse, 0x400 ;  /* 0x000004000b0f7836 */ /* 0x040fe40000000000 */
[----:B0-----:R-:W-:-:S05]  /*0720*/  IMAD.WIDE R2, R11, 0x4, R4 ;  /* 0x000000040b027825 */ /* 0x001fca00078e0204 */
[----:B------:R-:W2:Y:S04]  /*0730*/  LDG.E.CONSTANT R7, desc[UR6][R2.64] ;  /* 0x0000000602077981 */ /* 0x000ea8000c1e9900 */
[----:B------:R-:W3:Y:S01]  /*0740*/  LDG.E.CONSTANT R6, desc[UR6][R2.64+0x400] ;  /* 0x0004000602067981 */ /* 0x000ee2000c1e9900 */
[----:B------:R-:W-:-:S03]  /*0750*/  IMAD.WIDE R4, R15, 0x4, R4 ;  /* 0x000000040f047825 */ /* 0x000fc600078e0204 */
[----:B------:R-:W4:Y:S04]  /*0760*/  LDG.E.CONSTANT R13, desc[UR6][R2.64+0x800] ;  /* 0x00080006020d7981 */ /* 0x000f28000c1e9900 */
[----:B------:R-:W4:Y:S04]  /*0770*/  LDG.E.CONSTANT R15, desc[UR6][R2.64+0xc00] ;  /* 0x000c0006020f7981 */ /* 0x000f28000c1e9900 */
[----:B------:R-:W4:Y:S04]  /*0780*/  LDG.E.CONSTANT R17, desc[UR6][R4.64] ;  /* 0x0000000604117981 */ /* 0x000f28000c1e9900 */
[----:B------:R-:W4:Y:S04]  /*0790*/  LDG.E.CONSTANT R19, desc[UR6][R4.64+0x400] ;  /* 0x0004000604137981 */ /* 0x000f28000c1e9900 */
[----:B------:R-:W4:Y:S04]  /*07a0*/  LDG.E.CONSTANT R21, desc[UR6][R4.64+0x800] ;  /* 0x0008000604157981 */ /* 0x000f28000c1e9900 */
[----:B------:R-:W4:Y:S01]  /*07b0*/  LDG.E.CONSTANT R23, desc[UR6][R4.64+0xc00] ;  /* 0x000c000604177981 */ /* 0x000f22000c1e9900 */
[----:B------:R-:W-:-:S02]  /*07c0*/  PLOP3.LUT P0, PT, PT, PT, PT, 0x8, 0x80 ;  /* 0x000000000080781c */ /* 0x000fc40003f0e170 */
[----:B------:R-:W-:Y:S01]  /*07d0*/  IADD3 R11, PT, PT, R11, 0x800, RZ ;  /* 0x000008000b0b7810 */ /* 0x000fe20007ffe0ff */
[----:B--2--5:R-:W-:-:S04]  /*07e0*/  FADD R7, R0, R7 ;  /* 0x0000000700077221 */ /* 0x024fc80000000000 */
[----:B---3--:R-:W-:-:S04]  /*07f0*/  FADD R6, R7, R6 ;  /* 0x0000000607067221 */ /* 0x008fc80000000000 */
[----:B----4-:R-:W-:-:S04]  /*0800*/  FADD R6, R6, R13 ;  /* 0x0000000d06067221 */ /* 0x010fc80000000000 */
[----:B------:R-:W-:-:S04]  /*0810*/  FADD R6, R6, R15 ;  /* 0x0000000f06067221 */ /* 0x000fc80000000000 */
[----:B------:R-:W-:-:S04]  /*0820*/  FADD R6, R6, R17 ;  /* 0x0000001106067221 */ /* 0x000fc80000000000 */
[----:B------:R-:W-:-:S04]  /*0830*/  FADD R6, R6, R19 ;  /* 0x0000001306067221 */ /* 0x000fc80000000000 */
[----:B------:R-:W-:-:S04]  /*0840*/  FADD R6, R6, R21 ;  /* 0x0000001506067221 */ /* 0x000fc80000000000 */
[----:B------:R-:W-:-:S07]  /*0850*/  FADD R0, R6, R23 ;  /* 0x0000001706007221 */ /* 0x000fce0000000000 */
.L_x_15:
[----:B------:R-:W-:Y:S05]  /*0860*/  BSYNC.RECONVERGENT B2 ;  /* 0x0000000000027941 */ /* 0x000fea0003800200 */
.L_x_14:
[----:B------:R-:W-:-:S13]  /*0870*/  ISETP.LT.OR P0, PT, R11, R20, P0 ;  /* 0x000000140b00720c */ /* 0x000fda0000701670 */
[----:B------:R-:W-:Y:S05]  /*0880*/  @!P0 BRA `(.L_x_7) ;  /* 0x0000000000288947 */ /* 0x000fea0003800000 */
[----:B------:R-:W0:Y:S02]  /*0890*/  LDC.64 R2, c[0x0][0x380] ;  /* 0x0000e000ff027b82 */ /* 0x000e240000000a00 */
[----:B0-----:R-:W-:-:S05]  /*08a0*/  IMAD.WIDE R2, R11, 0x4, R2 ;  /* 0x000000040b027825 */ /* 0x001fca00078e0202 */
[----:B------:R-:W2:Y:S04]  /*08b0*/  LDG.E.CONSTANT R5, desc[UR6][R2.64] ;  /* 0x0000000602057981 */ /* 0x000ea8000c1e9900 */
[----:B------:R-:W3:Y:S04]  /*08c0*/  LDG.E.CONSTANT R4, desc[UR6][R2.64+0x400] ;  /* 0x0004000602047981 */ /* 0x000ee8000c1e9900 */
[----:B------:R-:W4:Y:S04]  /*08d0*/  LDG.E.CONSTANT R7, desc[UR6][R2.64+0x800] ;  /* 0x0008000602077981 */ /* 0x000f28000c1e9900 */
[----:B------:R-:W4:Y:S01]  /*08e0*/  LDG.E.CONSTANT R11, desc[UR6][R2.64+0xc00] ;  /* 0x000c0006020b7981 */ /* 0x000f22000c1e9900 */
[----:B--2--5:R-:W-:-:S04]  /*08f0*/  FADD R5, R0, R5 ;  /* 0x0000000500057221 */ /* 0x024fc80000000000 */
[----:B---3--:R-:W-:-:S04]  /*0900*/  FADD R4, R5, R4 ;  /* 0x0000000405047221 */ /* 0x008fc80000000000 */
[----:B----4-:R-:W-:-:S04]  /*0910*/  FADD R4, R4, R7 ;  /* 0x0000000704047221 */ /* 0x010fc80000000000 */
[----:B------:R-:W-:-:S07]  /*0920*/  FADD R0, R4, R11 ;  /* 0x0000000b04007221 */ /* 0x000fce0000000000 */
.L_x_7:
[----:B------:R-:W-:Y:S05]  /*0930*/  BSYNC.RECONVERGENT B1 ;  /* 0x0000000000017941 */ /* 0x000fea0003800200 */
.L_x_6:
[----:B------:R-:W-:Y:S02]  /*0940*/  ISETP.GE.AND P0, PT, R20, 0x100, PT ;  /* 0x000001001400780c */ /* 0x000fe40003f06270 */
[----:B-----5:R-:W-:-:S11]  /*0950*/  MOV R7, R0 ;  /* 0x0000000000077202 */ /* 0x020fd60000000f00 */
[----:B------:R-:W-:Y:S05]  /*0960*/  @!P0 BRA `(.L_x_16) ;  /* 0x0000000000ac8947 */ /* 0x000fea0003800000 */
[----:B------:R-:W1:Y:S01]  /*0970*/  S2R R6, SR_LANEID ;  /* 0x0000000000067919 */ /* 0x000e620000000000 */
[----:B------:R-:W2:Y:S02]  /*0980*/  SHFL.DOWN PT, R0, R7, 0x1, 0x1f ;  /* 0x08201f0007007f89 */ /* 0x000ea400000e0000 */
[----:B--2---:R-:W-:Y:S01]  /*0990*/  FADD R0, R0, R7 ;  /* 0x0000000700007221 */ /* 0x004fe20000000000 */
[C---:B-1----:R-:W-:Y:S02]  /*09a0*/  ISETP.GT.AND P0, PT, R6.reuse, 0x1e, PT ;  /* 0x0000001e0600780c */ /* 0x042fe40003f04270 */
[C---:B------:R-:W-:Y:S02]  /*09b0*/  ISETP.NE.AND P1, PT, R6.reuse, RZ, PT ;  /* 0x000000ff0600720c */ /* 0x040fe40003f25270 */
[----:B------:R-:W-:Y:S02]  /*09c0*/  FSEL R0, R7, R0, P0 ;  /* 0x0000000007007208 */ /* 0x000fe40000000000 */
[----:B------:R-:W-:-:S03]  /*09d0*/  ISETP.GT.AND P0, PT, R6, 0x1d, PT ;  /* 0x0000001d0600780c */ /* 0x000fc60003f04270 */
[----:B0-----:R-:W0:Y:S06]  /*09e0*/  SHFL.DOWN PT, R3, R0, 0x2, 0x1f ;  /* 0x08401f0000037f89 */ /* 0x001e2c00000e0000 */
[----:B------:R-:W1:Y:S01]  /*09f0*/  @!P1 S2R R5, SR_CgaCtaId ;  /* 0x0000000000059919 */ /* 0x000e620000008800 */
[----:B------:R-:W-:Y:S02]  /*0a00*/  @!P1 MOV R4, 0x400 ;  /* 0x0000040000049802 */ /* 0x000fe40000000f00 */
[----:B------:R-:W-:-:S04]  /*0a10*/  @!P1 SHF.R.U32.HI R2, RZ, 0x3, R9 ;  /* 0x00000003ff029819 */ /* 0x000fc80000011609 */
[----:B------:R-:W-:Y:S01]  /*0a20*/  @!P1 LOP3.LUT R2, R2, 0x7c, RZ, 0xc0, !PT ;  /* 0x0000007c02029812 */ /* 0x000fe200078ec0ff */
[----:B0-----:R-:W-:Y:S01]  /*0a30*/  @!P0 FADD R0, R0, R3 ;  /* 0x0000000300008221 */ /* 0x001fe20000000000 */
[----:B------:R-:W-:-:S04]  /*0a40*/  ISETP.GT.AND P0, PT, R6, 0x1b, PT ;  /* 0x0000001b0600780c */ /* 0x000fc80003f04270 */
[----:B------:R-:W0:Y:S01]  /*0a50*/  SHFL.DOWN PT, R3, R0, 0x4, 0x1f ;  /* 0x08801f0000037f89 */ /* 0x000e2200000e0000 */
[----:B-1----:R-:W-:-:S04]  /*0a60*/  @!P1 LEA R5, R5, R4, 0x18 ;  /* 0x0000000405059211 */ /* 0x002fc800078ec0ff */
[----:B------:R-:W-:-:S04]  /*0a70*/  @!P1 IADD3 R2, PT, PT, R2, R5, RZ ;  /* 0x0000000502029210 */ /* 0x000fc80007ffe0ff */
[----:B0-----:R-:W-:Y:S01]  /*0a80*/  @!P0 FADD R0, R0, R3 ;  /* 0x0000000300008221 */ /* 0x001fe20000000000 */
[----:B------:R-:W-:-:S04]  /*0a90*/  ISETP.GT.AND P0, PT, R6, 0x17, PT ;  /* 0x000000170600780c */ /* 0x000fc80003f04270 */
[----:B------:R-:W0:Y:S09]  /*0aa0*/  SHFL.DOWN PT, R3, R0, 0x8, 0x1f ;  /* 0x09001f0000037f89 */ /* 0x000e3200000e0000 */
[----:B0-----:R-:W-:Y:S01]  /*0ab0*/  @!P0 FADD R0, R0, R3 ;  /* 0x0000000300008221 */ /* 0x001fe20000000000 */
[----:B------:R-:W-:-:S04]  /*0ac0*/  ISETP.NE.AND P0, PT, R9, RZ, PT ;  /* 0x000000ff0900720c */ /* 0x000fc80003f05270 */
[----:B------:R-:W0:Y:S02]  /*0ad0*/  SHFL.DOWN PT, R3, R0, 0x10, 0x1f ;  /* 0x0a001f0000037f89 */ /* 0x000e2400000e0000 */
[----:B0-----:R-:W-:-:S05]  /*0ae0*/  FADD R3, R0, R3 ;  /* 0x0000000300037221 */ /* 0x001fca0000000000 */
[----:B------:R0:W-:Y:S01]  /*0af0*/  @!P1 STS [R2+0x8], R3 ;  /* 0x0000080302009388 */ /* 0x0001e20000000800 */
[----:B------:R-:W-:Y:S01]  /*0b00*/  BAR.SYNC.DEFER_BLOCKING 0x0 ;  /* 0x0000000000007b1d */ /* 0x000fe20000010000 */
[----:B------:R-:W-:-:S04]  /*0b10*/  ISETP.GT.AND P1, PT, R6, 0xf, PT ;  /* 0x0000000f0600780c */ /* 0x000fc80003f24270 */
[----:B------:R-:W-:Y:S01]  /*0b20*/  FSEL R0, R0, R3, P1 ;  /* 0x0000000300007208 */ /* 0x000fe20000800000 */
[----:B------:R-:W-:Y:S08]  /*0b30*/  @P0 BRA `(.L_x_17) ;  /* 0x0000003000900947 */ /* 0x000ff00003800000 */
[----:B------:R-:W1:Y:S01]  /*0b40*/  S2UR UR5, SR_CgaCtaId ;  /* 0x00000000000579c3 */ /* 0x000e620000008800 */
[----:B------:R-:W-:Y:S02]  /*0b50*/  UMOV UR4, 0x400 ;  /* 0x0000040000047882 */ /* 0x000fe40000000000 */
[----:B-1----:R-:W-:-:S09]  /*0b60*/  ULEA UR4, UR5, UR4, 0x18 ;  /* 0x0000000405047291 */ /* 0x002fd2000f8ec0ff */
[----:B0-----:R-:W0:Y:S04]  /*0b70*/  LDS R3, [UR4+0xc] ;  /* 0x00000c04ff037984 */ /* 0x001e280008000800 */
[----:B------:R-:W1:Y:S04]  /*0b80*/  LDS.128 R4, [UR4+0x10] ;  /* 0x00001004ff047984 */ /* 0x000e680008000c00 */
[----:B------:R-:W2:Y:S01]  /*0b90*/  LDS.64 R8, [UR4+0x20] ;  /* 0x00002004ff087984 */ /* 0x000ea20008000a00 */
[----:B0-----:R-:W-:-:S04]  /*0ba0*/  FADD R3, R0, R3 ;  /* 0x0000000300037221 */ /* 0x001fc80000000000 */
[----:B-1----:R-:W-:-:S04]  /*0bb0*/  FADD R4, R3, R4 ;  /* 0x0000000403047221 */ /* 0x002fc80000000000 */
[----:B------:R-:W-:-:S04]  /*0bc0*/  FADD R5, R4, R5 ;  /* 0x0000000504057221 */ /* 0x000fc80000000000 */
[----:B------:R-:W-:-:S04]  /*0bd0*/  FADD R6, R5, R6 ;  /* 0x0000000605067221 */ /* 0x000fc80000000000 */
[----:B------:R-:W-:-:S04]  /*0be0*/  FADD R7, R6, R7 ;  /* 0x0000000706077221 */ /* 0x000fc80000000000 */
[----:B--2---:R-:W-:-:S04]  /*0bf0*/  FADD R8, R7, R8 ;  /* 0x0000000807087221 */ /* 0x004fc80000000000 */
[----:B------:R-:W-:Y:S01]  /*0c00*/  FADD R0, R8, R9 ;  /* 0x0000000908007221 */ /* 0x000fe20000000000 */
[----:B------:R-:W-:Y:S06]  /*0c10*/  BRA `(.L_x_17) ;  /* 0x0000003000587947 */ /* 0x000fec0003800000 */
.L_x_16:
[----:B------:R-:W1:Y:S01]  /*0c20*/  S2R R4, SR_LANEID ;  /* 0x0000000000047919 */ /* 0x000e620000000000 */
[----:B------:R-:W-:-:S04]  /*0c30*/  LOP3.LUT R0, R9, 0x3e0, RZ, 0xc0, !PT ;  /* 0x000003e009007812 */ /* 0x000fc800078ec0ff */
[----:B0-----:R-:W-:Y:S02]  /*0c40*/  IADD3 R3, PT, PT, R0, 0x20, RZ ;  /* 0x0000002000037810 */ /* 0x001fe40007ffe0ff */
[----:B------:R-:W-:Y:S02]  /*0c50*/  LOP3.LUT R5, RZ, R0, RZ, 0x33, !PT ;  /* 0x00000000ff057212 */ /* 0x000fe400078e33ff */
[-C--:B------:R-:W-:Y:S02]  /*0c60*/  ISETP.GT.AND P0, PT, R3, R20.reuse, PT ;  /* 0x000000140300720c */ /* 0x080fe40003f04270 */
[----:B------:R-:W-:-:S04]  /*0c70*/  IADD3 R5, PT, PT, R5, R20, RZ ;  /* 0x0000001405057210 */ /* 0x000fc80007ffe0ff */
[----:B------:R-:W-:-:S05]  /*0c80*/  SEL R5, R5, 0x1f, P0 ;  /* 0x0000001f05057807 */ /* 0x000fca0000000000 */
[----:B------:R-:W0:Y:S01]  /*0c90*/  SHFL.DOWN PT, R0, R7, 0x1, R5 ;  /* 0x0820000007007989 */ /* 0x000e2200000e0005 */
[C---:B-1----:R-:W-:Y:S02]  /*0ca0*/  ISETP.GE.AND P0, PT, R4.reuse, R5, PT ;  /* 0x000000050400720c */ /* 0x042fe40003f06270 */
[C---:B------:R-:W-:Y:S02]  /*0cb0*/  IADD3 R2, PT, PT, R4.reuse, 0x2, RZ ;  /* 0x0000000204027810 */ /* 0x040fe40007ffe0ff */
[----:B------:R-:W-:-:S09]  /*0cc0*/  ISETP.NE.AND P1, PT, R4, RZ, PT ;  /* 0x000000ff0400720c */ /* 0x000fd20003f25270 */
[----:B0-----:R-:W-:Y:S01]  /*0cd0*/  @!P0 FADD R7, R0, R7 ;  /* 0x0000000700078221 */ /* 0x001fe20000000000 */
[-C--:B------:R-:W-:Y:S02]  /*0ce0*/  ISETP.GT.AND P0, PT, R2, R5.reuse, PT ;  /* 0x000000050200720c */ /* 0x080fe40003f04270 */
[----:B------:R-:W-:Y:S01]  /*0cf0*/  IADD3 R2, PT, PT, R4, 0x4, RZ ;  /* 0x0000000404027810 */ /* 0x000fe20007ffe0ff */
[----:B------:R-:W0:Y:S01]  /*0d00*/  @!P1 S2R R6, SR_CgaCtaId ;  /* 0x0000000000069919 */ /* 0x000e220000008800 */
[----:B------:R-:W-:Y:S01]  /*0d10*/  @!P1 MOV R3, 0x400 ;  /* 0x0000040000039802 */ /* 0x000fe20000000f00 */
[----:B------:R-:W1:Y:S08]  /*0d20*/  SHFL.DOWN PT, R0, R7, 0x2, R5 ;  /* 0x0840000007007989 */ /* 0x000e7000000e0005 */
[----:B-1----:R-:W-:Y:S01]  /*0d30*/  @!P0 FADD R7, R7, R0 ;  /* 0x0000000007078221 */ /* 0x002fe20000000000 */
[----:B------:R-:W-:-:S02]  /*0d40*/  ISETP.GT.AND P0, PT, R2, R5, PT ;  /* 0x000000050200720c */ /* 0x000fc40003f04270 */
[----:B------:R-:W-:Y:S02]  /*0d50*/  IADD3 R2, PT, PT, R4, 0x8, RZ ;  /* 0x0000000804027810 */ /* 0x000fe40007ffe0ff */
[----:B------:R-:W1:Y:S01]  /*0d60*/  SHFL.DOWN PT, R0, R7, 0x4, R5 ;  /* 0x0880000007007989 */ /* 0x000e6200000e0005 */
[----:B0-----:R-:W-:-:S08]  /*0d70*/  @!P1 LEA R3, R6, R3, 0x18 ;  /* 0x0000000306039211 */ /* 0x001fd000078ec0ff */
[----:B-1----:R-:W-:Y:S01]  /*0d80*/  @!P0 FADD R7, R7, R0 ;  /* 0x0000000007078221 */ /* 0x002fe20000000000 */
[----:B------:R-:W-:Y:S01]  /*0d90*/  ISETP.GT.AND P0, PT, R2, R5, PT ;  /* 0x000000050200720c */ /* 0x000fe20003f04270 */
[----:B------:R-:W-:-:S03]  /*0da0*/  VIADD R2, R4, 0x10 ;  /* 0x0000001004027836 */ /* 0x000fc60000000000 */
[----:B------:R-:W0:Y:S09]  /*0db0*/  SHFL.DOWN PT, R0, R7, 0x8, R5 ;  /* 0x0900000007007989 */ /* 0x000e3200000e0005 */
[----:B0-----:R-:W-:Y:S01]  /*0dc0*/  @!P0 FADD R7, R7, R0 ;  /* 0x0000000007078221 */ /* 0x001fe20000000000 */
[----:B------:R-:W-:-:S02]  /*0dd0*/  ISETP.GT.AND P0, PT, R2, R5, PT ;  /* 0x000000050200720c */ /* 0x000fc40003f04270 */
[----:B------:R-:W-:Y:S02]  /*0de0*/  @!P1 SHF.R.U32.HI R2, RZ, 0x3, R9 ;  /* 0x00000003ff029819 */ /* 0x000fe40000011609 */
[----:B------:R-:W0:Y:S02]  /*0df0*/  SHFL.DOWN PT, R0, R7, 0x10, R5 ;  /* 0x0a00000007007989 */ /* 0x000e2400000e0005 */
[----:B------:R-:W-:-:S04]  /*0e00*/  @!P1 LOP3.LUT R2, R2, 0x7c, RZ, 0xc0, !PT ;  /* 0x0000007c02029812 */ /* 0x000fc800078ec0ff */
[----:B------:R-:W-:-:S03]  /*0e10*/  @!P1 IADD3 R3, PT, PT, R2, R3, RZ ;  /* 0x0000000302039210 */ /* 0x000fc60007ffe0ff */
[----:B0-----:R-:W-:Y:S01]  /*0e20*/  @!P0 FADD R7, R7, R0 ;  /* 0x0000000007078221 */ /* 0x001fe20000000000 */
[----:B------:R-:W-:-:S04]  /*0e30*/  ISETP.NE.AND P0, PT, R9, RZ, PT ;  /* 0x000000ff0900720c */ /* 0x000fc80003f05270 */
[----:B------:R-:W-:-:S05]  /*0e40*/  MOV R0, R7 ;  /* 0x0000000700007202 */ /* 0x000fca0000000f00 */
[----:B------:R4:W-:Y:S01]  /*0e50*/  @!P1 STS [R3+0x8], R0 ;  /* 0x0000080003009388 */ /* 0x0009e20000000800 */
[----:B------:R-:W-:Y:S06]  /*0e60*/  BAR.SYNC.DEFER_BLOCKING 0x0 ;  /* 0x0000000000007b1d */ /* 0x000fec0000010000 */
[----:B------:R-:W-:Y:S05]  /*0e70*/  @P0 BRA `(.L_x_17) ;  /* 0x0000002c00c00947 */ /* 0x000fea0003800000 */
[----:B------:R-:W0:Y:S01]  /*0e80*/  S2UR UR5, SR_CgaCtaId ;  /* 0x00000000000579c3 */ /* 0x000e220000008800 */
[----:B------:R-:W-:Y:S01]  /*0e90*/  UMOV UR4, 0x400 ;  /* 0x0000040000047882 */ /* 0x000fe20000000000 */
[C---:B------:R-:W-:Y:S02]  /*0ea0*/  ISETP.GT.AND P2, PT, R20.reuse, 0x20, PT ;  /* 0x000000201400780c */ /* 0x040fe40003f44270 */
[C---:B------:R-:W-:Y:S02]  /*0eb0*/  ISETP.GT.AND P4, PT, R20.reuse, 0x40, PT ;  /* 0x000000401400780c */ /* 0x040fe40003f84270 */
[C---:B------:R-:W-:Y:S02]  /*0ec0*/  ISETP.GT.AND P3, PT, R20.reuse, 0x60, PT ;  /* 0x000000601400780c */ /* 0x040fe40003f64270 */
[----:B------:R-:W-:Y:S01]  /*0ed0*/  ISETP.GT.AND P1, PT, R20, 0x80, PT ;  /* 0x000000801400780c */ /* 0x000fe20003f24270 */
[----:B0-----:R-:W-:-:S09]  /*0ee0*/  ULEA UR4, UR5, UR4, 0x18 ;  /* 0x0000000405047291 */ /* 0x001fd2000f8ec0ff */
[----:B----4-:R-:W0:Y:S04]  /*0ef0*/  LDS R3, [UR4+0xc] ;  /* 0x00000c04ff037984 */ /* 0x010e280008000800 */
[----:B------:R-:W1:Y:S04]  /*0f00*/  LDS.128 R4, [UR4+0x10] ;  /* 0x00001004ff047984 */ /* 0x000e680008000c00 */
[----:B------:R-:W2:Y:S01]  /*0f10*/  LDS.64 R8, [UR4+0x20] ;  /* 0x00002004ff087984 */ /* 0x000ea20008000a00 */
[----:B0-----:R-:W-:Y:S01]  /*0f20*/  @P2 FADD R0, R0, R3 ;  /* 0x0000000300002221 */ /* 0x001fe20000000000 */
[----:B------:R-:W-:-:S03]  /*0f30*/  ISETP.GT.AND P2, PT, R20, 0xa0, PT ;  /* 0x000000a01400780c */ /* 0x000fc60003f44270 */
[----:B-1----:R-:W-:Y:S01]  /*0f40*/  @P4 FADD R0, R0, R4 ;  /* 0x0000000400004221 */ /* 0x002fe20000000000 */
[----:B------:R-:W-:-:S03]  /*0f50*/  ISETP.GT.AND P4, PT, R20, 0xc0, PT ;  /* 0x000000c01400780c */ /* 0x000fc60003f84270 */
[----:B------:R-:W-:Y:S01]  /*0f60*/  @P3 FADD R0, R0, R5 ;  /* 0x0000000500003221 */ /* 0x000fe20000000000 */
[----:B------:R-:W-:-:S03]  /*0f70*/  ISETP.GT.AND P3, PT, R20, 0xe0, PT ;  /* 0x000000e01400780c */ /* 0x000fc60003f64270 */
[----:B------:R-:W-:-:S04]  /*0f80*/  @P1 FADD R0, R0, R6 ;  /* 0x0000000600001221 */ /* 0x000fc80000000000 */
[----:B------:R-:W-:-:S04]  /*0f90*/  @P2 FADD R0, R0, R7 ;  /* 0x0000000700002221 */ /* 0x000fc80000000000 */
[----:B--2---:R-:W-:-:S04]  /*0fa0*/  @P4 FADD R0, R0, R8 ;  /* 0x0000000800004221 */ /* 0x004fc80000000000 */
[----:B------:R-:W-:Y:S01]  /*0fb0*/  @P3 FADD R0, R0, R9 ;  /* 0x0000000900003221 */ /* 0x000fe20000000000 */
[----:B------:R-:W-:Y:S06]  /*0fc0*/  BRA `(.L_x_17) ;  /* 0x0000002c006c7947 */ /* 0x000fec0003800000 */
.L_x_3:
[----:B------:R-:W0:Y:S01]  /*0fd0*/  S2R R0, SR_TID.X ;  /* 0x0000000000007919 */ /* 0x000e220000002100 */
[----:B------:R-:W1:Y:S01]  /*0fe0*/  LDC.64 R2, c[0x0][0x380] ;  /* 0x0000e000ff027b82 */ /* 0x000e620000000a00 */
[----:B0-----:R-:W-:-:S05]  /*0ff0*/  SHF.L.U32 R5, R0, 0x2, RZ ;  /* 0x0000000200057819 */ /* 0x001fca00000006ff */
[----:B-1----:R-:W-:-:S05]  /*1000*/  IMAD.WIDE.U32 R2, R5, 0x4, R2 ;  /* 0x0000000405027825 */ /* 0x002fca00078e0002 */
[----:B------:R-:W2:Y:S04]  /*1010*/  LDG.E.128.CONSTANT R4, desc[UR6][R2.64] ;  /* 0x0000000602047981 */ /* 0x000ea8000c1e9d00 */
[----:B------:R-:W3:Y:S04]  /*1020*/  LDG.E.128.CONSTANT R8, desc[UR6][R2.64+0x1000] ;  /* 0x0010000602087981 */ /* 0x000ee8000c1e9d00 */
[----:B------:R-:W4:Y:S04]  /*1030*/  LDG.E.128.CONSTANT R12, desc[UR6][R2.64+0x2000] ;  /* 0x00200006020c7981 */ /* 0x000f28000c1e9d00 */
[----:B------:R-:W5:Y:S01]  /*1040*/  LDG.E.128.CONSTANT R16, desc[UR6][R2.64+0x3000] ;  /* 0x0030000602107981 */ /* 0x000f62000c1e9d00 */
[----:B------:R-:W-:Y:S01]  /*1050*/  ISETP.GE.U32.AND P0, PT, R20, 0x2000, PT ;  /* 0x000020001400780c */ /* 0x000fe20003f06070 */
[----:B------:R-:W-:-:S02]  /*1060*/  HFMA2 R23, -RZ, RZ, 0, 0.00048828125 ;  /* 0x00001000ff177431 */ /* 0x000fc400000001ff */
[----:B--2---:R-:W-:Y:S01]  /*1070*/  FADD R4, R4, R5 ;  /* 0x0000000504047221 */ /* 0x004fe20000000000 */
[----:B------:R-:W-:Y:S01]  /*1080*/  FADD R7, R6, R7 ;  /* 0x0000000706077221 */ /* 0x000fe20000000000 */
[----:B---3--:R-:W-:Y:S01]  /*1090*/  FADD R8, R8, R9 ;  /* 0x0000000908087221 */ /* 0x008fe20000000000 */
[----:B------:R-:W-:Y:S02]  /*10a0*/  FADD R11, R10, R11 ;  /* 0x0000000b0a0b7221 */ /* 0x000fe40000000000 */
[----:B------:R-:W-:Y:S01]  /*10b0*/  FADD R4, R4, R7 ;  /* 0x0000000704047221 */ /* 0x000fe20000000000 */
[----:B----4-:R-:W-:Y:S01]  /*10c0*/  FADD R12, R12, R13 ;  /* 0x0000000d0c0c7221 */ /* 0x010fe20000000000 */
[----:B------:R-:W-:Y:S01]  /*10d0*/  FADD R15, R14, R15 ;  /* 0x0000000f0e0f7221 */ /* 0x000fe20000000000 */
[----:B------:R-:W-:Y:S01]  /*10e0*/  FADD R11, R8, R11 ;  /* 0x0000000b080b7221 */ /* 0x000fe20000000000 */
[----:B-----5:R-:W-:Y:S01]  /*10f0*/  FADD R16, R16, R17 ;  /* 0x0000001110107221 */ /* 0x020fe20000000000 */
[----:B------:R-:W-:Y:S01]  /*1100*/  FADD R19, R18, R19 ;  /* 0x0000001312137221 */ /* 0x000fe20000000000 */
[----:B------:R-:W-:Y:S01]  /*1110*/  FADD R12, R12, R15 ;  /* 0x0000000f0c0c7221 */ /* 0x000fe20000000000 */
[----:B------:R-:W-:-:S02]  /*1120*/  FADD R4, R4, R11 ;  /* 0x0000000b04047221 */ /* 0x000fc40000000000 */
[----:B------:R-:W-:-:S04]  /*1130*/  FADD R19, R16, R19 ;  /* 0x0000001310137221 */ /* 0x000fc80000000000 */
[----:B------:R-:W-:-:S04]  /*1140*/  FADD R19, R12, R19 ;  /* 0x000000130c137221 */ /* 0x000fc80000000000 */
[----:B------:R-:W-:Y:S01]  /*1150*/  FADD R21, R4, R19 ;  /* 0x0000001304157221 */ /* 0x000fe20000000000 */
[----:B------:R-:W-:Y:S06]  /*1160*/  @!P0 BRA `(.L_x_18) ;  /* 0x00000000007c8947 */ /* 0x000fec0003800000 */
[----:B------:R-:W0:Y:S01]  /*1170*/  LDC R24, c[0x0][0x390] ;  /* 0x0000e400ff187b82 */ /* 0x000e220000000800 */
[----:B------:R-:W-:Y:S02]  /*1180*/  IADD3 R22, PT, PT, R20, -0x1000, RZ ;  /* 0xfffff00014167810 */ /* 0x000fe40007ffe0ff */
[----:B------:R-:W-:-:S07]  /*1190*/  MOV R23, 0x1000 ;  /* 0x0000100000177802 */ /* 0x000fce0000000f00 */
.L_x_20:
[----:B------:R-:W-:-:S05]  /*11a0*/  IMAD.WIDE R26, R23, 0x4, R2 ;  /* 0x00000004171a7825 */ /* 0x000fca00078e0202 */
[----:B------:R-:W2:Y:S04]  /*11b0*/  LDG.E.128.CONSTANT R16, desc[UR6][R26.64+0x2000] ;  /* 0x002000061a107981 */ /* 0x000ea8000c1e9d00 */
[----:B------:R-:W3:Y:S04]  /*11c0*/  LDG.E.128.CONSTANT R4, desc[UR6][R26.64+0x3000] ;  /* 0x003000061a047981 */ /* 0x000ee8000c1e9d00 */
[----:B------:R-:W4:Y:S04]  /*11d0*/  LDG.E.128.CONSTANT R8, desc[UR6][R26.64] ;  /* 0x000000061a087981 */ /* 0x000f28000c1e9d00 */
[----:B------:R-:W5:Y:S01]  /*11e0*/  LDG.E.128.CONSTANT R12, desc[UR6][R26.64+0x1000] ;  /* 0x001000061a0c7981 */ /* 0x000f62000c1e9d00 */
[----:B0-----:R-:W-:Y:S01]  /*11f0*/  MOV R20, R24 ;  /* 0x0000001800147202 */ /* 0x001fe20000000f00 */
[----:B--2---:R-:W-:Y:S01]  /*1200*/  FADD R17, R17, R18 ;  /* 0x0000001211117221 */ /* 0x004fe20000000000 */
[----:B---3--:R-:W-:-:S02]  /*1210*/  FADD R18, R19, R4 ;  /* 0x0000000413127221 */ /* 0x008fc40000000000 */
[----:B------:R-:W-:Y:S01]  /*1220*/  IADD3 R4, PT, PT, -R23, R20, RZ ;  /* 0x0000001417047210 */ /* 0x000fe20007ffe1ff */
[----:B------:R-:W-:Y:S01]  /*1230*/  FADD R5, R5, R6 ;  /* 0x0000000605057221 */ /* 0x000fe20000000000 */
[----:B----4-:R-:W-:Y:S01]  /*1240*/  FADD R9, R9, R10 ;  /* 0x0000000a09097221 */ /* 0x010fe20000000000 */
[----:B------:R-:W-:Y:S01]  /*1250*/  FADD R8, R8, R21 ;  /* 0x0000001508087221 */ /* 0x000fe20000000000 */
[----:B------:R-:W-:Y:S01]  /*1260*/  ISETP.GE.AND P0, PT, R4, 0x1000, PT ;  /* 0x000010000400780c */ /* 0x000fe20003f06270 */
[----:B-----5:R-:W-:Y:S01]  /*1270*/  FADD R13, R13, R14 ;  /* 0x0000000e0d0d7221 */ /* 0x020fe20000000000 */
[----:B------:R-:W-:Y:S01]  /*1280*/  FADD R10, R11, R12 ;  /* 0x0000000c0b0a7221 */ /* 0x000fe20000000000 */
[----:B------:R-:W-:Y:S01]  /*1290*/  FADD R14, R15, R16 ;  /* 0x000000100f0e7221 */ /* 0x000fe20000000000 */
[----:B------:R-:W-:Y:S01]  /*12a0*/  FADD R8, R8, R9 ;  /* 0x0000000908087221 */ /* 0x000fe20000000000 */
[----:B------:R-:W-:Y:S01]  /*12b0*/  FADD R5, R18, R5 ;  /* 0x0000000512057221 */ /* 0x000fe20000000000 */
[----:B------:R-:W-:Y:S01]  /*12c0*/  FADD R13, R10, R13 ;  /* 0x0000000d0a0d7221 */ /* 0x000fe20000000000 */
[----:B------:R-:W-:-:S03]  /*12d0*/  FADD R14, R14, R17 ;  /* 0x000000110e0e7221 */ /* 0x000fc60000000000 */
[----:B------:R-:W-:Y:S01]  /*12e0*/  FADD R8, R8, R13 ;  /* 0x0000000d08087221 */ /* 0x000fe20000000000 */
[----:B------:R-:W-:-:S04]  /*12f0*/  FADD R5, R14, R5 ;  /* 0x000000050e057221 */ /* 0x000fc80000000000 */
[----:B------:R-:W-:-:S04]  /*1300*/  FADD R5, R8, R5 ;  /* 0x0000000508057221 */ /* 0x000fc80000000000 */
[----:B------:R-:W-:Y:S01]  /*1310*/  FADD R21, R7, R5 ;  /* 0x0000000507157221 */ /* 0x000fe20000000000 */
[----:B------:R-:W-:Y:S06]  /*1320*/  @!P0 BRA `(.L_x_19) ;  /* 0x0000000800308947 */ /* 0x000fec0003800000 */
[----:B------:R-:W-:-:S04]  /*1330*/  IADD3 R23, PT, PT, R23, 0x1000, RZ ;  /* 0x0000100017177810 */ /* 0x000fc80007ffe0ff */
[----:B------:R-:W-:-:S13]  /*1340*/  ISETP.GT.AND P0, PT, R23, R22, PT ;  /* 0x000000161700720c */ /* 0x000fda0003f04270 */
[----:B------:R-:W-:Y:S05]  /*1350*/  @!P0 BRA `(.L_x_20) ;  /* 0xfffffffc00908947 */ /* 0x000fea000383ffff */
.L_x_18:
[----:B------:R-:W-:-:S13]  /*1360*/  ISETP.GE.AND P0, PT, R23, R20, PT ;  /* 0x000000141700720c */ /* 0x000fda0003f06270 */
[----:B------:R-:W-:Y:S05]  /*1370*/  @P0 BRA `(.L_x_19) ;  /* 0x00000008001c0947 */ /* 0x000fea0003800000 */
[----:B------:R-:W-:Y:S01]  /*1380*/  IMAD.IADD R9, R20, 0x1, -R23 ;  /* 0x0000000114097824 */ /* 0x000fe200078e0a17 */
[----:B------:R-:W-:Y:S04]  /*1390*/  BSSY.RECONVERGENT B1, `(.L_x_19) ;  /* 0x0000085000017945 */ /* 0x000fe80003800200 */
[----:B------:R-:W-:-:S13]  /*13a0*/  ISETP.GE.AND P0, PT, R0, R9, PT ;  /* 0x000000090000720c */ /* 0x000fda0003f06270 */
[----:B------:R-:W-:Y:S05]  /*13b0*/  @P0 BRA `(.L_x_21) ;  /* 0x0000000800080947 */ /* 0x000fea0003800000 */
[-C--:B------:R-:W-:Y:S01]  /*13c0*/  LOP3.LUT R2, RZ, R0.reuse, RZ, 0x33, !PT ;  /* 0x00000000ff027212 */ /* 0x080fe200078e33ff */
[----:B------:R-:W-:Y:S01]  /*13d0*/  BSSY.RECONVERGENT B2, `(.L_x_22) ;  /* 0x0000015000027945 */ /* 0x000fe20003800200 */
[----:B------:R-:W-:Y:S02]  /*13e0*/  MOV R8, R0 ;  /* 0x0000000000087202 */ /* 0x000fe40000000f00 */
[----:B------:R-:W-:-:S04]  /*13f0*/  IADD3 R2, PT, PT, -R23, R20, R2 ;  /* 0x0000001417027210 */ /* 0x000fc80007ffe102 */
[C---:B------:R-:W-:Y:S02]  /*1400*/  LOP3.LUT R3, R2.reuse, 0x300, RZ, 0xc0, !PT ;  /* 0x0000030002037812 */ /* 0x040fe400078ec0ff */
[----:B------:R-:W-:Y:S02]  /*1410*/  ISETP.GE.U32.AND P1, PT, R2, 0x300, PT ;  /* 0x000003000200780c */ /* 0x000fe40003f26070 */
[----:B------:R-:W-:-:S13]  /*1420*/  ISETP.NE.AND P0, PT, R3, 0x300, PT ;  /* 0x000003000300780c */ /* 0x000fda0003f05270 */
[----:B------:R-:W-:Y:S05]  /*1430*/  @!P0 BRA `(.L_x_23) ;  /* 0x0000000000388947 */ /* 0x000fea0003800000 */
[----:B------:R-:W0:Y:S01]  /*1440*/  LDC.64 R4, c[0x0][0x380] ;  /* 0x0000e000ff047b82 */ /* 0x000e220000000a00 */
[----:B------:R-:W-:Y:S02]  /*1450*/  LEA.HI R2, R2, 0x1, RZ, 0x18 ;  /* 0x0000000102027811 */ /* 0x000fe400078fc0ff */
[----:B------:R-:W-:Y:S02]  /*1460*/  IADD3 R7, PT, PT, R0, R23, RZ ;  /* 0x0000001700077210 */ /* 0x000fe40007ffe0ff */
[----:B------:R-:W-:Y:S02]  /*1470*/  LOP3.LUT R2, R2, 0x3, RZ, 0xc0, !PT ;  /* 0x0000000302027812 */ /* 0x000fe400078ec0ff */
[----:B------:R-:W-:Y:S02]  /*1480*/  MOV R8, R0 ;  /* 0x0000000000087202 */ /* 0x000fe40000000f00 */
[----:B------:R-:W-:-:S07]  /*1490*/  IADD3 R6, PT, PT, -R2, RZ, RZ ;  /* 0x000000ff02067210 */ /* 0x000fce0007ffe1ff */
.L_x_24:
[----:B0-----:R-:W-:-:S06]  /*14a0*/  IMAD.WIDE.U32 R2, R7, 0x4, R4 ;  /* 0x0000000407027825 */ /* 0x001fcc00078e0004 */
[----:B------:R-:W2:Y:S01]  /*14b0*/  LDG.E.CONSTANT R2, desc[UR6][R2.64] ;  /* 0x0000000602027981 */ /* 0x000ea2000c1e9900 */
[----:B------:R-:W-:Y:S02]  /*14c0*/  IADD3 R6, PT, PT, R6, 0x1, RZ ;  /* 0x0000000106067810 */ /* 0x000fe40007ffe0ff */
[----:B------:R-:W-:Y:S02]  /*14d0*/  IADD3 R8, PT, PT, R8, 0x100, RZ ;  /* 0x0000010008087810 */ /* 0x000fe40007ffe0ff */
[----:B------:R-:W-:Y:S02]  /*14e0*/  ISETP.NE.AND P0, PT, R6, RZ, PT ;  /* 0x000000ff0600720c */ /* 0x000fe40003f05270 */
[----:B------:R-:W-:Y:S01]  /*14f0*/  IADD3 R7, PT, PT, R7, 0x100, RZ ;  /* 0x0000010007077810 */ /* 0x000fe20007ffe0ff */
[----:B--2---:R-:W-:-:S10]  /*1500*/  FADD R21, R2, R21 ;  /* 0x0000001502157221 */ /* 0x004fd40000000000 */
[----:B------:R-:W-:Y:S05]  /*1510*/  @P0 BRA `(.L_x_24) ;  /* 0xfffffffc00e00947 */ /* 0x000fea000383ffff */
.L_x_23:
[----:B------:R-:W-:Y:S05]  /*1520*/  BSYNC.RECONVERGENT B2 ;  /* 0x0000000000027941 */ /* 0x000fea0003800200 */
.L_x_22:
[----:B------:R-:W-:Y:S05]  /*1530*/  @!P1 BRA `(.L_x_21) ;  /* 0x0000000400a89947 */ /* 0x000fea0003800000 */
[----:B------:R-:W0:Y:S01]  /*1540*/  LDCU.64 UR4, c[0x0][0x380] ;  /* 0x00007000ff0477ac */ /* 0x000e220008000a00 */
[----:B------:R-:W-:Y:S01]  /*1550*/  IADD3 R5, PT, PT, R9, -R8, RZ ;  /* 0x8000000809057210 */ /* 0x000fe20007ffe0ff */
[----:B------:R-:W-:Y:S01]  /*1560*/  BSSY.RECONVERGENT B2, `(.L_x_25) ;  /* 0x000003b000027945 */ /* 0x000fe20003800200 */
[CC--:B------:R-:W-:Y:S02]  /*1570*/  IADD3 R3, P0, PT, R8.reuse, R23.reuse, RZ ;  /* 0x0000001708037210 */ /* 0x0c0fe40007f1e0ff */
[----:B------:R-:W-:Y:S02]  /*1580*/  ISETP.GT.AND P1, PT, R5, 0xc00, PT ;  /* 0x00000c000500780c */ /* 0x000fe40003f24270 */
[----:B------:R-:W-:Y:S02]  /*1590*/  IADD3.X R4, PT, PT, RZ, RZ, RZ, P0, !PT ;  /* 0x000000ffff047210 */ /* 0x000fe400007fe4ff */
[----:B------:R-:W-:Y:S02]  /*15a0*/  IADD3 R11, PT, PT, R8, R23, RZ ;  /* 0x00000017080b7210 */ /* 0x000fe40007ffe0ff */
[----:B0-----:R-:W-:-:S04]  /*15b0*/  LEA R2, P0, R3, UR4, 0x2 ;  /* 0x0000000403027c11 */ /* 0x001fc8000f8010ff */
[----:B------:R-:W-:Y:S02]  /*15c0*/  LEA.HI.X R3, R3, UR5, R4, 0x2, P0 ;  /* 0x0000000503037c11 */ /* 0x000fe400080f1404 */
[----:B------:R-:W-:-:S05]  /*15d0*/  IADD3 R2, P0, PT, R2, 0x800, RZ ;  /* 0x0000080002027810 */ /* 0x000fca0007f1e0ff */
[----:B------:R-:W-:Y:S01]  /*15e0*/  IMAD.X R3, RZ, RZ, R3, P0 ;  /* 0x000000ffff037224 */ /* 0x000fe200000e0603 */
[----:B------:R-:W-:Y:S01]  /*15f0*/  PLOP3.LUT P0, PT, PT, PT, PT, 0x80, 0x8 ;  /* 0x000000000008781c */ /* 0x000fe20003f0f070 */
[----:B------:R-:W-:-:S12]  /*1600*/  @!P1 BRA `(.L_x_26) ;  /* 0x0000000000c09947 */ /* 0x000fd80003800000 */
[----:B------:R-:W-:Y:S02]  /*1610*/  PLOP3.LUT P0, PT, PT, PT, PT, 0x8, 0x80 ;  /* 0x000000000080781c */ /* 0x000fe40003f0e170 */
[----:B------:R-:W-:-:S11]  /*1620*/  IADD3 R13, PT, PT, R9, -0xc00, RZ ;  /* 0xfffff400090d7810 */ /* 0x000fd60007ffe0ff */
.L_x_27:
[----:B------:R-:W0:Y:S01]  /*1630*/  LDC.64 R4, c[0x0][0x380] ;  /* 0x0000e000ff047b82 */ /* 0x000e220000000a00 */
[----:B------:R-:W2:Y:S01]  /*1640*/  LDG.E.CONSTANT R10, desc[UR6][R2.64+-0x400] ;  /* 0xfffc0006020a7981 */ /* 0x000ea2000c1e9900 */
[----:B------:R-:W-:-:S03]  /*1650*/  IADD3 R25, PT, PT, R11, 0x400, RZ ;  /* 0x000004000b197810 */ /* 0x000fc60007ffe0ff */
[----:B------:R-:W3:Y:S04]  /*1660*/  LDG.E.CONSTANT R19, desc[UR6][R2.64] ;  /* 0x0000000602137981 */ /* 0x000ee8000c1e9900 */
[----:B------:R-:W4:Y:S01]  /*1670*/  LDG.E.CONSTANT R18, desc[UR6][R2.64+0x400] ;  /* 0x0004000602127981 */ /* 0x000f22000c1e9900 */
[----:B------:R-:W-:-:S03]  /*1680*/  IADD3 R7, PT, PT, R11, 0x800, RZ ;  /* 0x000008000b077810 */ /* 0x000fc60007ffe0ff */
[----:B------:R-:W5:Y:S04]  /*1690*/  LDG.E.CONSTANT R16, desc[UR6][R2.64+0xc00] ;  /* 0x000c000602107981 */ /* 0x000f68000c1e9900 */
[----:B------:R-:W5:Y:S04]  /*16a0*/  LDG.E.CONSTANT R15, desc[UR6][R2.64+0x1000] ;  /* 0x00100006020f7981 */ /* 0x000f68000c1e9900 */
[----:B------:R-:W5:Y:S01]  /*16b0*/  LDG.E.CONSTANT R14, desc[UR6][R2.64+0x1400] ;  /* 0x00140006020e7981 */ /* 0x000f62000c1e9900 */
[----:B0-----:R-:W-:-:S03]  /*16c0*/  IMAD.WIDE.U32 R22, R11, 0x4, R4 ;  /* 0x000000040b167825 */ /* 0x001fc600078e0004 */
[----:B------:R-:W5:Y:S04]  /*16d0*/  LDG.E.CONSTANT R20, desc[UR6][R2.64+0x2000] ;  /* 0x0020000602147981 */ /* 0x000f68000c1e9900 */
[----:B------:R0:W2:Y:S01]  /*16e0*/  LDG.E.CONSTANT R12, desc[UR6][R22.64] ;  /* 0x00000006160c7981 */ /* 0x0000a2000c1e9900 */
[----:B------:R-:W-:-:S03]  /*16f0*/  IMAD.WIDE.U32 R24, R25, 0x4, R4 ;  /* 0x0000000419187825 */ /* 0x000fc600078e0004 */
[----:B------:R-:W5:Y:S04]  /*1700*/  LDG.E.CONSTANT R26, desc[UR6][R2.64+0x3000] ;  /* 0x00300006021a7981 */ /* 0x000f68000c1e9900 */
[----:B------:R-:W5:Y:S01]  /*1710*/  LDG.E.CONSTANT R17, desc[UR6][R24.64] ;  /* 0x0000000618117981 */ /* 0x000f62000c1e9900 */
[--C-:B------:R-:W-:Y:S01]  /*1720*/  IMAD.WIDE.U32 R6, R7, 0x4, R4.reuse ;  /* 0x0000000407067825 */ /* 0x100fe200078e0004 */
[----:B0-----:R-:W-:Y:S02]  /*1730*/  IADD3 R23, PT, PT, R11, 0xc00, RZ ;  /* 0x00000c000b177810 */ /* 0x001fe40007ffe0ff */
[----:B------:R-:W5:Y:S04]  /*1740*/  LDG.E.CONSTANT R22, desc[UR6][R2.64+0x1c00] ;  /* 0x001c000602167981 */ /* 0x000f68000c1e9900 */
[----:B------:R-:W5:Y:S01]  /*1750*/  LDG.E.CONSTANT R6, desc[UR6][R6.64] ;  /* 0x0000000606067981 */ /* 0x000f62000c1e9900 */
[----:B------:R-:W-:-:S03]  /*1760*/  IMAD.WIDE.U32 R4, R23, 0x4, R4 ;  /* 0x0000000417047825 */ /* 0x000fc600078e0004 */
[----:B------:R-:W5:Y:S04]  /*1770*/  LDG.E.CONSTANT R23, desc[UR6][R2.64+0x2400] ;  /* 0x0024000602177981 */ /* 0x000f68000c1e9900 */
[----:B------:R-:W5:Y:S04]  /*1780*/  LDG.E.CONSTANT R4, desc[UR6][R4.64] ;  /* 0x0000000604047981 */ /* 0x000f68000c1e9900 */
[----:B------:R-:W5:Y:S04]  /*1790*/  LDG.E.CONSTANT R24, desc[UR6][R2.64+0x2c00] ;  /* 0x002c000602187981 */ /* 0x000f68000c1e9900 */
[----:B------:R0:W5:Y:S01]  /*17a0*/  LDG.E.CONSTANT R25, desc[UR6][R2.64+0x3400] ;  /* 0x0034000602197981 */ /* 0x000162000c1e9900 */
[----:B------:R-:W-:-:S04]  /*17b0*/  IADD3 R8, PT, PT, R8, 0x1000, RZ ;  /* 0x0000100008087810 */ /* 0x000fc80007ffe0ff */
[----:B------:R-:W-:Y:S02]  /*17c0*/  ISETP.GE.AND P1, PT, R8, R13, PT ;  /* 0x0000000d0800720c */ /* 0x000fe40003f26270 */
[----:B0-----:R-:W-:Y:S02]  /*17d0*/  IADD3 R2, P2, PT, R2, 0x4000, RZ ;  /* 0x0000400002027810 */ /* 0x001fe40007f5e0ff */
[----:B------:R-:W-:Y:S02]  /*17e0*/  IADD3 R11, PT, PT, R11, 0x1000, RZ ;  /* 0x000010000b0b7810 */ /* 0x000fe40007ffe0ff */
[----:B------:R-:W-:Y:S01]  /*17f0*/  IADD3.X R3, PT, PT, RZ, R3, RZ, P2, !PT ;  /* 0x00000003ff037210 */ /* 0x000fe200017fe4ff */
[----:B--2---:R-:W-:-:S04]  /*1800*/  FADD R21, R12, R21 ;  /* 0x000000150c157221 */ /* 0x004fc80000000000 */
[----:B------:R-:W-:-:S04]  /*1810*/  FADD R10, R21, R10 ;  /* 0x0000000a150a7221 */ /* 0x000fc80000000000 */
[----:B---3--:R-:W-:-:S04]  /*1820*/  FADD R19, R10, R19 ;  /* 0x000000130a137221 */ /* 0x008fc80000000000 */
[----:B----4-:R-:W-:-:S04]  /*1830*/  FADD R18, R19, R18 ;  /* 0x0000001213127221 */ /* 0x010fc80000000000 */
[----:B-----5:R-:W-:-:S04]  /*1840*/  FADD R17, R18, R17 ;  /* 0x0000001112117221 */ /* 0x020fc80000000000 */
        /* <DEDUP_REMOVED lines=12> */
.L_x_26:
[----:B------:R-:W-:Y:S05]  /*1910*/  BSYNC.RECONVERGENT B2 ;  /* 0x0000000000027941 */ /* 0x000fea0003800200 */
.L_x_25:
[----:B------:R-:W-:Y:S01]  /*1920*/  IADD3 R4, PT, PT, R9, -R8, RZ ;  /* 0x8000000809047210 */ /* 0x000fe20007ffe0ff */
[----:B------:R-:W-:Y:S03]  /*1930*/  BSSY.RECONVERGENT B2, `(.L_x_28) ;  /* 0x000001e000027945 */ /* 0x000fe60003800200 */
[----:B------:R-:W-:-:S13]  /*1940*/  ISETP.GT.AND P1, PT, R4, 0x400, PT ;  /* 0x000004000400780c */ /* 0x000fda0003f24270 */
[----:B------:R-:W-:Y:S05]  /*1950*/  @!P1 BRA `(.L_x_29) ;  /* 0x00000000006c9947 */ /* 0x000fea0003800000 */
[----:B------:R-:W0:Y:S01]  /*1960*/  LDC.64 R6, c[0x0][0x380] ;  /* 0x0000e000ff067b82 */ /* 0x000e220000000a00 */
[----:B------:R-:W2:Y:S01]  /*1970*/  LDG.E.CONSTANT R10, desc[UR6][R2.64+-0x400] ;  /* 0xfffc0006020a7981 */ /* 0x000ea2000c1e9900 */
[----:B------:R-:W-:-:S03]  /*1980*/  VIADD R15, R11, 0x400 ;  /* 0x000004000b0f7836 */ /* 0x000fc60000000000 */
[----:B------:R-:W3:Y:S04]  /*1990*/  LDG.E.CONSTANT R13, desc[UR6][R2.64] ;  /* 0x00000006020d7981 */ /* 0x000ee8000c1e9900 */
[----:B------:R-:W4:Y:S04]  /*19a0*/  LDG.E.CONSTANT R17, desc[UR6][R2.64+0xc00] ;  /* 0x000c000602117981 */ /* 0x000f28000c1e9900 */
[----:B------:R-:W5:Y:S04]  /*19b0*/  LDG.E.CONSTANT R19, desc[UR6][R2.64+0x1000] ;  /* 0x0010000602137981 */ /* 0x000f68000c1e9900 */
[----:B------:R1:W5:Y:S01]  /*19c0*/  LDG.E.CONSTANT R23, desc[UR6][R2.64+0x1400] ;  /* 0x0014000602177981 */ /* 0x000362000c1e9900 */
[----:B0-----:R-:W-:-:S06]  /*19d0*/  IMAD.WIDE.U32 R4, R11, 0x4, R6 ;  /* 0x000000040b047825 */ /* 0x001fcc00078e0006 */
[----:B------:R-:W2:Y:S01]  /*19e0*/  LDG.E.CONSTANT R4, desc[UR6][R4.64] ;  /* 0x0000000604047981 */ /* 0x000ea2000c1e9900 */
[----:B------:R-:W-:-:S03]  /*19f0*/  IMAD.WIDE.U32 R6, R15, 0x4, R6 ;  /* 0x000000040f067825 */ /* 0x000fc600078e0006 */
[----:B------:R-:W4:Y:S04]  /*1a00*/  LDG.E.CONSTANT R15, desc[UR6][R2.64+0x400] ;  /* 0x00040006020f7981 */ /* 0x000f28000c1e9900 */
[----:B------:R-:W5:Y:S01]  /*1a10*/  LDG.E.CONSTANT R7, desc[UR6][R6.64] ;  /* 0x0000000606077981 */ /* 0x000f62000c1e9900 */
[----:B------:R-:W-:Y:S02]  /*1a20*/  PLOP3.LUT P0, PT, PT, PT, PT, 0x8, 0x80 ;  /* 0x000000000080781c */ /* 0x000fe40003f0e170 */
[----:B------:R-:W-:Y:S02]  /*1a30*/  IADD3 R8, PT, PT, R8, 0x800, RZ ;  /* 0x0000080008087810 */ /* 0x000fe40007ffe0ff */
[----:B------:R-:W-:Y:S01]  /*1a40*/  IADD3 R11, PT, PT, R11, 0x800, RZ ;  /* 0x000008000b0b7810 */ /* 0x000fe20007ffe0ff */
[----:B--2---:R-:W-:-:S04]  /*1a50*/  FADD R21, R21, R4 ;  /* 0x0000000415157221 */ /* 0x004fc80000000000 */
[----:B------:R-:W-:-:S04]  /*1a60*/  FADD R10, R21, R10 ;  /* 0x0000000a150a7221 */ /* 0x000fc80000000000 */
[----:B---3--:R-:W-:-:S04]  /*1a70*/  FADD R10, R10, R13 ;  /* 0x0000000d0a0a7221 */ /* 0x008fc80000000000 */
[----:B----4-:R-:W-:-:S04]  /*1a80*/  FADD R10, R10, R15 ;  /* 0x0000000f0a0a7221 */ /* 0x010fc80000000000 */
[----:B-----5:R-:W-:Y:S01]  /*1a90*/  FADD R10, R10, R7 ;  /* 0x000000070a0a7221 */ /* 0x020fe20000000000 */
[----:B------:R-:W-:-:S03]  /*1aa0*/  IADD3 R4, P1, PT, R2, 0x2000, RZ ;  /* 0x0000200002047810 */ /* 0x000fc60007f3e0ff */
[----:B------:R-:W-:Y:S01]  /*1ab0*/  FADD R10, R10, R17 ;  /* 0x000000110a0a7221 */ /* 0x000fe20000000000 */
[----:B------:R-:W-:-:S03]  /*1ac0*/  IADD3.X R5, PT, PT, RZ, R3, RZ, P1, !PT ;  /* 0x00000003ff057210 */ /* 0x000fc60000ffe4ff */
[----:B------:R-:W-:Y:S01]  /*1ad0*/  FADD R10, R10, R19 ;  /* 0x000000130a0a7221 */ /* 0x000fe20000000000 */
[----:B-1----:R-:W-:Y:S02]  /*1ae0*/  MOV R2, R4 ;  /* 0x0000000400027202 */ /* 0x002fe40000000f00 */
[----:B------:R-:W-:Y:S01]  /*1af0*/  MOV R3, R5 ;  /* 0x0000000500037202 */ /* 0x000fe20000000f00 */
[----:B------:R-:W-:-:S07]  /*1b00*/  FADD R21, R10, R23 ;  /* 0x000000170a157221 */ /* 0x000fce0000000000 */
.L_x_29:
[----:B------:R-:W-:Y:S05]  /*1b10*/  BSYNC.RECONVERGENT B2 ;  /* 0x0000000000027941 */ /* 0x000fea0003800200 */
.L_x_28:
[----:B------:R-:W-:-:S13]  /*1b20*/  ISETP.LT.OR P0, PT, R8, R9, P0 ;  /* 0x000000090800720c */ /* 0x000fda0000701670 */
[----:B------:R-:W-:Y:S05]  /*1b30*/  @!P0 BRA `(.L_x_21) ;  /* 0x0000000000288947 */ /* 0x000fea0003800000 */
[----:B------:R-:W0:Y:S01]  /*1b40*/  LDC.64 R4, c[0x0][0x380] ;  /* 0x0000e000ff047b82 */ /* 0x000e220000000a00 */
[----:B------:R-:W2:Y:S04]  /*1b50*/  LDG.E.CONSTANT R6, desc[UR6][R2.64+-0x400] ;  /* 0xfffc000602067981 */ /* 0x000ea8000c1e9900 */
[----:B------:R-:W3:Y:S04]  /*1b60*/  LDG.E.CONSTANT R7, desc[UR6][R2.64] ;  /* 0x0000000602077981 */ /* 0x000ee8000c1e9900 */
[----:B------:R-:W4:Y:S01]  /*1b70*/  LDG.E.CONSTANT R9, desc[UR6][R2.64+0x400] ;  /* 0x0004000602097981 */ /* 0x000f22000c1e9900 */
[----:B0-----:R-:W-:-:S06]  /*1b80*/  IMAD.WIDE.U32 R4, R11, 0x4, R4 ;  /* 0x000000040b047825 */ /* 0x001fcc00078e0004 */
[----:B------:R-:W5:Y:S02]  /*1b90*/  LDG.E.CONSTANT R4, desc[UR6][R4.64] ;  /* 0x0000000604047981 */ /* 0x000f64000c1e9900 */
[----:B-----5:R-:W-:-:S04]  /*1ba0*/  FADD R21, R21, R4 ;  /* 0x0000000415157221 */ /* 0x020fc80000000000 */
[----:B--2---:R-:W-:-:S04]  /*1bb0*/  FADD R6, R21, R6 ;  /* 0x0000000615067221 */ /* 0x004fc80000000000 */
[----:B---3--:R-:W-:-:S04]  /*1bc0*/  FADD R6, R6, R7 ;  /* 0x0000000706067221 */ /* 0x008fc80000000000 */
[----:B----4-:R-:W-:-:S07]  /*1bd0*/  FADD R21, R6, R9 ;  /* 0x0000000906157221 */ /* 0x010fce0000000000 */
.L_x_21:
[----:B------:R-:W-:Y:S05]  /*1be0*/  BSYNC.RECONVERGENT B1 ;  /* 0x0000000000017941 */ /* 0x000fea0003800200 */
.L_x_19:
[----:B------:R-:W0:Y:S01]  /*1bf0*/  S2R R6, SR_LANEID ;  /* 0x0000000000067919 */ /* 0x000e220000000000 */
[----:B------:R-:W1:Y:S01]  /*1c00*/  SHFL.DOWN PT, R2, R21, 0x1, 0x1f ;  /* 0x08201f0015027f89 */ /* 0x000e6200000e0000 */
[C---:B0-----:R-:W-:Y:S02]  /*1c10*/  ISETP.GT.AND P0, PT, R6.reuse, 0x1e, PT ;  /* 0x0000001e0600780c */ /* 0x041fe40003f04270 */
[----:B------:R-:W-:-:S11]  /*1c20*/  ISETP.NE.AND P1, PT, R6, RZ, PT ;  /* 0x000000ff0600720c */ /* 0x000fd60003f25270 */
[----:B-1----:R-:W-:Y:S01]  /*1c30*/  @!P0 FADD R21, R2, R21 ;  /* 0x0000001502158221 */ /* 0x002fe20000000000 */
[----:B------:R-:W-:Y:S01]  /*1c40*/  ISETP.GT.AND P0, PT, R6, 0x1d, PT ;  /* 0x0000001d0600780c */ /* 0x000fe20003f04270 */
[----:B------:R-:W0:Y:S01]  /*1c50*/  @!P1 S2R R5, SR_CgaCtaId ;  /* 0x0000000000059919 */ /* 0x000e220000008800 */
[----:B------:R-:W-:Y:S02]  /*1c60*/  @!P1 MOV R4, 0x400 ;  /* 0x0000040000049802 */ /* 0x000fe40000000f00 */
[----:B------:R-:W-:Y:S01]  /*1c70*/  @!P1 SHF.R.U32.HI R3, RZ, 0x3, R0 ;  /* 0x00000003ff039819 */ /* 0x000fe20000011600 */
[----:B------:R-:W1:Y:S03]  /*1c80*/  SHFL.DOWN PT, R2, R21, 0x2, 0x1f ;  /* 0x08401f0015027f89 */ /* 0x000e6600000e0000 */
[----:B------:R-:W-:-:S05]  /*1c90*/  @!P1 LOP3.LUT R3, R3, 0x7c, RZ, 0xc0, !PT ;  /* 0x0000007c03039812 */ /* 0x000fca00078ec0ff */
[----:B-1----:R-:W-:Y:S01]  /*1ca0*/  @!P0 FADD R21, R21, R2 ;  /* 0x0000000215158221 */ /* 0x002fe20000000000 */
[----:B------:R-:W-:Y:S02]  /*1cb0*/  ISETP.GT.AND P0, PT, R6, 0x1b, PT ;  /* 0x0000001b0600780c */ /* 0x000fe40003f04270 */
[----:B0-----:R-:W-:Y:S02]  /*1cc0*/  @!P1 LEA R4, R5, R4, 0x18 ;  /* 0x0000000405049211 */ /* 0x001fe400078ec0ff */
[----:B------:R-:W0:Y:S02]  /*1cd0*/  SHFL.DOWN PT, R2, R21, 0x4, 0x1f ;  /* 0x08801f0015027f89 */ /* 0x000e2400000e0000 */
[----:B------:R-:W-:-:S07]  /*1ce0*/  @!P1 IADD3 R3, PT, PT, R3, R4, RZ ;  /* 0x0000000403039210 */ /* 0x000fce0007ffe0ff */
        /* <DEDUP_REMOVED lines=12> */
[----:B------:R-:W0:Y:S01]  /*1db0*/  S2UR UR5, SR_CgaCtaId ;  /* 0x00000000000579c3 */ /* 0x000e220000008800 */
[----:B------:R-:W-:Y:S02]  /*1dc0*/  UMOV UR4, 0x400 ;  /* 0x0000040000047882 */ /* 0x000fe40000000000 */
[----:B0-----:R-:W-:-:S09]  /*1dd0*/  ULEA UR4, UR5, UR4, 0x18 ;  /* 0x0000000405047291 */ /* 0x001fd2000f8ec0ff */
[----:B---3--:R-:W0:Y:S04]  /*1de0*/  LDS R3, [UR4+0xc] ;  /* 0x00000c04ff037984 */ /* 0x008e280008000800 */
        /* <DEDUP_REMOVED lines=10> */
.L_x_2:
        /* <DEDUP_REMOVED lines=12> */
.L_x_32:
[----:B------:R-:W-:Y:S05]  /*1f50*/  BSYNC.RECONVERGENT B1 ;  /* 0x0000000000017941 */ /* 0x000fea0003800200 */
.L_x_31:
[----:B------:R-:W-:Y:S01]  /*1f60*/  ISETP.GE.AND P0, PT, R11, R20, PT ;  /* 0x000000140b00720c */ /* 0x000fe20003f06270 */
[----:B------:R-:W-:-:S12]  /*1f70*/  BSSY.RECONVERGENT B1, `(.L_x_33) ;  /* 0x0000074000017945 */ /* 0x000fd80003800200 */
[----:B------:R-:W-:Y:S05]  /*1f80*/  @P0 BRA `(.L_x_34) ;  /* 0x0000000400c80947 */ /* 0x000fea0003800000 */
[----:B0-----:R-:W-:Y:S01]  /*1f90*/  LOP3.LUT R3, RZ, R11, RZ, 0x33, !PT ;  /* 0x0000000bff037212 */ /* 0x001fe200078e33ff */
[----:B------:R-:W-:Y:S04]  /*1fa0*/  BSSY.RECONVERGENT B2, `(.L_x_35) ;  /* 0x0000015000027945 */ /* 0x000fe80003800200 */
[----:B------:R-:W-:-:S05]  /*1fb0*/  IMAD.IADD R4, R3, 0x1, R20 ;  /* 0x0000000103047824 */ /* 0x000fca00078e0214 */
        /* <DEDUP_REMOVED lines=10> */
.L_x_37:
[----:B------:R-:W-:-:S06]  /*2060*/  MOV R3, R5 ;  /* 0x0000000500037202 */ /* 0x000fcc0000000f00 */
[----:B------:R0:W2:Y:S01]  /*2070*/  LDG.E.CONSTANT R3, desc[UR6][R2.64] ;  /* 0x0000000602037981 */ /* 0x0000a2000c1e9900 */
[----:B------:R-:W-:Y:S02]  /*2080*/  IADD3 R4, PT, PT, R4, 0x1, RZ ;  /* 0x0000000104047810 */ /* 0x000fe40007ffe0ff */
[----:B------:R-:W-:Y:S02]  /*2090*/  IADD3 R11, PT, PT, R11, 0x100, RZ ;  /* 0x000001000b0b7810 */ /* 0x000fe40007ffe0ff */
[----:B------:R-:W-:Y:S02]  /*20a0*/  ISETP.NE.AND P0, PT, R4, RZ, PT ;  /* 0x000000ff0400720c */ /* 0x000fe40003f05270 */
[----:B0-----:R-:W-:-:S04]  /*20b0*/  IADD3 R2, P2, PT, R2, 0x400, RZ ;  /* 0x0000040002027810 */ /* 0x001fc80007f5e0ff */
[----:B------:R-:W-:Y:S01]  /*20c0*/  IADD3.X R5, PT, PT, RZ, R5, RZ, P2, !PT ;  /* 0x00000005ff057210 */ /* 0x000fe200017fe4ff */
[----:B--2--5:R-:W-:-:S06]  /*20d0*/  FADD R0, R3, R0 ;  /* 0x0000000003007221 */ /* 0x024fcc0000000000 */
[----:B------:R-:W-:Y:S05]  /*20e0*/  @P0 BRA `(.L_x_37) ;  /* 0xfffffffc00dc0947 */ /* 0x000fea000383ffff */
.L_x_36:
[----:B------:R-:W-:Y:S05]  /*20f0*/  BSYNC.RECONVERGENT B2 ;  /* 0x0000000000027941 */ /* 0x000fea0003800200 */
.L_x_35:
        /* <DEDUP_REMOVED lines=8> */
.L_x_40:
        /* <DEDUP_REMOVED lines=9> */
[----:B------:R-:W-:-:S03]  /*2210*/  VIADD R3, R11, 0x800 ;  /* 0x000008000b037836 */ /* 0x000fc60000000000 */
[----:B------:R-:W4:Y:S01]  /*2220*/  LDG.E.CONSTANT R15, desc[UR6][R4.64+0x400] ;  /* 0x00040006040f7981 */ /* 0x000f22000c1e9900 */
        /* <DEDUP_REMOVED lines=32> */
.L_x_39:
[----:B------:R-:W-:Y:S05]  /*2430*/  BSYNC.RECONVERGENT B2 ;  /* 0x0000000000027941 */ /* 0x000fea0003800200 */
.L_x_38:
[----:B------:R-:W-:Y:S01]  /*2440*/  IADD3 R2, PT, PT, -R11, R20, RZ ;  /* 0x000000140b027210 */ /* 0x000fe20007ffe1ff */
[----:B------:R-:W-:Y:S03]  /*2450*/  BSSY.RECONVERGENT B2, `(.L_x_41) ;  /* 0x0000019000027945 */ /* 0x000fe60003800200 */
[----:B------:R-:W-:-:S13]  /*2460*/  ISETP.GT.AND P1, PT, R2, 0x400, PT ;  /* 0x000004000200780c */ /* 0x000fda0003f24270 */
[----:B------:R-:W-:Y:S05]  /*2470*/  @!P1 BRA `(.L_x_42) ;  /* 0x0000000000589947 */ /* 0x000fea0003800000 */
        /* <DEDUP_REMOVED lines=22> */
.L_x_42:
[----:B------:R-:W-:Y:S05]  /*25e0*/  BSYNC.RECONVERGENT B2 ;  /* 0x0000000000027941 */ /* 0x000fea0003800200 */
.L_x_41:
        /* <DEDUP_REMOVED lines=12> */
.L_x_34:
[----:B------:R-:W-:Y:S05]  /*26b0*/  BSYNC.RECONVERGENT B1 ;  /* 0x0000000000017941 */ /* 0x000fea0003800200 */
.L_x_33:
        /* <DEDUP_REMOVED lines=35> */
[----:B--2---:R-:W0:Y:S04]  /*28f0*/  LDS R3, [UR4+0xc] ;  /* 0x00000c04ff037984 */ /* 0x004e280008000800 */
        /* <DEDUP_REMOVED lines=10> */
.L_x_43:
[----:B0-----:R-:W0:Y:S01]  /*29a0*/  S2R R2, SR_LANEID ;  /* 0x0000000000027919 */ /* 0x001e220000000000 */
[----:B------:R-:W-:-:S04]  /*29b0*/  LOP3.LUT R0, R9, 0x3e0, RZ, 0xc0, !PT ;  /* 0x000003e009007812 */ /* 0x000fc800078ec0ff */
[----:B------:R-:W-:Y:S02]  /*29c0*/  IADD3 R3, PT, PT, R0, 0x20, RZ ;  /* 0x0000002000037810 */ /* 0x000fe40007ffe0ff */
[----:B------:R-:W-:Y:S02]  /*29d0*/  LOP3.LUT R7, RZ, R0, RZ, 0x33, !PT ;  /* 0x00000000ff077212 */ /* 0x000fe400078e33ff */
[-C--:B------:R-:W-:Y:S02]  /*29e0*/  ISETP.GT.AND P0, PT, R3, R20.reuse, PT ;  /* 0x000000140300720c */ /* 0x080fe40003f04270 */
[----:B------:R-:W-:-:S04]  /*29f0*/  IADD3 R7, PT, PT, R7, R20, RZ ;  /* 0x0000001407077210 */ /* 0x000fc80007ffe0ff */
[----:B------:R-:W-:-:S05]  /*2a00*/  SEL R4, R7, 0x1f, P0 ;  /* 0x0000001f07047807 */ /* 0x000fca0000000000 */
[----:B------:R-:W1:Y:S01]  /*2a10*/  SHFL.DOWN PT, R0, R5, 0x1, R4 ;  /* 0x0820000005007989 */ /* 0x000e6200000e0004 */
[C---:B0-----:R-:W-:Y:S01]  /*2a20*/  ISETP.GE.AND P0, PT, R2.reuse, R4, PT ;  /* 0x000000040200720c */ /* 0x041fe20003f06270 */
[C---:B------:R-:W-:Y:S01]  /*2a30*/  VIADD R3, R2.reuse, 0x2 ;  /* 0x0000000202037836 */ /* 0x040fe20000000000 */
[----:B------:R-:W-:-:S11]  /*2a40*/  ISETP.NE.AND P1, PT, R2, RZ, PT ;  /* 0x000000ff0200720c */ /* 0x000fd60003f25270 */
[----:B-1----:R-:W-:Y:S01]  /*2a50*/  @!P0 FADD R5, R0, R5 ;  /* 0x0000000500058221 */ /* 0x002fe20000000000 */
[-C--:B------:R-:W-:Y:S01]  /*2a60*/  ISETP.GT.AND P0, PT, R3, R4.reuse, PT ;  /* 0x000000040300720c */ /* 0x080fe20003f04270 */
[----:B------:R-:W0:Y:S01]  /*2a70*/  @!P1 S2R R6, SR_CgaCtaId ;  /* 0x0000000000069919 */ /* 0x000e220000008800 */
[----:B------:R-:W-:Y:S02]  /*2a80*/  IADD3 R3, PT, PT, R2, 0x4, RZ ;  /* 0x0000000402037810 */ /* 0x000fe40007ffe0ff */
[----:B------:R-:W1:Y:S09]  /*2a90*/  SHFL.DOWN PT, R0, R5, 0x2, R4 ;  /* 0x0840000005007989 */ /* 0x000e7200000e0004 */
[----:B-1----:R-:W-:Y:S01]  /*2aa0*/  @!P0 FADD R5, R5, R0 ;  /* 0x0000000005058221 */ /* 0x002fe20000000000 */
[----:B------:R-:W-:-:S02]  /*2ab0*/  ISETP.GT.AND P0, PT, R3, R4, PT ;  /* 0x000000040300720c */ /* 0x000fc40003f04270 */
[----:B------:R-:W-:Y:S02]  /*2ac0*/  IADD3 R3, PT, PT, R2, 0x8, RZ ;  /* 0x0000000802037810 */ /* 0x000fe40007ffe0ff */
[----:B------:R-:W1:Y:S09]  /*2ad0*/  SHFL.DOWN PT, R0, R5, 0x4, R4 ;  /* 0x0880000005007989 */ /* 0x000e7200000e0004 */
[----:B-1----:R-:W-:Y:S01]  /*2ae0*/  @!P0 FADD R5, R5, R0 ;  /* 0x0000000005058221 */ /* 0x002fe20000000000 */
[----:B------:R-:W-:-:S02]  /*2af0*/  ISETP.GT.AND P0, PT, R3, R4, PT ;  /* 0x000000040300720c */ /* 0x000fc40003f04270 */
[----:B------:R-:W-:Y:S02]  /*2b00*/  IADD3 R3, PT, PT, R2, 0x10, RZ ;  /* 0x0000001002037810 */ /* 0x000fe40007ffe0ff */
[----:B------:R-:W1:Y:S01]  /*2b10*/  SHFL.DOWN PT, R0, R5, 0x8, R4 ;  /* 0x0900000005007989 */ /* 0x000e6200000e0004 */
[----:B------:R-:W-:-:S04]  /*2b20*/  @!P1 SHF.R.U32.HI R2, RZ, 0x3, R9 ;  /* 0x00000003ff029819 */ /* 0x000fc80000011609 */
[----:B------:R-:W-:-:S04]  /*2b30*/  @!P1 LOP3.LUT R2, R2, 0x7c, RZ, 0xc0, !PT ;  /* 0x0000007c02029812 */ /* 0x000fc800078ec0ff */
[----:B-1----:R-:W-:Y:S01]  /*2b40*/  @!P0 FADD R5, R5, R0 ;  /* 0x0000000005058221 */ /* 0x002fe20000000000 */
[----:B------:R-:W-:Y:S02]  /*2b50*/  ISETP.GT.AND P0, PT, R3, R4, PT ;  /* 0x000000040300720c */ /* 0x000fe40003f04270 */
[----:B------:R-:W-:Y:S02]  /*2b60*/  @!P1 MOV R3, 0x400 ;  /* 0x0000040000039802 */ /* 0x000fe40000000f00 */
[----:B------:R-:W1:Y:S02]  /*2b70*/  SHFL.DOWN PT, R0, R5, 0x10, R4 ;  /* 0x0a00000005007989 */ /* 0x000e6400000e0004 */
[----:B0-----:R-:W-:-:S04]  /*2b80*/  @!P1 LEA R3, R6, R3, 0x18 ;  /* 0x0000000306039211 */ /* 0x001fc800078ec0ff */
[----:B------:R-:W-:-:S03]  /*2b90*/  @!P1 IADD3 R3, PT, PT, R2, R3, RZ ;  /* 0x0000000302039210 */ /* 0x000fc60007ffe0ff */
[----:B-1----:R-:W-:Y:S01]  /*2ba0*/  @!P0 FADD R5, R5, R0 ;  /* 0x0000000005058221 */ /* 0x002fe20000000000 */
        /* <DEDUP_REMOVED lines=12> */
[----:B-1----:R-:W0:Y:S04]  /*2c70*/  LDS R3, [UR4+0xc] ;  /* 0x00000c04ff037984 */ /* 0x002e280008000800 */
        /* <DEDUP_REMOVED lines=13> */
.L_x_30:
[----:B------:R-:W0:Y:S01]  /*2d50*/  S2R R8, SR_TID.X ;  /* 0x0000000000087919 */ /* 0x000e220000002100 */
[----:B------:R-:W0:Y:S02]  /*2d60*/  LDC.64 R2, c[0x0][0x380] ;  /* 0x0000e000ff027b82 */ /* 0x000e240000000a00 */
[----:B0-----:R-:W-:-:S05]  /*2d70*/  IMAD.WIDE.U32 R2, R8, 0x4, R2 ;  /* 0x0000000408027825 */ /* 0x001fca00078e0002 */
[----:B------:R-:W2:Y:S04]  /*2d80*/  LDG.E.CONSTANT R19, desc[UR6][R2.64] ;  /* 0x0000000602137981 */ /* 0x000ea8000c1e9900 */
[----:B------:R-:W2:Y:S04]  /*2d90*/  LDG.E.CONSTANT R0, desc[UR6][R2.64+0x400] ;  /* 0x0004000602007981 */ /* 0x000ea8000c1e9900 */
[----:B------:R-:W3:Y:S04]  /*2da0*/  LDG.E.CONSTANT R4, desc[UR6][R2.64+0x800] ;  /* 0x0008000602047981 */ /* 0x000ee8000c1e9900 */
[----:B------:R-:W3:Y:S04]  /*2db0*/  LDG.E.CONSTANT R5, desc[UR6][R2.64+0xc00] ;  /* 0x000c000602057981 */ /* 0x000ee8000c1e9900 */
[----:B------:R-:W4:Y:S04]  /*2dc0*/  LDG.E.CONSTANT R6, desc[UR6][R2.64+0x1000] ;  /* 0x0010000602067981 */ /* 0x000f28000c1e9900 */
[----:B------:R-:W4:Y:S04]  /*2dd0*/  LDG.E.CONSTANT R7, desc[UR6][R2.64+0x1400] ;  /* 0x0014000602077981 */ /* 0x000f28000c1e9900 */
[----:B------:R-:W5:Y:S04]  /*2de0*/  LDG.E.CONSTANT R9, desc[UR6][R2.64+0x1800] ;  /* 0x0018000602097981 */ /* 0x000f68000c1e9900 */
        /* <DEDUP_REMOVED lines=8> */
[----:B------:R-:W5:Y:S01]  /*2e70*/  LDG.E.CONSTANT R18, desc[UR6][R2.64+0x3c00] ;  /* 0x003c000602127981 */ /* 0x000f62000c1e9900 */
[----:B------:R-:W-:Y:S01]  /*2e80*/  ISETP.GE.U32.AND P0, PT, R20, 0x2000, PT ;  /* 0x000020001400780c */ /* 0x000fe20003f06070 */
[----:B--2---:R-:W-:Y:S01]  /*2e90*/  FADD R0, R19, R0 ;  /* 0x0000000013007221 */ /* 0x004fe20000000000 */
[----:B---3--:R-:W-:-:S04]  /*2ea0*/  FADD R5, R4, R5 ;  /* 0x0000000504057221 */ /* 0x008fc80000000000 */
[----:B------:R-:W-:Y:S01]  /*2eb0*/  FADD R0, R0, R5 ;  /* 0x0000000500007221 */ /* 0x000fe20000000000 */
[----:B----4-:R-:W-:Y:S01]  /*2ec0*/  FADD R6, R6, R7 ;  /* 0x0000000706067221 */ /* 0x010fe20000000000 */
[----:B-----5:R-:W-:-:S04]  /*2ed0*/  FADD R9, R9, R10 ;  /* 0x0000000a09097221 */ /* 0x020fc80000000000 */
[----:B------:R-:W-:Y:S01]  /*2ee0*/  FADD R9, R6, R9 ;  /* 0x0000000906097221 */ /* 0x000fe20000000000 */
[----:B------:R-:W-:-:S03]  /*2ef0*/  FADD R11, R11, R12 ;  /* 0x0000000c0b0b7221 */ /* 0x000fc60000000000 */
[----:B------:R-:W-:Y:S01]  /*2f00*/  FADD R0, R0, R9 ;  /* 0x0000000900007221 */ /* 0x000fe20000000000 */
[----:B------:R-:W-:-:S04]  /*2f10*/  FADD R14, R13, R14 ;  /* 0x0000000e0d0e7221 */ /* 0x000fc80000000000 */
[----:B------:R-:W-:Y:S01]  /*2f20*/  FADD R11, R11, R14 ;  /* 0x0000000e0b0b7221 */ /* 0x000fe20000000000 */
[----:B------:R-:W-:Y:S01]  /*2f30*/  FADD R15, R15, R16 ;  /* 0x000000100f0f7221 */ /* 0x000fe20000000000 */
[----:B------:R-:W-:-:S04]  /*2f40*/  FADD R18, R17, R18 ;  /* 0x0000001211127221 */ /* 0x000fc80000000000 */
[----:B------:R-:W-:-:S04]  /*2f50*/  FADD R18, R15, R18 ;  /* 0x000000120f127221 */ /* 0x000fc80000000000 */
[----:B------:R-:W-:Y:S01]  /*2f60*/  FADD R5, R11, R18 ;  /* 0x000000120b057221 */ /* 0x000fe20000000000 */
[----:B------:R-:W-:-:S03]  /*2f70*/  HFMA2 R11, -RZ, RZ, 0, 0.00048828125 ;  /* 0x00001000ff0b7431 */ /* 0x000fc600000001ff */
[----:B------:R-:W-:Y:S01]  /*2f80*/  FADD R0, R0, R5 ;  /* 0x0000000500007221 */ /* 0x000fe20000000000 */
[----:B------:R-:W-:Y:S06]  /*2f90*/  @!P0 BRA `(.L_x_44) ;  /* 0x0000000000ac8947 */ /* 0x000fec0003800000 */
[----:B------:R-:W0:Y:S01]  /*2fa0*/  LDC R7, c[0x0][0x390] ;  /* 0x0000e400ff077b82 */ /* 0x000e220000000800 */
[----:B------:R-:W-:Y:S02]  /*2fb0*/  IADD3 R6, PT, PT, R20, -0x1000, RZ ;  /* 0xfffff00014067810 */ /* 0x000fe40007ffe0ff */
[----:B------:R-:W-:-:S07]  /*2fc0*/  MOV R11, 0x1000 ;  /* 0x00001000000b7802 */ /* 0x000fce0000000f00 */
.L_x_46:
[----:B------:R-:W-:-:S05]  /*2fd0*/  IMAD.WIDE R4, R11, 0x4, R2 ;  /* 0x000000040b047825 */ /* 0x000fca00078e0202 */
[----:B------:R-:W2:Y:S04]  /*2fe0*/  LDG.E.CONSTANT R20, desc[UR6][R4.64+0x400] ;  /* 0x0004000604147981 */ /* 0x000ea8000c1e9900 */
[----:B------:R-:W2:Y:S04]  /*2ff0*/  LDG.E.CONSTANT R21, desc[UR6][R4.64+0x800] ;  /* 0x0008000604157981 */ /* 0x000ea8000c1e9900 */
        /* <DEDUP_REMOVED lines=13> */
[----:B------:R1:W5:Y:S01]  /*30d0*/  LDG.E.CONSTANT R18, desc[UR6][R4.64+0x3c00] ;  /* 0x003c000604127981 */ /* 0x000362000c1e9900 */
[----:B--2---:R-:W-:Y:S01]  /*30e0*/  FADD R21, R20, R21 ;  /* 0x0000001514157221 */ /* 0x004fe20000000000 */
[----:B0-----:R-:W-:-:S05]  /*30f0*/  MOV R20, R7 ;  /* 0x0000000700147202 */ /* 0x001fca0000000f00 */
[----:B-1----:R-:W-:Y:S02]  /*3100*/  IMAD.IADD R4, R20, 0x1, -R11 ;  /* 0x0000000114047824 */ /* 0x002fe400078e0a0b */
[----:B---3--:R-:W-:-:S03]  /*3110*/  FADD R0, R19, R0 ;  /* 0x0000000013007221 */ /* 0x008fc60000000000 */
[----:B------:R-:W-:Y:S01]  /*3120*/  ISETP.GE.AND P0, PT, R4, 0x1000, PT ;  /* 0x000010000400780c */ /* 0x000fe20003f06270 */
[----:B----4-:R-:W-:Y:S01]  /*3130*/  FADD R22, R22, R23 ;  /* 0x0000001716167221 */ /* 0x010fe20000000000 */
[----:B------:R-:W-:Y:S01]  /*3140*/  FADD R0, R0, R21 ;  /* 0x0000001500007221 */ /* 0x000fe20000000000 */
[----:B-----5:R-:W-:-:S04]  /*3150*/  FADD R25, R24, R25 ;  /* 0x0000001918197221 */ /* 0x020fc80000000000 */
[----:B------:R-:W-:Y:S01]  /*3160*/  FADD R25, R22, R25 ;  /* 0x0000001916197221 */ /* 0x000fe20000000000 */
[----:B------:R-:W-:Y:S01]  /*3170*/  FADD R16, R16, R17 ;  /* 0x0000001110107221 */ /* 0x000fe20000000000 */
[----:B------:R-:W-:-:S04]  /*3180*/  FADD R15, R15, R10 ;  /* 0x0000000a0f0f7221 */ /* 0x000fc80000000000 */
[----:B------:R-:W-:Y:S01]  /*3190*/  FADD R15, R16, R15 ;  /* 0x0000000f100f7221 */ /* 0x000fe20000000000 */
[----:B------:R-:W-:Y:S01]  /*31a0*/  FADD R9, R14, R9 ;  /* 0x000000090e097221 */ /* 0x000fe20000000000 */
[----:B------:R-:W-:-:S04]  /*31b0*/  FADD R12, R13, R12 ;  /* 0x0000000c0d0c7221 */ /* 0x000fc80000000000 */
[----:B------:R-:W-:Y:S01]  /*31c0*/  FADD R12, R9, R12 ;  /* 0x0000000c090c7221 */ /* 0x000fe20000000000 */
[----:B------:R-:W-:-:S03]  /*31d0*/  FADD R0, R0, R25 ;  /* 0x0000001900007221 */ /* 0x000fc60000000000 */
[----:B------:R-:W-:-:S04]  /*31e0*/  FADD R15, R15, R12 ;  /* 0x0000000c0f0f7221 */ /* 0x000fc80000000000 */
[----:B------:R-:W-:-:S04]  /*31f0*/  FADD R15, R0, R15 ;  /* 0x0000000f000f7221 */ /* 0x000fc80000000000 */
[----:B------:R-:W-:Y:S01]  /*3200*/  FADD R0, R18, R15 ;  /* 0x0000000f12007221 */ /* 0x000fe20000000000 */
[----:B------:R-:W-:Y:S06]  /*3210*/  @!P0 BRA `(.L_x_45) ;  /* 0x0000000800308947 */ /* 0x000fec0003800000 */
[----:B------:R-:W-:-:S04]  /*3220*/  IADD3 R11, PT, PT, R11, 0x1000, RZ ;  /* 0x000010000b0b7810 */ /* 0x000fc80007ffe0ff */
[----:B------:R-:W-:-:S13]  /*3230*/  ISETP.GT.AND P0, PT, R11, R6, PT ;  /* 0x000000060b00720c */ /* 0x000fda0003f04270 */
[----:B------:R-:W-:Y:S05]  /*3240*/  @!P0 BRA `(.L_x_46) ;  /* 0xfffffffc00608947 */ /* 0x000fea000383ffff */
.L_x_44:
[----:B------:R-:W-:-:S13]  /*3250*/  ISETP.GE.AND P0, PT, R11, R20, PT ;  /* 0x000000140b00720c */ /* 0x000fda0003f06270 */
[----:B------:R-:W-:Y:S05]  /*3260*/  @P0 BRA `(.L_x_45) ;  /* 0x00000008001c0947 */ /* 0x000fea0003800000 */
[----:B------:R-:W-:Y:S01]  /*3270*/  IADD3 R9, PT, PT, -R11, R20, RZ ;  /* 0x000000140b097210 */ /* 0x000fe20007ffe1ff */
[----:B------:R-:W-:Y:S03]  /*3280*/  BSSY.RECONVERGENT B1, `(.L_x_45) ;  /* 0x0000085000017945 */ /* 0x000fe60003800200 */
        /* <DEDUP_REMOVED lines=16> */
.L_x_50:
        /* <DEDUP_REMOVED lines=8> */
.L_x_49:
[----:B------:R-:W-:Y:S05]  /*3410*/  BSYNC.RECONVERGENT B2 ;  /* 0x0000000000027941 */ /* 0x000fea0003800200 */
.L_x_48:
[----:B------:R-:W-:Y:S05]  /*3420*/  @!P1 BRA `(.L_x_47) ;  /* 0x0000000400a89947 */ /* 0x000fea0003800000 */
[----:B------:R-:W0:Y:S01]  /*3430*/  LDCU.64 UR4, c[0x0][0x380] ;  /* 0x00007000ff0477ac */ /* 0x000e220008000a00 */
[----:B------:R-:W-:Y:S01]  /*3440*/  IADD3 R5, PT, PT, R9, -R10, RZ ;  /* 0x8000000a09057210 */ /* 0x000fe20007ffe0ff */
[----:B------:R-:W-:Y:S01]  /*3450*/  BSSY.RECONVERGENT B2, `(.L_x_51) ;  /* 0x000003b000027945 */ /* 0x000fe20003800200 */
[CC--:B------:R-:W-:Y:S02]  /*3460*/  IADD3 R3, P0, PT, R10.reuse, R11.reuse, RZ ;  /* 0x0000000b0a037210 */ /* 0x0c0fe40007f1e0ff */
[----:B------:R-:W-:Y:S02]  /*3470*/  ISETP.GT.AND P1, PT, R5, 0xc00, PT ;  /* 0x00000c000500780c */ /* 0x000fe40003f24270 */
[----:B------:R-:W-:Y:S01]  /*3480*/  IADD3 R11, PT, PT, R10, R11, RZ ;  /* 0x0000000b0a0b7210 */ /* 0x000fe20007ffe0ff */
[----:B------:R-:W-:Y:S01]  /*3490*/  IMAD.X R4, RZ, RZ, RZ, P0 ;  /* 0x000000ffff047224 */ /* 0x000fe200000e06ff */
[----:B0-----:R-:W-:-:S04]  /*34a0*/  LEA R2, P0, R3, UR4, 0x2 ;  /* 0x0000000403027c11 */ /* 0x001fc8000f8010ff */
[----:B------:R-:W-:Y:S02]  /*34b0*/  LEA.HI.X R3, R3, UR5, R4, 0x2, P0 ;  /* 0x0000000503037c11 */ /* 0x000fe400080f1404 */
[----:B------:R-:W-:-:S04]  /*34c0*/  IADD3 R2, P0, PT, R2, 0x800, RZ ;  /* 0x0000080002027810 */ /* 0x000fc80007f1e0ff */
[----:B------:R-:W-:Y:S02]  /*34d0*/  IADD3.X R3, PT, PT, RZ, R3, RZ, P0, !PT ;  /* 0x00000003ff037210 */ /* 0x000fe400007fe4ff */
[----:B------:R-:W-:Y:S01]  /*34e0*/  PLOP3.LUT P0, PT, PT, PT, PT, 0x80, 0x8 ;  /* 0x000000000008781c */ /* 0x000fe20003f0f070 */
[----:B------:R-:W-:-:S12]  /*34f0*/  @!P1 BRA `(.L_x_52) ;  /* 0x0000000000c09947 */ /* 0x000fd80003800000 */
[----:B------:R-:W-:Y:S02]  /*3500*/  PLOP3.LUT P0, PT, PT, PT, PT, 0x8, 0x80 ;  /* 0x000000000080781c */ /* 0x000fe40003f0e170 */
[----:B------:R-:W-:-:S11]  /*3510*/  IADD3 R13, PT, PT, R9, -0xc00, RZ ;  /* 0xfffff400090d7810 */ /* 0x000fd60007ffe0ff */
.L_x_53:
[----:B------:R-:W0:Y:S01]  /*3520*/  LDC.64 R4, c[0x0][0x380] ;  /* 0x0000e000ff047b82 */ /* 0x000e220000000a00 */
[----:B------:R-:W2:Y:S01]  /*3530*/  LDG.E.CONSTANT R12, desc[UR6][R2.64+-0x400] ;  /* 0xfffc0006020c7981 */ /* 0x000ea2000c1e9900 */
[----:B------:R-:W-:-:S03]  /*3540*/  IADD3 R25, PT, PT, R11, 0x400, RZ ;  /* 0x000004000b197810 */ /* 0x000fc60007ffe0ff */
[----:B------:R-:W3:Y:S04]  /*3550*/  LDG.E.CONSTANT R20, desc[UR6][R2.64] ;  /* 0x0000000602147981 */ /* 0x000ee8000c1e9900 */
[----:B------:R-:W4:Y:S01]  /*3560*/  LDG.E.CONSTANT R19, desc[UR6][R2.64+0x400] ;  /* 0x0004000602137981 */ /* 0x000f22000c1e9900 */
[----:B------:R-:W-:-:S03]  /*3570*/  IADD3 R7, PT, PT, R11, 0x800, RZ ;  /* 0x000008000b077810 */ /* 0x000fc60007ffe0ff */
[----:B------:R-:W5:Y:S04]  /*3580*/  LDG.E.CONSTANT R17, desc[UR6][R2.64+0xc00] ;  /* 0x000c000602117981 */ /* 0x000f68000c1e9900 */
[----:B------:R-:W5:Y:S01]  /*3590*/  LDG.E.CONSTANT R16, desc[UR6][R2.64+0x1000] ;  /* 0x0010000602107981 */ /* 0x000f62000c1e9900 */
[----:B------:R-:W-:-:S03]  /*35a0*/  IADD3 R23, PT, PT, R11, 0xc00, RZ ;  /* 0x00000c000b177810 */ /* 0x000fc60007ffe0ff */
[----:B------:R-:W5:Y:S01]  /*35b0*/  LDG.E.CONSTANT R22, desc[UR6][R2.64+0x1c00] ;  /* 0x001c000602167981 */ /* 0x000f62000c1e9900 */
[----:B0-----:R-:W-:-:S03]  /*35c0*/  IMAD.WIDE.U32 R14, R11, 0x4, R4 ;  /* 0x000000040b0e7825 */ /* 0x001fc600078e0004 */
[----:B------:R-:W5:Y:S04]  /*35d0*/  LDG.E.CONSTANT R21, desc[UR6][R2.64+0x2000] ;  /* 0x0020000602157981 */ /* 0x000f68000c1e9900 */
[----:B------:R-:W5:Y:S04]  /*35e0*/  LDG.E.CONSTANT R26, desc[UR6][R2.64+0x3000] ;  /* 0x00300006021a7981 */ /* 0x000f68000c1e9900 */
[----:B------:R-:W2:Y:S01]  /*35f0*/  LDG.E.CONSTANT R15, desc[UR6][R14.64] ;  /* 0x000000060e0f7981 */ /* 0x000ea2000c1e9900 */
[----:B------:R-:W-:-:S05]  /*3600*/  IMAD.WIDE.U32 R24, R25, 0x4, R4 ;  /* 0x0000000419187825 */ /* 0x000fca00078e0004 */
[----:B------:R-:W5:Y:S01]  /*3610*/  LDG.E.CONSTANT R18, desc[UR6][R24.64] ;  /* 0x0000000618127981 */ /* 0x000f62000c1e9900 */
[----:B------:R-:W-:-:S03]  /*3620*/  IMAD.WIDE.U32 R6, R7, 0x4, R4 ;  /* 0x0000000407067825 */ /* 0x000fc600078e0004 */
        /* <DEDUP_REMOVED lines=8> */
[----:B------:R-:W-:Y:S01]  /*36b0*/  ISETP.GE.AND P1, PT, R10, R13, PT ;  /* 0x0000000d0a00720c */ /* 0x000fe20003f26270 */
[----:B------:R-:W-:Y:S01]  /*36c0*/  VIADD R11, R11, 0x1000 ;  /* 0x000010000b0b7836 */ /* 0x000fe20000000000 */
[----:B0-----:R-:W-:-:S04]  /*36d0*/  IADD3 R2, P2, PT, R2, 0x4000, RZ ;  /* 0x0000400002027810 */ /* 0x001fc80007f5e0ff */
        /* <DEDUP_REMOVED lines=18> */
.L_x_52:
[----:B------:R-:W-:Y:S05]  /*3800*/  BSYNC.RECONVERGENT B2 ;  /* 0x0000000000027941 */ /* 0x000fea0003800200 */
.L_x_51:
[----:B------:R-:W-:Y:S01]  /*3810*/  IADD3 R4, PT, PT, R9, -R10, RZ ;  /* 0x8000000a09047210 */ /* 0x000fe20007ffe0ff */
[----:B------:R-:W-:Y:S03]  /*3820*/  BSSY.RECONVERGENT B2, `(.L_x_54) ;  /* 0x000001e000027945 */ /* 0x000fe60003800200 */
[----:B------:R-:W-:-:S13]  /*3830*/  ISETP.GT.AND P1, PT, R4, 0x400, PT ;  /* 0x000004000400780c */ /* 0x000fda0003f24270 */
[----:B------:R-:W-:Y:S05]  /*3840*/  @!P1 BRA `(.L_x_55) ;  /* 0x00000000006c9947 */ /* 0x000fea0003800000 */
[----:B------:R-:W0:Y:S01]  /*3850*/  LDC.64 R6, c[0x0][0x380] ;  /* 0x0000e000ff067b82 */ /* 0x000e220000000a00 */
[----:B------:R-:W2:Y:S01]  /*3860*/  LDG.E.CONSTANT R13, desc[UR6][R2.64+-0x400] ;  /* 0xfffc0006020d7981 */ /* 0x000ea2000c1e9900 */
[----:B------:R-:W-:-:S03]  /*3870*/  IADD3 R17, PT, PT, R11, 0x400, RZ ;  /* 0x000004000b117810 */ /* 0x000fc60007ffe0ff */
[----:B------:R-:W3:Y:S04]  /*3880*/  LDG.E.CONSTANT R15, desc[UR6][R2.64] ;  /* 0x00000006020f7981 */ /* 0x000ee8000c1e9900 */
[----:B------:R-:W4:Y:S04]  /*3890*/  LDG.E.CONSTANT R19, desc[UR6][R2.64+0xc00] ;  /* 0x000c000602137981 */ /* 0x000f28000c1e9900 */
[----:B------:R-:W5:Y:S04]  /*38a0*/  LDG.E.CONSTANT R21, desc[UR6][R2.64+0x1000] ;  /* 0x0010000602157981 */ /* 0x000f68000c1e9900 */
[----:B------:R-:W5:Y:S01]  /*38b0*/  LDG.E.CONSTANT R23, desc[UR6][R2.64+0x1400] ;  /* 0x0014000602177981 */ /* 0x000f62000c1e9900 */
[----:B0-----:R-:W-:-:S06]  /*38c0*/  IMAD.WIDE.U32 R4, R11, 0x4, R6 ;  /* 0x000000040b047825 */ /* 0x001fcc00078e0006 */
[----:B------:R0:W2:Y:S01]  /*38d0*/  LDG.E.CONSTANT R5, desc[UR6][R4.64] ;  /* 0x0000000604057981 */ /* 0x0000a2000c1e9900 */
[----:B------:R-:W-:-:S03]  /*38e0*/  IMAD.WIDE.U32 R6, R17, 0x4, R6 ;  /* 0x0000000411067825 */ /* 0x000fc600078e0006 */
[----:B------:R1:W4:Y:S04]  /*38f0*/  LDG.E.CONSTANT R17, desc[UR6][R2.64+0x400] ;  /* 0x0004000602117981 */ /* 0x000328000c1e9900 */
[----:B------:R-:W5:Y:S01]  /*3900*/  LDG.E.CONSTANT R7, desc[UR6][R6.64] ;  /* 0x0000000606077981 */ /* 0x000f62000c1e9900 */
[----:B0-----:R-:W-:Y:S02]  /*3910*/  IADD3 R4, P1, PT, R2, 0x2000, RZ ;  /* 0x0000200002047810 */ /* 0x001fe40007f3e0ff */
[----:B------:R-:W-:Y:S02]  /*3920*/  PLOP3.LUT P0, PT, PT, PT, PT, 0x8, 0x80 ;  /* 0x000000000080781c */ /* 0x000fe40003f0e170 */
[----:B------:R-:W-:Y:S02]  /*3930*/  IADD3 R10, PT, PT, R10, 0x800, RZ ;  /* 0x000008000a0a7810 */ /* 0x000fe40007ffe0ff */
[----:B------:R-:W-:-:S02]  /*3940*/  IADD3 R11, PT, PT, R11, 0x800, RZ ;  /* 0x000008000b0b7810 */ /* 0x000fc40007ffe0ff */
[----:B-1----:R-:W-:Y:S01]  /*3950*/  MOV R2, R4 ;  /* 0x0000000400027202 */ /* 0x002fe20000000f00 */
[----:B--2---:R-:W-:-:S04]  /*3960*/  FADD R0, R0, R5 ;  /* 0x0000000500007221 */ /* 0x004fc80000000000 */
[----:B------:R-:W-:-:S04]  /*3970*/  FADD R0, R0, R13 ;  /* 0x0000000d00007221 */ /* 0x000fc80000000000 */
[----:B---3--:R-:W-:-:S04]  /*3980*/  FADD R0, R0, R15 ;  /* 0x0000000f00007221 */ /* 0x008fc80000000000 */
[----:B----4-:R-:W-:-:S04]  /*3990*/  FADD R0, R0, R17 ;  /* 0x0000001100007221 */ /* 0x010fc80000000000 */
[----:B-----5:R-:W-:-:S04]  /*39a0*/  FADD R0, R0, R7 ;  /* 0x0000000700007221 */ /* 0x020fc80000000000 */
[----:B------:R-:W-:Y:S01]  /*39b0*/  FADD R0, R0, R19 ;  /* 0x0000001300007221 */ /* 0x000fe20000000000 */
[----:B------:R-:W-:-:S03]  /*39c0*/  IADD3.X R5, PT, PT, RZ, R3, RZ, P1, !PT ;  /* 0x00000003ff057210 */ /* 0x000fc60000ffe4ff */
[----:B------:R-:W-:Y:S01]  /*39d0*/  FADD R0, R0, R21 ;  /* 0x0000001500007221 */ /* 0x000fe20000000000 */
[----:B------:R-:W-:-:S03]  /*39e0*/  MOV R3, R5 ;  /* 0x0000000500037202 */ /* 0x000fc60000000f00 */
[----:B------:R-:W-:-:S07]  /*39f0*/  FADD R0, R0, R23 ;  /* 0x0000001700007221 */ /* 0x000fce0000000000 */
.L_x_55:
[----:B------:R-:W-:Y:S05]  /*3a00*/  BSYNC.RECONVERGENT B2 ;  /* 0x0000000000027941 */ /* 0x000fea0003800200 */
.L_x_54:
[----:B------:R-:W-:-:S13]  /*3a10*/  ISETP.LT.OR P0, PT, R10, R9, P0 ;  /* 0x000000090a00720c */ /* 0x000fda0000701670 */
[----:B------:R-:W-:Y:S05]  /*3a20*/  @!P0 BRA `(.L_x_47) ;  /* 0x0000000000288947 */ /* 0x000fea0003800000 */
[----:B------:R-:W0:Y:S01]  /*3a30*/  LDC.64 R4, c[0x0][0x380] ;  /* 0x0000e000ff047b82 */ /* 0x000e220000000a00 */
[----:B------:R-:W2:Y:S04]  /*3a40*/  LDG.E.CONSTANT R7, desc[UR6][R2.64+-0x400] ;  /* 0xfffc000602077981 */ /* 0x000ea8000c1e9900 */
[----:B------:R-:W3:Y:S01]  /*3a50*/  LDG.E.CONSTANT R9, desc[UR6][R2.64] ;  /* 0x0000000602097981 */ /* 0x000ee2000c1e9900 */
[----:B0-----:R-:W-:-:S03]  /*3a60*/  IMAD.WIDE.U32 R4, R11, 0x4, R4 ;  /* 0x000000040b047825 */ /* 0x001fc600078e0004 */
[----:B------:R-:W4:Y:S04]  /*3a70*/  LDG.E.CONSTANT R11, desc[UR6][R2.64+0x400] ;  /* 0x00040006020b7981 */ /* 0x000f28000c1e9900 */
[----:B------:R-:W5:Y:S02]  /*3a80*/  LDG.E.CONSTANT R5, desc[UR6][R4.64] ;  /* 0x0000000604057981 */ /* 0x000f64000c1e9900 */
[----:B-----5:R-:W-:-:S04]  /*3a90*/  FADD R0, R0, R5 ;  /* 0x0000000500007221 */ /* 0x020fc80000000000 */
[----:B--2---:R-:W-:-:S04]  /*3aa0*/  FADD R0, R0, R7 ;  /* 0x0000000700007221 */ /* 0x004fc80000000000 */
[----:B---3--:R-:W-:-:S04]  /*3ab0*/  FADD R0, R0, R9 ;  /* 0x0000000900007221 */ /* 0x008fc80000000000 */
[----:B----4-:R-:W-:-:S07]  /*3ac0*/  FADD R0, R0, R11 ;  /* 0x0000000b00007221 */ /* 0x010fce0000000000 */
.L_x_47:
[----:B------:R-:W-:Y:S05]  /*3ad0*/  BSYNC.RECONVERGENT B1 ;  /* 0x0000000000017941 */ /* 0x000fea0003800200 */
.L_x_45:
[----:B------:R-:W0:Y:S01]  /*3ae0*/  S2R R6, SR_LANEID ;  /* 0x0000000000067919 */ /* 0x000e220000000000 */
[----:B------:R-:W-:-:S05]  /*3af0*/  MOV R3, R0 ;  /* 0x0000000000037202 */ /* 0x000fca0000000f00 */
        /* <DEDUP_REMOVED lines=30> */
[----:B------:R-:W1:Y:S04]  /*3ce0*/  LDS R3, [UR4+0xc] ;  /* 0x00000c04ff037984 */ /* 0x000e680008000800 */
[----:B0-----:R-:W0:Y:S04]  /*3cf0*/  LDS.128 R4, [UR4+0x10] ;  /* 0x00001004ff047984 */ /* 0x001e280008000c00 */
[----:B------:R-:W2:Y:S01]  /*3d00*/  LDS.64 R8, [UR4+0x20] ;  /* 0x00002004ff087984 */ /* 0x000ea20008000a00 */
[----:B-1----:R-:W-:-:S04]  /*3d10*/  FADD R3, R0, R3 ;  /* 0x0000000300037221 */ /* 0x002fc80000000000 */
[----:B0-----:R-:W-:-:S04]  /*3d20*/  FADD R4, R3, R4 ;  /* 0x0000000403047221 */ /* 0x001fc80000000000 */
[----:B------:R-:W-:-:S04]  /*3d30*/  FADD R5, R4, R5 ;  /* 0x0000000504057221 */ /* 0x000fc80000000000 */
[----:B------:R-:W-:-:S04]  /*3d40*/  FADD R6, R5, R6 ;  /* 0x0000000605067221 */ /* 0x000fc80000000000 */
[----:B------:R-:W-:-:S04]  /*3d50*/  FADD R7, R6, R7 ;  /* 0x0000000706077221 */ /* 0x000fc80000000000 */
[----:B--2---:R-:W-:-:S04]  /*3d60*/  FADD R8, R7, R8 ;  /* 0x0000000807087221 */ /* 0x004fc80000000000 */
[----:B------:R-:W-:-:S07]  /*3d70*/  FADD R0, R8, R9 ;  /* 0x0000000908007221 */ /* 0x000fce0000000000 */
.L_x_17:
[----:B------:R-:W-:Y:S05]  /*3d80*/  BSYNC.RECONVERGENT B0 ;  /* 0x0000000000007941 */ /* 0x000fea0003800200 */
.L_x_1:
[----:B------:R-:W-:Y:S05]  /*3d90*/  @P0 EXIT ;  /* 0x000000000000094d */ /* 0x000fea0003800000 */
[----:B01234-:R-:W0:Y:S01]  /*3da0*/  LDC.64 R2, c[0x0][0x388] ;  /* 0x0000e200ff027b82 */ /* 0x01fe220000000a00 */
[----:B------:R-:W1:Y:S02]  /*3db0*/  LDCU UR4, c[0x0][0x398] ;  /* 0x00007300ff0477ac */ /* 0x000e640008000800 */
[----:B-1----:R-:W-:-:S05]  /*3dc0*/  FADD R5, R0, UR4 ;  /* 0x0000000400057e21 */ /* 0x002fca0008000000 */
[----:B0-----:R-:W-:Y:S01]  /*3dd0*/  STG.E desc[UR6][R2.64], R5 ;  /* 0x0000000502007986 */ /* 0x001fe2000c101906 */
[----:B------:R-:W-:Y:S05]  /*3de0*/  EXIT ;  /* 0x000000000000794d */ /* 0x000fea0003800000 */
.L_x_56:
[----:B------:R-:W-:-:S00]  /*3df0*/  BRA `(.L_x_56) ;  /* 0xfffffffc00fc7947 */ /* 0x000fc0000383ffff */
[----:B------:R-:W-:-:S00]  /*3e00*/  NOP ;  /* 0x0000000000007918 */ /* 0x000fc00000000000 */
[----:B------:R-:W-:-:S00]  /*3e10*/  NOP ;  /* 0x0000000000007918 */ /* 0x000fc00000000000 */
[----:B------:R-:W-:-:S00]  /*3e20*/  NOP ;  /* 0x0000000000007918 */ /* 0x000fc00000000000 */
[----:B------:R-:W-:-:S00]  /*3e30*/  NOP ;  /* 0x0000000000007918 */ /* 0x000fc00000000000 */
[----:B------:R-:W-:-:S00]  /*3e40*/  NOP ;  /* 0x0000000000007918 */ /* 0x000fc00000000000 */
[----:B------:R-:W-:-:S00]  /*3e50*/  NOP ;  /* 0x0000000000007918 */ /* 0x000fc00000000000 */
[----:B------:R-:W-:-:S00]  /*3e60*/  NOP ;  /* 0x0000000000007918 */ /* 0x000fc00000000000 */
[----:B------:R-:W-:-:S00]  /*3e70*/  NOP ;  /* 0x0000000000007918 */ /* 0x000fc00000000000 */
.L_x_329:


//--------------------- .text._ZN3cub18CUB_300001_SM_10006detail6reduce18DeviceReduceKernelINS2_10policy_hubIfyN4cuda3std3__44plusIfEEE10Policy1000EN6thrust24THRUST_300001_SM_1000_NS6detail15normal_iteratorINSD_10device_ptrIfEEEEyS9_f6squareEEvT0_PT3_T1_NS0_13GridEvenShareISN_EET2_T4_ --------------------------
	.section	.text._ZN3cub18CUB_300001_SM_10006detail6reduce18DeviceReduceKernelINS2_10policy_hubIfyN4cuda3std3__44plusIfEEE10Policy1000EN6thrust24THRUST_300001_SM_1000_NS6detail15normal_iteratorINSD_10device_ptrIfEEEEyS9_f6squareEEvT0_PT3_T1_NS0_13GridEvenShareISN_EET2_T4_,"ax",@progbits
	.align	128
        .global         _ZN3cub18CUB_300001_SM_10006detail6reduce18DeviceReduceKernelINS2_10policy_hubIfyN4cuda3std3__44plusIfEEE10Policy1000EN6thrust24THRUST_300001_SM_1000_NS6detail15normal_iteratorINSD_10device_ptrIfEEEEyS9_f6squareEEvT0_PT3_T1_NS0_13GridEvenShareISN_EET2_T4_
        .type           _ZN3cub18CUB_300001_SM_10006detail6reduce18DeviceReduceKernelINS2_10policy_hubIfyN4cuda3std3__44plusIfEEE10Policy1000EN6thrust24THRUST_300001_SM_1000_NS6detail15normal_iteratorINSD_10device_ptrIfEEEEyS9_f6squareEEvT0_PT3_T1_NS0_13GridEvenShareISN_EET2_T4_,@function
        .size           _ZN3cub18CUB_300001_SM_10006detail6reduce18DeviceReduceKernelINS2_10policy_hubIfyN4cuda3std3__44plusIfEEE10Policy1000EN6thrust24THRUST_300001_SM_1000_NS6detail15normal_iteratorINSD_10device_ptrIfEEEEyS9_f6squareEEvT0_PT3_T1_NS0_13GridEvenShareISN_EET2_T4_,(.L_x_330 - _ZN3cub18CUB_300001_SM_10006detail6reduce18DeviceReduceKernelINS2_10policy_hubIfyN4cuda3std3__44plusIfEEE10Policy1000EN6thrust24THRUST_300001_SM_1000_NS6detail15normal_iteratorINSD_10device_ptrIfEEEEyS9_f6squareEEvT0_PT3_T1_NS0_13GridEvenShareISN_EET2_T4_)
        .other          _ZN3cub18CUB_300001_SM_10006detail6reduce18DeviceReduceKernelINS2_10policy_hubIfyN4cuda3std3__44plusIfEEE10Policy1000EN6thrust24THRUST_300001_SM_1000_NS6detail15normal_iteratorINSD_10device_ptrIfEEEEyS9_f6squareEEvT0_PT3_T1_NS0_13GridEvenShareISN_EET2_T4_,@"STO_CUDA_ENTRY STV_DEFAULT"
_ZN3cub18CUB_300001_SM_10006detail6reduce18DeviceReduceKernelINS2_10policy_hubIfyN4cuda3std3__44plusIfEEE10Policy1000EN6thrust24THRUST_300001_SM_1000_NS6detail15normal_iteratorINSD_10device_ptrIfEEEEyS9_f6squareEEvT0_PT3_T1_NS0_13GridEvenShareISN_EET2_T4_:
.text._ZN3cub18CUB_300001_SM_10006detail6reduce18DeviceReduceKernelINS2_10policy_hubIfyN4cuda3std3__44plusIfEEE10Policy1000EN6thrust24THRUST_300001_SM_1000_NS6detail15normal_iteratorINSD_10device_ptrIfEEEEyS9_f6squareEEvT0_PT3_T1_NS0_13GridEvenShareISN_EET2_T4_:
[----:B------:R-:W-:Y:S08]  /*0000*/  LDC R1, c[0x0][0x37c] ;  /* 0x0000df00ff017b82 */ /* 0x000ff00000000800 */
[----:B------:R-:W0:Y:S01]  /*0010*/  S2UR UR16, SR_CTAID.X ;  /* 0x00000000001079c3 */ /* 0x000e220000002500 */
[----:B------:R-:W1:Y:S01]  /*0020*/  LDCU.64 UR8, c[0x0][0x3b8] ;  /* 0x00007700ff0877ac */ /* 0x000e620008000a00 */
[----:B------:R-:W-:Y:S01]  /*0030*/  BSSY.RECONVERGENT B0, `(.L_x_57) ;  /* 0x0000234000007945 */ /* 0x000fe20003800200 */
[----:B------:R-:W2:Y:S01]  /*0040*/  LDCU UR5, c[0x0][0x3c0] ;  /* 0x00007800ff0577ac */ /* 0x000ea20008000800 */
[----:B------:R-:W3:Y:S01]  /*0050*/  LDCU.64 UR14, c[0x0][0x358] ;  /* 0x00006b00ff0e77ac */ /* 0x000ee20008000a00 */
[----:B-1----:R-:W-:Y:S01]  /*0060*/  MOV R0, UR8 ;  /* 0x0000000800007c02 */ /* 0x002fe20008000f00 */
[----:B------:R-:W-:Y:S01]  /*0070*/  IMAD.U32 R3, RZ, RZ, UR9 ;  /* 0x00000009ff037e24 */ /* 0x000fe2000f8e00ff */
[----:B--2---:R-:W-:-:S02]  /*0080*/  USHF.L.U32 UR5, UR5, 0xc, URZ ;  /* 0x0000000c05057899 */ /* 0x004fc400080006ff */
[----:B0-----:R-:W-:Y:S02]  /*0090*/  USHF.L.U32 UR6, UR16, 0xc, URZ ;  /* 0x0000000c10067899 */ /* 0x001fe400080006ff */
[----:B------:R-:W-:-:S04]  /*00a0*/  USHF.R.S32.HI UR4, URZ, 0x1f, UR5 ;  /* 0x0000001fff047899 */ /* 0x000fc80008011405 */
[----:B------:R-:W-:-:S04]  /*00b0*/  IADD3 R17, P1, PT, R0, -UR6, RZ ;  /* 0x8000000600117c10 */ /* 0x000fc8000ff3e0ff */
[----:B------:R-:W-:Y:S02]  /*00c0*/  ISETP.GT.U32.AND P0, PT, R17, 0xfff, PT ;  /* 0x00000fff1100780c */ /* 0x000fe40003f04070 */
[----:B------:R-:W-:-:S04]  /*00d0*/  IADD3.X R23, PT, PT, R3, -0x1, RZ, P1, !PT ;  /* 0xffffffff03177810 */ /* 0x000fc80000ffe4ff */
[----:B------:R-:W-:-:S13]  /*00e0*/  ISETP.GT.U32.AND.EX P0, PT, R23, RZ, PT, P0 ;  /* 0x000000ff1700720c */ /* 0x000fda0003f04100 */
[----:B---3--:R-:W-:Y:S05]  /*00f0*/  @P0 BRA `(.L_x_58) ;  /* 0x0000000c00c40947 */ /* 0x008fea0003800000 */
[----:B------:R-:W0:Y:S01]  /*0100*/  S2R R4, SR_TID.X ;  /* 0x0000000000047919 */ /* 0x000e220000002100 */
[----:B------:R-:W-:Y:S01]  /*0110*/  IADD3 R5, PT, PT, R0, -UR6, RZ ;  /* 0x8000000600057c10 */ /* 0x000fe2000fffe0ff */
[----:B------:R-:W-:Y:S01]  /*0120*/  BSSY.RECONVERGENT B1, `(.L_x_59) ;  /* 0x000000b000017945 */ /* 0x000fe20003800200 */
[----:B------:R-:W-:Y:S02]  /*0130*/  IMAD.MOV.U32 R7, RZ, RZ, RZ ;  /* 0x000000ffff077224 */ /* 0x000fe400078e00ff */
[----:B0-----:R-:W-:Y:S02]  /*0140*/  ISETP.GE.AND P0, PT, R4, R5, PT ;  /* 0x000000050400720c */ /* 0x001fe40003f06270 */
[----:B------:R-:W-:-:S11]  /*0150*/  MOV R6, R4 ;  /* 0x0000000400067202 */ /* 0x000fd60000000f00 */
[----:B------:R-:W-:Y:S05]  /*0160*/  @P0 BRA `(.L_x_60) ;  /* 0x0000000000180947 */ /* 0x000fea0003800000 */
[----:B------:R-:W0:Y:S01]  /*0170*/  LDC.64 R2, c[0x0][0x380] ;  /* 0x0000e000ff027b82 */ /* 0x000e220000000a00 */
[----:B------:R-:W-:-:S04]  /*0180*/  VIADD R7, R4, UR6 ;  /* 0x0000000604077c36 */ /* 0x000fc80008000000 */
[----:B0-----:R-:W-:-:S06]  /*0190*/  IMAD.WIDE.U32 R2, R7, 0x4, R2 ;  /* 0x0000000407027825 */ /* 0x001fcc00078e0002 */
[----:B------:R-:W2:Y:S01]  /*01a0*/  LDG.E R2, desc[UR14][R2.64] ;  /* 0x0000000e02027981 */ /* 0x000ea2000c1e1900 */
[----:B------:R-:W-:Y:S01]  /*01b0*/  IADD3 R6, PT, PT, R4, 0x100, RZ ;  /* 0x0000010004067810 */ /* 0x000fe20007ffe0ff */
[----:B--2---:R-:W-:-:S07]  /*01c0*/  FMUL R7, R2, R2 ;  /* 0x0000000202077220 */ /* 0x004fce0000400000 */
.L_x_60:
[----:B------:R-:W-:Y:S05]  /*01d0*/  BSYNC.RECONVERGENT B1 ;  /* 0x0000000000017941 */ /* 0x000fea0003800200 */
.L_x_59:
[----:B------:R-:W-:Y:S01]  /*01e0*/  ISETP.GE.AND P0, PT, R6, R5, PT ;  /* 0x000000050600720c */ /* 0x000fe20003f06270 */
[----:B------:R-:W-:-:S12]  /*01f0*/  BSSY.RECONVERGENT B1, `(.L_x_61) ;  /* 0x0000079000017945 */ /* 0x000fd80003800200 */
[----:B------:R-:W-:Y:S05]  /*0200*/  @P0 BRA `(.L_x_62) ;  /* 0x0000000400dc0947 */ /* 0x000fea0003800000 */
[----:B------:R-:W-:Y:S01]  /*0210*/  LOP3.LUT R3, RZ, R6, RZ, 0x33, !PT ;  /* 0x00000006ff037212 */ /* 0x000fe200078e33ff */
[----:B------:R-:W-:Y:S03]  /*0220*/  BSSY.RECONVERGENT B2, `(.L_x_63) ;  /* 0x0000037000027945 */ /* 0x000fe60003800200 */
[----:B------:R-:W-:-:S04]  /*0230*/  IADD3 R3, PT, PT, R0, -UR6, R3 ;  /* 0x8000000600037c10 */ /* 0x000fc8000fffe003 */
[C---:B------:R-:W-:Y:S02]  /*0240*/  ISETP.GE.U32.AND P1, PT, R3.reuse, 0xf00, PT ;  /* 0x00000f000300780c */ /* 0x040fe40003f26070 */
[----:B------:R-:W-:-:S04]  /*0250*/  LEA.HI R0, R3, 0x1, RZ, 0x18 ;  /* 0x0000000103007811 */ /* 0x000fc800078fc0ff */
[----:B------:R-:W-:-:S04]  /*0260*/  LOP3.LUT R21, R0, 0xf, RZ, 0xc0, !PT ;  /* 0x0000000f00157812 */ /* 0x000fc800078ec0ff */
[----:B------:R-:W-:-:S03]  /*0270*/  ISETP.NE.AND P0, PT, R21, RZ, PT ;  /* 0x000000ff1500720c */ /* 0x000fc60003f05270 */
[----:B------:R-:W-:Y:S10]  /*0280*/  @!P1 BRA `(.L_x_64) ;  /* 0x0000000000c09947 */ /* 0x000ff40003800000 */
[----:B------:R-:W0:Y:S01]  /*0290*/  LDCU.64 UR8, c[0x0][0x380] ;  /* 0x00007000ff0877ac */ /* 0x000e220008000a00 */
[----:B------:R-:W-:Y:S01]  /*02a0*/  IMAD.WIDE.U32 R2, R6, 0x4, RZ ;  /* 0x0000000406027825 */ /* 0x000fe200078e00ff */
[----:B------:R-:W-:Y:S01]  /*02b0*/  LOP3.LUT R9, R0, 0x1fffff0, RZ, 0xc0, !PT ;  /* 0x01fffff000097812 */ /* 0x000fe200078ec0ff */
[----:B------:R-:W-:-:S04]  /*02c0*/  UIMAD.WIDE.U32 UR4, UR16, 0x4000, URZ ;  /* 0x00004000100478a5 */ /* 0x000fc8000f8e00ff */
[----:B------:R-:W-:Y:S02]  /*02d0*/  IMAD.MOV R9, RZ, RZ, -R9 ;  /* 0x000000ffff097224 */ /* 0x000fe400078e0a09 */
[----:B------:R-:W-:Y:S02]  /*02e0*/  LOP3.LUT R2, R2, UR4, RZ, 0xfc, !PT ;  /* 0x0000000402027c12 */ /* 0x000fe4000f8efcff */
[----:B------:R-:W-:Y:S02]  /*02f0*/  LOP3.LUT R3, R3, UR5, RZ, 0xfc, !PT ;  /* 0x0000000503037c12 */ /* 0x000fe4000f8efcff */
[----:B0-----:R-:W-:-:S04]  /*0300*/  IADD3 R2, P1, PT, R2, UR8, RZ ;  /* 0x0000000802027c10 */ /* 0x001fc8000ff3e0ff */
[----:B------:R-:W-:-:S04]  /*0310*/  IADD3 R2, P2, PT, R2, 0x2000, RZ ;  /* 0x0000200002027810 */ /* 0x000fc80007f5e0ff */
[----:B------:R-:W-:-:S09]  /*0320*/  IADD3.X R3, PT, PT, RZ, UR9, R3, P2, P1 ;  /* 0x00000009ff037c10 */ /* 0x000fd200097e2403 */
.L_x_65:
[----:B------:R-:W2:Y:S04]  /*0330*/  LDG.E R20, desc[UR14][R2.64+-0x2000] ;  /* 0xffe0000e02147981 */ /* 0x000ea8000c1e1900 */
[----:B------:R-:W3:Y:S04]  /*0340*/  LDG.E R22, desc[UR14][R2.64+-0x1c00] ;  /* 0xffe4000e02167981 */ /* 0x000ee8000c1e1900 */
[----:B------:R-:W4:Y:S04]  /*0350*/  LDG.E R24, desc[UR14][R2.64+-0x1800] ;  /* 0xffe8000e02187981 */ /* 0x000f28000c1e1900 */
[----:B------:R-:W5:Y:S04]  /*0360*/  LDG.E R26, desc[UR14][R2.64+-0x1400] ;  /* 0xffec000e021a7981 */ /* 0x000f68000c1e1900 */
        /* <DEDUP_REMOVED lines=11> */
[----:B------:R0:W5:Y:S01]  /*0420*/  LDG.E R10, desc[UR14][R2.64+0x1c00] ;  /* 0x001c000e020a7981 */ /* 0x000162000c1e1900 */
[----:B------:R-:W-:-:S02]  /*0430*/  IADD3 R9, PT, PT, R9, 0x10, RZ ;  /* 0x0000001009097810 */ /* 0x000fc40007ffe0ff */
[----:B------:R-:W-:Y:S02]  /*0440*/  IADD3 R6, PT, PT, R6, 0x1000, RZ ;  /* 0x0000100006067810 */ /* 0x000fe40007ffe0ff */
[----:B------:R-:W-:Y:S02]  /*0450*/  ISETP.NE.AND P1, PT, R9, RZ, PT ;  /* 0x000000ff0900720c */ /* 0x000fe40003f25270 */
[----:B0-----:R-:W-:-:S05]  /*0460*/  IADD3 R2, P2, PT, R2, 0x4000, RZ ;  /* 0x0000400002027810 */ /* 0x001fca0007f5e0ff */
[----:B------:R-:W-:Y:S02]  /*0470*/  IMAD.X R3, RZ, RZ, R3, P2 ;  /* 0x000000ffff037224 */ /* 0x000fe400010e0603 */
[----:B--2---:R-:W-:-:S04]  /*0480*/  FFMA R7, R20, R20, R7 ;  /* 0x0000001414077223 */ /* 0x004fc80000000007 */
[----:B---3--:R-:W-:-:S04]  /*0490*/  FFMA R7, R22, R22, R7 ;  /* 0x0000001616077223 */ /* 0x008fc80000000007 */
[----:B----4-:R-:W-:-:S04]  /*04a0*/  FFMA R7, R24, R24, R7 ;  /* 0x0000001818077223 */ /* 0x010fc80000000007 */
[----:B-----5:R-:W-:-:S04]  /*04b0*/  FFMA R7, R26, R26, R7 ;  /* 0x0000001a1a077223 */ /* 0x020fc80000000007 */
[----:B------:R-:W-:-:S04]  /*04c0*/  FFMA R28, R28, R28, R7 ;  /* 0x0000001c1c1c7223 */ /* 0x000fc80000000007 */
        /* <DEDUP_REMOVED lines=10> */
[----:B------:R-:W-:Y:S01]  /*0570*/  FFMA R7, R10, R10, R11 ;  /* 0x0000000a0a077223 */ /* 0x000fe2000000000b */
[----:B------:R-:W-:Y:S06]  /*0580*/  @P1 BRA `(.L_x_65) ;  /* 0xfffffffc00681947 */ /* 0x000fec000383ffff */
.L_x_64:
[----:B------:R-:W-:Y:S05]  /*0590*/  BSYNC.RECONVERGENT B2 ;  /* 0x0000000000027941 */ /* 0x000fea0003800200 */
.L_x_63:
[----:B------:R-:W-:Y:S05]  /*05a0*/  @!P0 BRA `(.L_x_62) ;  /* 0x0000000000f48947 */ /* 0x000fea0003800000 */
[----:B------:R-:W-:Y:S01]  /*05b0*/  ISETP.GE.U32.AND P0, PT, R21, 0x8, PT ;  /* 0x000000081500780c */ /* 0x000fe20003f06070 */
[----:B------:R-:W-:Y:S01]  /*05c0*/  BSSY.RECONVERGENT B2, `(.L_x_66) ;  /* 0x000001a000027945 */ /* 0x000fe20003800200 */
[----:B------:R-:W-:-:S04]  /*05d0*/  LOP3.LUT R9, R0, 0x7, RZ, 0xc0, !PT ;  /* 0x0000000700097812 */ /* 0x000fc800078ec0ff */
[----:B------:R-:W-:-:S07]  /*05e0*/  ISETP.NE.AND P1, PT, R9, RZ, PT ;  /* 0x000000ff0900720c */ /* 0x000fce0003f25270 */
[----:B------:R-:W-:Y:S06]  /*05f0*/  @!P0 BRA `(.L_x_67) ;  /* 0x0000000000588947 */ /* 0x000fec0003800000 */
[----:B------:R-:W0:Y:S01]  /*0600*/  LDCU.64 UR4, c[0x0][0x380] ;  /* 0x00007000ff0477ac */ /* 0x000e220008000a00 */
[----:B------:R-:W-:-:S04]  /*0610*/  IADD3 R3, P0, PT, R6, UR6, RZ ;  /* 0x0000000606037c10 */ /* 0x000fc8000ff1e0ff */
[----:B------:R-:W-:Y:S02]  /*0620*/  LEA.HI.X.SX32 R8, R6, RZ, 0x1, P0 ;  /* 0x000000ff06087211 */ /* 0x000fe400000f0eff */
[----:B0-----:R-:W-:-:S04]  /*0630*/  LEA R2, P0, R3, UR4, 0x2 ;  /* 0x0000000403027c11 */ /* 0x001fc8000f8010ff */
[----:B------:R-:W-:-:S05]  /*0640*/  LEA.HI.X R3, R3, UR5, R8, 0x2, P0 ;  /* 0x0000000503037c11 */ /* 0x000fca00080f1408 */
[----:B------:R-:W2:Y:S04]  /*0650*/  LDG.E R8, desc[UR14][R2.64] ;  /* 0x0000000e02087981 */ /* 0x000ea8000c1e1900 */
[----:B------:R-:W3:Y:S04]  /*0660*/  LDG.E R10, desc[UR14][R2.64+0x400] ;  /* 0x0004000e020a7981 */ /* 0x000ee8000c1e1900 */
[----:B------:R-:W4:Y:S04]  /*0670*/  LDG.E R12, desc[UR14][R2.64+0x800] ;  /* 0x0008000e020c7981 */ /* 0x000f28000c1e1900 */
[----:B------:R-:W5:Y:S04]  /*0680*/  LDG.E R14, desc[UR14][R2.64+0xc00] ;  /* 0x000c000e020e7981 */ /* 0x000f68000c1e1900 */
[----:B------:R-:W5:Y:S04]  /*0690*/  LDG.E R16, desc[UR14][R2.64+0x1000] ;  /* 0x0010000e02107981 */ /* 0x000f68000c1e1900 */
[----:B------:R-:W5:Y:S04]  /*06a0*/  LDG.E R18, desc[UR14][R2.64+0x1400] ;  /* 0x0014000e02127981 */ /* 0x000f68000c1e1900 */
[----:B------:R-:W5:Y:S04]  /*06b0*/  LDG.E R20, desc[UR14][R2.64+0x1800] ;  /* 0x0018000e02147981 */ /* 0x000f68000c1e1900 */
[----:B------:R-:W5:Y:S01]  /*06c0*/  LDG.E R22, desc[UR14][R2.64+0x1c00] ;  /* 0x001c000e02167981 */ /* 0x000f62000c1e1900 */
[----:B------:R-:W-:-:S02]  /*06d0*/  VIADD R6, R6, 0x800 ;  /* 0x0000080006067836 */ /* 0x000fc40000000000 */
[----:B--2---:R-:W-:-:S04]  /*06e0*/  FFMA R7, R8, R8, R7 ;  /* 0x0000000808077223 */ /* 0x004fc80000000007 */
[----:B---3--:R-:W-:-:S04]  /*06f0*/  FFMA R7, R10, R10, R7 ;  /* 0x0000000a0a077223 */ /* 0x008fc80000000007 */
[----:B----4-:R-:W-:-:S04]  /*0700*/  FFMA R7, R12, R12, R7 ;  /* 0x0000000c0c077223 */ /* 0x010fc80000000007 */
[----:B-----5:R-:W-:-:S04]  /*0710*/  FFMA R7, R14, R14, R7 ;  /* 0x0000000e0e077223 */ /* 0x020fc80000000007 */
[----:B------:R-:W-:-:S04]  /*0720*/  FFMA R7, R16, R16, R7 ;  /* 0x0000001010077223 */ /* 0x000fc80000000007 */
[----:B------:R-:W-:-:S04]  /*0730*/  FFMA R7, R18, R18, R7 ;  /* 0x0000001212077223 */ /* 0x000fc80000000007 */
[----:B------:R-:W-:-:S04]  /*0740*/  FFMA R7, R20, R20, R7 ;  /* 0x0000001414077223 */ /* 0x000fc80000000007 */
[----:B------:R-:W-:-:S07]  /*0750*/  FFMA R7, R22, R22, R7 ;  /* 0x0000001616077223 */ /* 0x000fce0000000007 */
.L_x_67:
[----:B------:R-:W-:Y:S05]  /*0760*/  BSYNC.RECONVERGENT B2 ;  /* 0x0000000000027941 */ /* 0x000fea0003800200 */
.L_x_66:
        /* <DEDUP_REMOVED lines=14> */
[----:B------:R-:W5:Y:S01]  /*0850*/  LDG.E R14, desc[UR14][R2.64+0xc00] ;  /* 0x000c000e020e7981 */ /* 0x000f62000c1e1900 */
[----:B------:R-:W-:Y:S01]  /*0860*/  IADD3 R6, PT, PT, R6, 0x400, RZ ;  /* 0x0000040006067810 */ /* 0x000fe20007ffe0ff */
[----:B--2---:R-:W-:-:S04]  /*0870*/  FFMA R7, R8, R8, R7 ;  /* 0x0000000808077223 */ /* 0x004fc80000000007 */
[----:B---3--:R-:W-:-:S04]  /*0880*/  FFMA R7, R10, R10, R7 ;  /* 0x0000000a0a077223 */ /* 0x008fc80000000007 */
[----:B----4-:R-:W-:-:S04]  /*0890*/  FFMA R7, R12, R12, R7 ;  /* 0x0000000c0c077223 */ /* 0x010fc80000000007 */
[----:B-----5:R-:W-:-:S07]  /*08a0*/  FFMA R7, R14, R14, R7 ;  /* 0x0000000e0e077223 */ /* 0x020fce0000000007 */
.L_x_69:
[----:B------:R-:W-:Y:S05]  /*08b0*/  BSYNC.RECONVERGENT B2 ;  /* 0x0000000000027941 */ /* 0x000fea0003800200 */
.L_x_68:
[----:B------:R-:W-:Y:S05]  /*08c0*/  @!P1 BRA `(.L_x_62) ;  /* 0x00000000002c9947 */ /* 0x000fea0003800000 */
[----:B------:R-:W0:Y:S01]  /*08d0*/  LDC.64 R2, c[0x0][0x380] ;  /* 0x0000e000ff027b82 */ /* 0x000e220000000a00 */
[----:B------:R-:W-:Y:S01]  /*08e0*/  IMAD.U32 R9, RZ, RZ, UR16 ;  /* 0x00000010ff097e24 */ /* 0x000fe2000f8e00ff */
[----:B------:R-:W-:-:S03]  /*08f0*/  IADD3 R0, PT, PT, -R0, RZ, RZ ;  /* 0x000000ff00007210 */ /* 0x000fc60007ffe1ff */
[----:B0-----:R-:W-:-:S07]  /*0900*/  IMAD.WIDE.U32 R2, R9, 0x4000, R2 ;  /* 0x0000400009027825 */ /* 0x001fce00078e0002 */
.L_x_70:
[----:B------:R-:W-:-:S06]  /*0910*/  IMAD.WIDE R8, R6, 0x4, R2 ;  /* 0x0000000406087825 */ /* 0x000fcc00078e0202 */
[----:B------:R-:W2:Y:S01]  /*0920*/  LDG.E R8, desc[UR14][R8.64] ;  /* 0x0000000e08087981 */ /* 0x000ea2000c1e1900 */
[----:B------:R-:W-:Y:S01]  /*0930*/  VIADD R0, R0, 0x1 ;  /* 0x0000000100007836 */ /* 0x000fe20000000000 */
[----:B------:R-:W-:-:S04]  /*0940*/  IADD3 R6, PT, PT, R6, 0x100, RZ ;  /* 0x0000010006067810 */ /* 0x000fc80007ffe0ff */
[----:B------:R-:W-:Y:S01]  /*0950*/  ISETP.NE.AND P0, PT, R0, RZ, PT ;  /* 0x000000ff0000720c */ /* 0x000fe20003f05270 */
[----:B--2---:R-:W-:-:S12]  /*0960*/  FFMA R7, R8, R8, R7 ;  /* 0x0000000808077223 */ /* 0x004fd80000000007 */
[----:B------:R-:W-:Y:S05]  /*0970*/  @P0 BRA `(.L_x_70) ;  /* 0xfffffffc00e40947 */ /* 0x000fea000383ffff */
.L_x_62:
[----:B------:R-:W-:Y:S05]  /*0980*/  BSYNC.RECONVERGENT B1 ;  /* 0x0000000000017941 */ /* 0x000fea0003800200 */
.L_x_61:
[----:B------:R-:W-:-:S13]  /*0990*/  ISETP.GE.AND P0, PT, R5, 0x100, PT ;  /* 0x000001000500780c */ /* 0x000fda0003f06270 */
[----:B------:R-:W-:Y:S05]  /*09a0*/  @!P0 BRA `(.L_x_71) ;  /* 0x0000000000ac8947 */ /* 0x000fea0003800000 */
[----:B------:R-:W0:Y:S01]  /*09b0*/  S2R R8, SR_LANEID ;  /* 0x0000000000087919 */ /* 0x000e220000000000 */
[----:B------:R-:W1:Y:S02]  /*09c0*/  SHFL.DOWN PT, R0, R7, 0x1, 0x1f ;  /* 0x08201f0007007f89 */ /* 0x000e6400000e0000 */
[----:B-1----:R-:W-:Y:S01]  /*09d0*/  FADD R0, R0, R7 ;  /* 0x0000000700007221 */ /* 0x002fe20000000000 */
[C---:B0-----:R-:W-:Y:S02]  /*09e0*/  ISETP.GT.AND P0, PT, R8.reuse, 0x1e, PT ;  /* 0x0000001e0800780c */ /* 0x041fe40003f04270 */
[C---:B------:R-:W-:Y:S02]  /*09f0*/  ISETP.NE.AND P1, PT, R8.reuse, RZ, PT ;  /* 0x000000ff0800720c */ /* 0x040fe40003f25270 */
[----:B------:R-:W-:Y:S02]  /*0a00*/  FSEL R0, R7, R0, P0 ;  /* 0x0000000007007208 */ /* 0x000fe40000000000 */
[----:B------:R-:W-:-:S03]  /*0a10*/  ISETP.GT.AND P0, PT, R8, 0x1d, PT ;  /* 0x0000001d0800780c */ /* 0x000fc60003f04270 */
[----:B------:R-:W0:Y:S06]  /*0a20*/  SHFL.DOWN PT, R3, R0, 0x2, 0x1f ;  /* 0x08401f0000037f89 */ /* 0x000e2c00000e0000 */
[----:B------:R-:W1:Y:S01]  /*0a30*/  @!P1 S2R R6, SR_CgaCtaId ;  /* 0x0000000000069919 */ /* 0x000e620000008800 */
[----:B------:R-:W-:Y:S02]  /*0a40*/  @!P1 MOV R5, 0x400 ;  /* 0x0000040000059802 */ /* 0x000fe40000000f00 */
[----:B------:R-:W-:-:S04]  /*0a50*/  @!P1 SHF.R.U32.HI R2, RZ, 0x3, R4 ;  /* 0x00000003ff029819 */ /* 0x000fc80000011604 */
[----:B------:R-:W-:Y:S01]  /*0a60*/  @!P1 LOP3.LUT R2, R2, 0x7c, RZ, 0xc0, !PT ;  /* 0x0000007c02029812 */ /* 0x000fe200078ec0ff */
[----:B0-----:R-:W-:Y:S01]  /*0a70*/  @!P0 FADD R0, R0, R3 ;  /* 0x0000000300008221 */ /* 0x001fe20000000000 */
[----:B------:R-:W-:-:S04]  /*0a80*/  ISETP.GT.AND P0, PT, R8, 0x1b, PT ;  /* 0x0000001b0800780c */ /* 0x000fc80003f04270 */
[----:B------:R-:W0:Y:S01]  /*0a90*/  SHFL.DOWN PT, R3, R0, 0x4, 0x1f ;  /* 0x08801f0000037f89 */ /* 0x000e2200000e0000 */
[----:B-1----:R-:W-:-:S05]  /*0aa0*/  @!P1 LEA R5, R6, R5, 0x18 ;  /* 0x0000000506059211 */ /* 0x002fca00078ec0ff */
[----:B------:R-:W-:-:S03]  /*0ab0*/  @!P1 IMAD.IADD R2, R2, 0x1, R5 ;  /* 0x0000000102029824 */ /* 0x000fc600078e0205 */
        /* <DEDUP_REMOVED lines=15> */
[----:B------:R-:W0:Y:S04]  /*0bb0*/  LDS R0, [UR4+0xc] ;  /* 0x00000c04ff007984 */ /* 0x000e280008000800 */
[----:B------:R-:W1:Y:S04]  /*0bc0*/  LDS.128 R4, [UR4+0x10] ;  /* 0x00001004ff047984 */ /* 0x000e680008000c00 */
[----:B--2---:R-:W2:Y:S01]  /*0bd0*/  LDS.64 R2, [UR4+0x20] ;  /* 0x00002004ff027984 */ /* 0x004ea20008000a00 */
        /* <DEDUP_REMOVED lines=8> */
.L_x_71:
[----:B------:R-:W0:Y:S01]  /*0c60*/  S2R R9, SR_LANEID ;  /* 0x0000000000097919 */ /* 0x000e220000000000 */
[----:B------:R-:W-:-:S04]  /*0c70*/  LOP3.LUT R0, R4, 0x3e0, RZ, 0xc0, !PT ;  /* 0x000003e004007812 */ /* 0x000fc800078ec0ff */
[----:B------:R-:W-:Y:S02]  /*0c80*/  IADD3 R2, PT, PT, R0, 0x20, RZ ;  /* 0x0000002000027810 */ /* 0x000fe40007ffe0ff */
[----:B------:R-:W-:Y:S02]  /*0c90*/  LOP3.LUT R0, RZ, R0, RZ, 0x33, !PT ;  /* 0x00000000ff007212 */ /* 0x000fe400078e33ff */
[----:B------:R-:W-:-:S03]  /*0ca0*/  ISETP.GT.AND P0, PT, R2, R5, PT ;  /* 0x000000050200720c */ /* 0x000fc60003f04270 */
[----:B------:R-:W-:-:S05]  /*0cb0*/  IMAD.IADD R0, R5, 0x1, R0 ;  /* 0x0000000105007824 */ /* 0x000fca00078e0200 */
[----:B------:R-:W-:-:S05]  /*0cc0*/  SEL R0, R0, 0x1f, P0 ;  /* 0x0000001f00007807 */ /* 0x000fca0000000000 */
[----:B------:R-:W1:Y:S01]  /*0cd0*/  SHFL.DOWN PT, R2, R7, 0x1, R0 ;  /* 0x0820000007027989 */ /* 0x000e6200000e0000 */
[C---:B0-----:R-:W-:Y:S02]  /*0ce0*/  ISETP.GE.AND P0, PT, R9.reuse, R0, PT ;  /* 0x000000000900720c */ /* 0x041fe40003f06270 */
[C---:B------:R-:W-:Y:S02]  /*0cf0*/  IADD3 R3, PT, PT, R9.reuse, 0x2, RZ ;  /* 0x0000000209037810 */ /* 0x040fe40007ffe0ff */
[----:B------:R-:W-:-:S09]  /*0d00*/  ISETP.NE.AND P1, PT, R9, RZ, PT ;  /* 0x000000ff0900720c */ /* 0x000fd20003f25270 */
[----:B-1----:R-:W-:Y:S01]  /*0d10*/  @!P0 FADD R7, R2, R7 ;  /* 0x0000000702078221 */ /* 0x002fe20000000000 */
[-C--:B------:R-:W-:Y:S01]  /*0d20*/  ISETP.GT.AND P0, PT, R3, R0.reuse, PT ;  /* 0x000000000300720c */ /* 0x080fe20003f04270 */
[----:B------:R-:W-:Y:S02]  /*0d30*/  VIADD R3, R9, 0x4 ;  /* 0x0000000409037836 */ /* 0x000fe40000000000 */
        /* <DEDUP_REMOVED lines=19> */
[----:B------:R-:W-:-:S03]  /*0e70*/  ISETP.NE.AND P0, PT, R4, RZ, PT ;  /* 0x000000ff0400720c */ /* 0x000fc60003f05270 */
[----:B------:R-:W-:-:S05]  /*0e80*/  IMAD.MOV.U32 R9, RZ, RZ, R7 ;  /* 0x000000ffff097224 */ /* 0x000fca00078e0007 */
        /* <DEDUP_REMOVED lines=10> */
[----:B------:R-:W1:Y:S04]  /*0f30*/  LDS R0, [UR4+0xc] ;  /* 0x00000c04ff007984 */ /* 0x000e680008000800 */
[----:B------:R-:W0:Y:S04]  /*0f40*/  LDS.128 R12, [UR4+0x10] ;  /* 0x00001004ff0c7984 */ /* 0x000e280008000c00 */
[----:B------:R-:W2:Y:S01]  /*0f50*/  LDS.64 R2, [UR4+0x20] ;  /* 0x00002004ff027984 */ /* 0x000ea20008000a00 */
[----:B-1----:R-:W-:Y:S01]  /*0f60*/  @P2 FADD R9, R9, R0 ;  /* 0x0000000009092221 */ /* 0x002fe20000000000 */
[----:B------:R-:W-:-:S03]  /*0f70*/  ISETP.GT.AND P2, PT, R5, 0xa0, PT ;  /* 0x000000a00500780c */ /* 0x000fc60003f44270 */
[----:B0-----:R-:W-:Y:S01]  /*0f80*/  @P4 FADD R9, R9, R12 ;  /* 0x0000000c09094221 */ /* 0x001fe20000000000 */
        /* <DEDUP_REMOVED lines=8> */
.L_x_58:
[----:B------:R-:W0:Y:S01]  /*1010*/  S2R R2, SR_TID.X ;  /* 0x0000000000027919 */ /* 0x000e220000002100 */
[----:B------:R-:W1:Y:S01]  /*1020*/  LDC.64 R4, c[0x0][0x380] ;  /* 0x0000e000ff047b82 */ /* 0x000e620000000a00 */
[----:B0-----:R-:W-:-:S05]  /*1030*/  IADD3 R7, PT, PT, R2, UR6, RZ ;  /* 0x0000000602077c10 */ /* 0x001fca000fffe0ff */
[----:B-1----:R-:W-:-:S05]  /*1040*/  IMAD.WIDE.U32 R4, R7, 0x4, R4 ;  /* 0x0000000407047825 */ /* 0x002fca00078e0004 */
        /* <DEDUP_REMOVED lines=16> */
[----:B------:R-:W-:-:S04]  /*1150*/  ISETP.GE.U32.AND P0, PT, R17, UR5, PT ;  /* 0x0000000511007c0c */ /* 0x000fc8000bf06070 */
[----:B------:R-:W-:Y:S01]  /*1160*/  ISETP.GE.U32.AND.EX P0, PT, R23, UR4, PT, P0 ;  /* 0x0000000417007c0c */ /* 0x000fe2000bf06100 */
[----:B--2---:R-:W-:Y:S01]  /*1170*/  FMUL R17, R16, R16 ;  /* 0x0000001010117220 */ /* 0x004fe20000400000 */
[----:B---3--:R-:W-:Y:S01]  /*1180*/  FMUL R19, R19, R19 ;  /* 0x0000001313137220 */ /* 0x008fe20000400000 */
[----:B----4-:R-:W-:Y:S01]  /*1190*/  FMUL R21, R21, R21 ;  /* 0x0000001515157220 */ /* 0x010fe20000400000 */
[----:B-----5:R-:W-:Y:S01]  /*11a0*/  FMUL R22, R22, R22 ;  /* 0x0000001616167220 */ /* 0x020fe20000400000 */
[----:B------:R-:W-:Y:S01]  /*11b0*/  FMUL R13, R13, R13 ;  /* 0x0000000d0d0d7220 */ /* 0x000fe20000400000 */
[----:B------:R-:W-:Y:S01]  /*11c0*/  FMUL R12, R12, R12 ;  /* 0x0000000c0c0c7220 */ /* 0x000fe20000400000 */
[----:B0-----:R-:W-:Y:S01]  /*11d0*/  FMUL R5, R10, R10 ;  /* 0x0000000a0a057220 */ /* 0x001fe20000400000 */
[----:B------:R-:W-:Y:S01]  /*11e0*/  FMUL R4, R9, R9 ;  /* 0x0000000909047220 */ /* 0x000fe20000400000 */
[----:B------:R-:W-:Y:S01]  /*11f0*/  FFMA R14, R14, R14, R17 ;  /* 0x0000000e0e0e7223 */ /* 0x000fe20000000011 */
[----:B------:R-:W-:Y:S01]  /*1200*/  FFMA R19, R18, R18, R19 ;  /* 0x0000001212137223 */ /* 0x000fe20000000013 */
[----:B------:R-:W-:Y:S01]  /*1210*/  FFMA R21, R20, R20, R21 ;  /* 0x0000001414157223 */ /* 0x000fe20000000015 */
[----:B------:R-:W-:Y:S01]  /*1220*/  FFMA R22, R15, R15, R22 ;  /* 0x0000000f0f167223 */ /* 0x000fe20000000016 */
[----:B------:R-:W-:Y:S01]  /*1230*/  FFMA R13, R8, R8, R13 ;  /* 0x00000008080d7223 */ /* 0x000fe2000000000d */
[----:B------:R-:W-:Y:S01]  /*1240*/  FFMA R12, R7, R7, R12 ;  /* 0x00000007070c7223 */ /* 0x000fe2000000000c */
[----:B------:R-:W-:Y:S01]  /*1250*/  FFMA R5, R6, R6, R5 ;  /* 0x0000000606057223 */ /* 0x000fe20000000005 */
[----:B------:R-:W-:Y:S01]  /*1260*/  FFMA R4, R11, R11, R4 ;  /* 0x0000000b0b047223 */ /* 0x000fe20000000004 */
[----:B------:R-:W-:Y:S01]  /*1270*/  FADD R14, R14, R19 ;  /* 0x000000130e0e7221 */ /* 0x000fe20000000000 */
[----:B------:R-:W-:Y:S01]  /*1280*/  FADD R21, R21, R22 ;  /* 0x0000001615157221 */ /* 0x000fe20000000000 */
[----:B------:R-:W-:Y:S01]  /*1290*/  FADD R12, R13, R12 ;  /* 0x0000000c0d0c7221 */ /* 0x000fe20000000000 */
[----:B------:R-:W-:-:S02]  /*12a0*/  FADD R5, R5, R4 ;  /* 0x0000000405057221 */ /* 0x000fc40000000000 */
[----:B------:R-:W-:Y:S02]  /*12b0*/  FADD R14, R14, R21 ;  /* 0x000000150e0e7221 */ /* 0x000fe40000000000 */
[----:B------:R-:W-:-:S04]  /*12c0*/  FADD R5, R12, R5 ;  /* 0x000000050c057221 */ /* 0x000fc80000000000 */
[----:B------:R-:W-:Y:S01]  /*12d0*/  FADD R7, R14, R5 ;  /* 0x000000050e077221 */ /* 0x000fe20000000000 */
[----:B------:R-:W-:Y:S06]  /*12e0*/  @!P0 BRA `(.L_x_73) ;  /* 0x0000000c00788947 */ /* 0x000fec0003800000 */
[----:B------:R-:W-:Y:S01]  /*12f0*/  UIADD3 UR8, UP0, UPT, UR5, UR6, URZ ;  /* 0x0000000605087290 */ /* 0x000fe2000ff1e0ff */
[----:B------:R-:W-:Y:S01]  /*1300*/  IADD3 R24, P2, PT, R0, -0x1000, RZ ;  /* 0xfffff00000187810 */ /* 0x000fe20007f5e0ff */
[----:B------:R-:W0:Y:S01]  /*1310*/  LDCU.64 UR12, c[0x0][0x380] ;  /* 0x00007000ff0c77ac */ /* 0x000e220008000a00 */
[----:B------:R-:W-:Y:S02]  /*1320*/  LOP3.LUT R5, RZ, R2, RZ, 0x33, !PT ;  /* 0x00000002ff057212 */ /* 0x000fe400078e33ff */
[----:B------:R-:W-:Y:S01]  /*1330*/  IADD3.X R10, PT, PT, R3, -0x1, RZ, P2, !PT ;  /* 0xffffffff030a7810 */ /* 0x000fe200017fe4ff */
[----:B------:R-:W-:Y:S01]  /*1340*/  UIADD3.X UR9, UPT, UPT, URZ, UR4, URZ, UP0, !UPT ;  /* 0x00000004ff097290 */ /* 0x000fe200087fe4ff */
[----:B------:R-:W-:Y:S01]  /*1350*/  ISETP.LT.U32.AND P0, PT, R24, UR8, PT ;  /* 0x0000000818007c0c */ /* 0x000fe2000bf01070 */
[----:B------:R-:W-:Y:S01]  /*1360*/  UMOV UR10, UR8 ;  /* 0x00000008000a7c82 */ /* 0x000fe20008000000 */
[----:B------:R-:W-:Y:S01]  /*1370*/  IADD3 R9, P1, PT, R2, UR8, RZ ;  /* 0x0000000802097c10 */ /* 0x000fe2000ff3e0ff */
[----:B------:R-:W-:Y:S01]  /*1380*/  UMOV UR4, URZ ;  /* 0x000000ff00047c82 */ /* 0x000fe20008000000 */
[----:B------:R-:W-:Y:S01]  /*1390*/  IADD3 R5, PT, PT, R0, -UR5, R5 ;  /* 0x8000000500057c10 */ /* 0x000fe2000fffe005 */
[----:B------:R-:W-:Y:S01]  /*13a0*/  IMAD.U32 R11, RZ, RZ, UR9 ;  /* 0x00000009ff0b7e24 */ /* 0x000fe2000f8e00ff */
[----:B------:R-:W-:Y:S01]  /*13b0*/  IADD3.X R2, PT, PT, RZ, UR9, RZ, P1, !PT ;  /* 0x00000009ff027c10 */ /* 0x000fe20008ffe4ff */
[----:B------:R-:W-:-:S02]  /*13c0*/  UMOV UR7, UR9 ;  /* 0x0000000900077c82 */ /* 0x000fc40008000000 */
[----:B------:R-:W-:Y:S01]  /*13d0*/  VIADD R6, R5, -UR6 ;  /* 0x8000000605067c36 */ /* 0x000fe20008000000 */
[----:B------:R-:W-:Y:S02]  /*13e0*/  ISETP.GT.U32.AND.EX P0, PT, R11, R10, PT, P0 ;  /* 0x0000000a0b00720c */ /* 0x000fe40003f04100 */
[----:B0-----:R-:W-:-:S04]  /*13f0*/  LEA R8, P2, R9, UR12, 0x2 ;  /* 0x0000000c09087c11 */ /* 0x001fc8000f8410ff */
[----:B------:R-:W-:Y:S02]  /*1400*/  IADD3 R8, P1, PT, R8, 0x2000, RZ ;  /* 0x0000200008087810 */ /* 0x000fe40007f3e0ff */
[----:B------:R-:W-:-:S04]  /*1410*/  LEA.HI.X R9, R9, UR13, R2, 0x2, P2 ;  /* 0x0000000d09097c11 */ /* 0x000fc800090f1402 */
[----:B------:R-:W-:Y:S01]  /*1420*/  IADD3.X R9, PT, PT, RZ, R9, RZ, P1, !PT ;  /* 0x00000009ff097210 */ /* 0x000fe20000ffe4ff */
[----:B------:R-:W-:Y:S06]  /*1430*/  @P0 BRA `(.L_x_74) ;  /* 0x0000000400180947 */ /* 0x000fec0003800000 */
[----:B------:R-:W0:Y:S01]  /*1440*/  LDC.64 R2, c[0x0][0x3b8] ;  /* 0x0000ee00ff027b82 */ /* 0x000e220000000a00 */
[----:B------:R-:W1:Y:S01]  /*1450*/  LDCU.64 UR12, c[0x0][0x380] ;  /* 0x00007000ff0c77ac */ /* 0x000e620008000a00 */
[----:B------:R-:W-:Y:S01]  /*1460*/  NOP ;  /* 0x0000000000007918 */ /* 0x000fe20000000000 */
.L_x_75:
[----:B------:R-:W2:Y:S02]  /*1470*/  S2R R0, SR_TID.X ;  /* 0x0000000000007919 */ /* 0x000ea40000002100 */
[----:B--2---:R-:W-:-:S04]  /*1480*/  IADD3 R0, P0, PT, R0, UR8, RZ ;  /* 0x0000000800007c10 */ /* 0x004fc8000ff1e0ff */
[----:B------:R-:W-:Y:S02]  /*1490*/  IADD3.X R5, PT, PT, RZ, UR9, RZ, P0, !PT ;  /* 0x00000009ff057c10 */ /* 0x000fe400087fe4ff */
[----:B-1----:R-:W-:-:S04]  /*14a0*/  LEA R4, P0, R0, UR12, 0x2 ;  /* 0x0000000c00047c11 */ /* 0x002fc8000f8010ff */
        /* <DEDUP_REMOVED lines=17> */
[----:B------:R-:W-:-:S02]  /*15c0*/  USHF.R.S32.HI UR11, URZ, 0x1f, UR5 ;  /* 0x0000001fff0b7899 */ /* 0x000fc40008011405 */
[----:B------:R-:W-:Y:S01]  /*15d0*/  MOV R27, UR5 ;  /* 0x00000005001b7c02 */ /* 0x000fe20008000f00 */
[----:B------:R-:W-:-:S03]  /*15e0*/  UIADD3 UR6, UP0, UPT, UR5, UR10, URZ ;  /* 0x0000000a05067290 */ /* 0x000fc6000ff1e0ff */
[----:B------:R-:W-:Y:S01]  /*15f0*/  LEA R8, P2, R27, R8, 0x2 ;  /* 0x000000081b087211 */ /* 0x000fe200078410ff */
[----:B------:R-:W-:Y:S01]  /*1600*/  UIADD3.X UR7, UPT, UPT, UR11, UR7, URZ, UP0, !UPT ;  /* 0x000000070b077290 */ /* 0x000fe200087fe4ff */
[----:B--2---:R-:W-:Y:S01]  /*1610*/  FMUL R26, R26, R26 ;  /* 0x0000001a1a1a7220 */ /* 0x004fe20000400000 */
[----:B---3--:R-:W-:Y:S01]  /*1620*/  FFMA R7, R0, R0, R7 ;  /* 0x0000000000077223 */ /* 0x008fe20000000007 */
[----:B0-----:R-:W-:Y:S02]  /*1630*/  IMAD.MOV.U32 R0, RZ, RZ, R2 ;  /* 0x000000ffff007224 */ /* 0x001fe400078e0002 */
[----:B----4-:R-:W-:-:S03]  /*1640*/  FFMA R26, R25, R25, R26 ;  /* 0x00000019191a7223 */ /* 0x010fc6000000001a */
[----:B------:R-:W-:Y:S01]  /*1650*/  IADD3 R25, P1, PT, R0, -UR8, RZ ;  /* 0x8000000800197c10 */ /* 0x000fe2000ff3e0ff */
[----:B-----5:R-:W-:Y:S01]  /*1660*/  FMUL R16, R16, R16 ;  /* 0x0000001010107220 */ /* 0x020fe20000400000 */
[----:B------:R-:W-:Y:S02]  /*1670*/  FADD R7, R7, R26 ;  /* 0x0000001a07077221 */ /* 0x000fe40000000000 */
[----:B------:R-:W-:Y:S01]  /*1680*/  ISETP.GE.U32.AND P0, PT, R25, UR5, PT ;  /* 0x0000000519007c0c */ /* 0x000fe2000bf06070 */
[----:B------:R-:W-:Y:S01]  /*1690*/  FMUL R23, R23, R23 ;  /* 0x0000001717177220 */ /* 0x000fe20000400000 */
[----:B------:R-:W-:Y:S01]  /*16a0*/  FMUL R21, R21, R21 ;  /* 0x0000001515157220 */ /* 0x000fe20000400000 */
[----:B-1----:R-:W-:Y:S01]  /*16b0*/  FMUL R4, R19, R19 ;  /* 0x0000001313047220 */ /* 0x002fe20000400000 */
[----:B------:R-:W-:Y:S01]  /*16c0*/  FMUL R26, R13, R13 ;  /* 0x0000000d0d1a7220 */ /* 0x000fe20000400000 */
[----:B------:R-:W-:Y:S01]  /*16d0*/  FMUL R5, R18, R18 ;  /* 0x0000001212057220 */ /* 0x000fe20000400000 */
[----:B------:R-:W-:Y:S01]  /*16e0*/  FFMA R16, R11, R11, R16 ;  /* 0x0000000b0b107223 */ /* 0x000fe20000000010 */
[----:B------:R-:W-:Y:S01]  /*16f0*/  IADD3.X R11, PT, PT, R3, ~UR9, RZ, P1, !PT ;  /* 0x80000009030b7c10 */ /* 0x000fe20008ffe4ff */
[----:B------:R-:W-:-:S03]  /*1700*/  FFMA R22, R22, R22, R23 ;  /* 0x0000001616167223 */ /* 0x000fc60000000017 */
[----:B------:R-:W-:Y:S01]  /*1710*/  ISETP.GE.U32.AND.EX P0, PT, R11, UR11, PT, P0 ;  /* 0x0000000b0b007c0c */ /* 0x000fe2000bf06100 */
[----:B------:R-:W-:Y:S01]  /*1720*/  FFMA R21, R14, R14, R21 ;  /* 0x0000000e0e157223 */ /* 0x000fe20000000015 */
[----:B------:R-:W-:Y:S01]  /*1730*/  FFMA R4, R15, R15, R4 ;  /* 0x0000000f0f047223 */ /* 0x000fe20000000004 */
[----:B------:R-:W-:Y:S01]  /*1740*/  FFMA R17, R17, R17, R26 ;  /* 0x0000001111117223 */ /* 0x000fe2000000001a */
[----:B------:R-:W-:Y:S01]  /*1750*/  FFMA R5, R12, R12, R5 ;  /* 0x0000000c0c057223 */ /* 0x000fe20000000005 */
[----:B------:R-:W-:Y:S02]  /*1760*/  FADD R22, R22, R21 ;  /* 0x0000001516167221 */ /* 0x000fe40000000000 */
[----:B------:R-:W-:Y:S01]  /*1770*/  FADD R4, R4, R17 ;  /* 0x0000001104047221 */ /* 0x000fe20000000000 */
[----:B------:R-:W-:Y:S01]  /*1780*/  FADD R5, R16, R5 ;  /* 0x0000000510057221 */ /* 0x000fe20000000000 */
[----:B------:R-:W-:-:S03]  /*1790*/  FADD R7, R7, R22 ;  /* 0x0000001607077221 */ /* 0x000fc60000000000 */
[----:B------:R-:W-:Y:S01]  /*17a0*/  FADD R4, R4, R5 ;  /* 0x0000000504047221 */ /* 0x000fe20000000000 */
[----:B------:R-:W-:Y:S01]  /*17b0*/  IMAD.U32 R12, RZ, RZ, UR11 ;  /* 0x0000000bff0c7e24 */ /* 0x000fe2000f8e00ff */
[----:B------:R-:W-:Y:S02]  /*17c0*/  MOV R5, UR5 ;  /* 0x0000000500057c02 */ /* 0x000fe40008000f00 */
[----:B------:R-:W-:Y:S02]  /*17d0*/  FADD R7, R7, R4 ;  /* 0x0000000407077221 */ /* 0x000fe40000000000 */
[----:B------:R-:W-:Y:S02]  /*17e0*/  LEA.HI.X R9, R5, R9, R12, 0x2, P2 ;  /* 0x0000000905097211 */ /* 0x000fe400010f140c */
[----:B------:R-:W-:Y:S01]  /*17f0*/  FFMA R7, R20, R20, R7 ;  /* 0x0000001414077223 */ /* 0x000fe20000000007 */
[----:B------:R-:W-:Y:S06]  /*1800*/  @!P0 BRA `(.L_x_73) ;  /* 0x0000000800308947 */ /* 0x000fec0003800000 */
[----:B------:R-:W-:Y:S02]  /*1810*/  UIADD3 UR8, UP0, UPT, UR5, UR8, URZ ;  /* 0x0000000805087290 */ /* 0x000fe4000ff1e0ff */
[----:B------:R-:W-:Y:S01]  /*1820*/  IADD3 R6, PT, PT, R6, -UR5, RZ ;  /* 0x8000000506067c10 */ /* 0x000fe2000fffe0ff */
[----:B------:R-:W-:Y:S02]  /*1830*/  UIADD3 UR4, UPT, UPT, UR4, 0x1, URZ ;  /* 0x0000000104047890 */ /* 0x000fe4000fffe0ff */
[----:B------:R-:W-:Y:S01]  /*1840*/  UIADD3.X UR9, UPT, UPT, UR11, UR9, URZ, UP0, !UPT ;  /* 0x000000090b097290 */ /* 0x000fe200087fe4ff */
[----:B------:R-:W-:Y:S01]  /*1850*/  ISETP.LT.U32.AND P0, PT, R24, UR8, PT ;  /* 0x0000000818007c0c */ /* 0x000fe2000bf01070 */
[----:B------:R-:W-:-:S04]  /*1860*/  UMOV UR10, UR6 ;  /* 0x00000006000a7c82 */ /* 0x000fc80008000000 */
[----:B------:R-:W-:-:S04]  /*1870*/  MOV R5, UR9 ;  /* 0x0000000900057c02 */ /* 0x000fc80008000f00 */
[----:B------:R-:W-:-:S13]  /*1880*/  ISETP.GT.U32.AND.EX P0, PT, R5, R10, PT, P0 ;  /* 0x0000000a0500720c */ /* 0x000fda0003f04100 */
[----:B------:R-:W-:Y:S05]  /*1890*/  @!P0 BRA `(.L_x_75) ;  /* 0xfffffff800f48947 */ /* 0x000fea000383ffff */
.L_x_74:
[----:B------:R-:W0:Y:S01]  /*18a0*/  S2R R5, SR_TID.X ;  /* 0x0000000000057919 */ /* 0x000e220000002100 */
[C---:B------:R-:W-:Y:S01]  /*18b0*/  VIADD R2, R0.reuse, -UR8 ;  /* 0x8000000800027c36 */ /* 0x040fe20008000000 */
[----:B------:R-:W-:Y:S01]  /*18c0*/  ISETP.LE.U32.AND P1, PT, R0, UR8, PT ;  /* 0x0000000800007c0c */ /* 0x000fe2000bf23070 */
[----:B------:R-:W-:Y:S01]  /*18d0*/  BSSY.RECONVERGENT B1, `(.L_x_73) ;  /* 0x000007f000017945 */ /* 0x000fe20003800200 */
[----:B------:R-:W-:Y:S02]  /*18e0*/  MOV R4, UR9 ;  /* 0x0000000900047c02 */ /* 0x000fe40008000f00 */
[----:B0-----:R-:W-:-:S04]  /*18f0*/  ISETP.GE.AND P0, PT, R5, R2, PT ;  /* 0x000000020500720c */ /* 0x001fc80003f06270 */
[----:B------:R-:W-:-:S13]  /*1900*/  ISETP.GE.U32.OR.EX P0, PT, R4, R3, P0, P1 ;  /* 0x000000030400720c */ /* 0x000fda0000706510 */
[----:B------:R-:W-:Y:S05]  /*1910*/  @P0 BRA `(.L_x_76) ;  /* 0x0000000400e80947 */ /* 0x000fea0003800000 */
[----:B------:R-:W0:Y:S01]  /*1920*/  LDC R2, c[0x0][0x3c0] ;  /* 0x0000f000ff027b82 */ /* 0x000e220000000800 */
[----:B------:R-:W-:Y:S01]  /*1930*/  USHF.L.U32 UR6, UR16, 0xc, URZ ;  /* 0x0000000c10067899 */ /* 0x000fe200080006ff */
[----:B------:R-:W-:Y:S01]  /*1940*/  LOP3.LUT R3, RZ, R5, RZ, 0x33, !PT ;  /* 0x00000005ff037212 */ /* 0x000fe200078e33ff */
[----:B------:R-:W-:Y:S02]  /*1950*/  BSSY.RECONVERGENT B2, `(.L_x_77) ;  /* 0x0000035000027945 */ /* 0x000fe40003800200 */
[----:B------:R-:W-:-:S06]  /*1960*/  UIADD3 UR6, UPT, UPT, UR5, UR6, URZ ;  /* 0x0000000605067290 */ /* 0x000fcc000fffe0ff */
[----:B------:R-:W-:Y:S01]  /*1970*/  IADD3 R0, PT, PT, R0, -UR6, R3 ;  /* 0x8000000600007c10 */ /* 0x000fe2000fffe003 */
[----:B0-----:R-:W-:-:S04]  /*1980*/  IMAD R3, R2, UR4, RZ ;  /* 0x0000000402037c24 */ /* 0x001fc8000f8e02ff */
[----:B------:R-:W-:-:S05]  /*1990*/  IMAD R0, R3, -0x1000, R0 ;  /* 0xfffff00003007824 */ /* 0x000fca00078e0200 */
[C---:B------:R-:W-:Y:S02]  /*19a0*/  ISETP.GE.U32.AND P0, PT, R0.reuse, 0xf00, PT ;  /* 0x00000f000000780c */ /* 0x040fe40003f06070 */
[----:B------:R-:W-:Y:S02]  /*19b0*/  LEA.HI R17, R0, 0x1, RZ, 0x18 ;  /* 0x0000000100117811 */ /* 0x000fe400078fc0ff */
[----:B------:R-:W-:Y:S02]  /*19c0*/  MOV R0, R5 ;  /* 0x0000000500007202 */ /* 0x000fe40000000f00 */
[----:B------:R-:W-:-:S04]  /*19d0*/  LOP3.LUT R19, R17, 0xf, RZ, 0xc0, !PT ;  /* 0x0000000f11137812 */ /* 0x000fc800078ec0ff */
[----:B------:R-:W-:-:S03]  /*19e0*/  ISETP.NE.AND P1, PT, R19, RZ, PT ;  /* 0x000000ff1300720c */ /* 0x000fc60003f25270 */
[----:B------:R-:W-:Y:S10]  /*19f0*/  @!P0 BRA `(.L_x_78) ;  /* 0x0000000000a88947 */ /* 0x000ff40003800000 */
[----:B------:R-:W-:-:S04]  /*1a00*/  LEA.HI R0, R6, 0x1, RZ, 0x18 ;  /* 0x0000000106007811 */ /* 0x000fc800078fc0ff */
[----:B------:R-:W-:Y:S01]  /*1a10*/  LOP3.LUT R2, R0, 0x1fffff0, RZ, 0xc0, !PT ;  /* 0x01fffff000027812 */ /* 0x000fe200078ec0ff */
[----:B------:R-:W-:-:S03]  /*1a20*/  IMAD.MOV.U32 R0, RZ, RZ, R5 ;  /* 0x000000ffff007224 */ /* 0x000fc600078e0005 */
[----:B------:R-:W-:-:S07]  /*1a30*/  IADD3 R2, PT, PT, -R2, RZ, RZ ;  /* 0x000000ff02027210 */ /* 0x000fce0007ffe1ff */
.L_x_79:
        /* <DEDUP_REMOVED lines=38> */
.L_x_78:
[----:B------:R-:W-:Y:S05]  /*1ca0*/  BSYNC.RECONVERGENT B2 ;  /* 0x0000000000027941 */ /* 0x000fea0003800200 */
.L_x_77:
[----:B------:R-:W-:Y:S05]  /*1cb0*/  @!P1 BRA `(.L_x_76) ;  /* 0x0000000400009947 */ /* 0x000fea0003800000 */
[----:B------:R-:W-:Y:S01]  /*1cc0*/  ISETP.GE.U32.AND P0, PT, R19, 0x8, PT ;  /* 0x000000081300780c */ /* 0x000fe20003f06070 */
[----:B------:R-:W-:Y:S01]  /*1cd0*/  BSSY.RECONVERGENT B2, `(.L_x_80) ;  /* 0x0000019000027945 */ /* 0x000fe20003800200 */
[----:B------:R-:W-:-:S04]  /*1ce0*/  LOP3.LUT R8, R17, 0x7, RZ, 0xc0, !PT ;  /* 0x0000000711087812 */ /* 0x000fc800078ec0ff */
[----:B------:R-:W-:-:S07]  /*1cf0*/  ISETP.NE.AND P1, PT, R8, RZ, PT ;  /* 0x000000ff0800720c */ /* 0x000fce0003f25270 */
[----:B------:R-:W-:Y:S06]  /*1d00*/  @!P0 BRA `(.L_x_81) ;  /* 0x0000000000548947 */ /* 0x000fec0003800000 */
[----:B------:R-:W-:-:S04]  /*1d10*/  IADD3 R3, P0, PT, R0, UR8, RZ ;  /* 0x0000000800037c10 */ /* 0x000fc8000ff1e0ff */
[----:B------:R-:W-:Y:S02]  /*1d20*/  IADD3.X R4, PT, PT, RZ, UR9, RZ, P0, !PT ;  /* 0x00000009ff047c10 */ /* 0x000fe400087fe4ff */
[----:B------:R-:W-:-:S04]  /*1d30*/  LEA R2, P0, R3, UR12, 0x2 ;  /* 0x0000000c03027c11 */ /* 0x000fc8000f8010ff */
        /* <DEDUP_REMOVED lines=18> */
.L_x_81:
[----:B------:R-:W-:Y:S05]  /*1e60*/  BSYNC.RECONVERGENT B2 ;  /* 0x0000000000027941 */ /* 0x000fea0003800200 */
.L_x_80:
[----:B------:R-:W-:Y:S05]  /*1e70*/  @!P1 BRA `(.L_x_76) ;  /* 0x0000000000909947 */ /* 0x000fea0003800000 */
[----:B------:R-:W-:Y:S01]  /*1e80*/  ISETP.GE.U32.AND P0, PT, R8, 0x4, PT ;  /* 0x000000040800780c */ /* 0x000fe20003f06070 */
[----:B------:R-:W-:Y:S01]  /*1e90*/  BSSY.RECONVERGENT B2, `(.L_x_82) ;  /* 0x0000010000027945 */ /* 0x000fe20003800200 */
[----:B------:R-:W-:-:S11]  /*1ea0*/  LOP3.LUT P1, RZ, R17, 0x3, RZ, 0xc0, !PT ;  /* 0x0000000311ff7812 */ /* 0x000fd6000782c0ff */
[----:B------:R-:W-:Y:S05]  /*1eb0*/  @!P0 BRA `(.L_x_83) ;  /* 0x0000000000348947 */ /* 0x000fea0003800000 */
[----:B------:R-:W-:-:S04]  /*1ec0*/  IADD3 R3, P0, PT, R0, UR8, RZ ;  /* 0x0000000800037c10 */ /* 0x000fc8000ff1e0ff */
[----:B------:R-:W-:Y:S02]  /*1ed0*/  IADD3.X R4, PT, PT, RZ, UR9, RZ, P0, !PT ;  /* 0x00000009ff047c10 */ /* 0x000fe400087fe4ff */
[----:B------:R-:W-:-:S04]  /*1ee0*/  LEA R2, P0, R3, UR12, 0x2 ;  /* 0x0000000c03027c11 */ /* 0x000fc8000f8010ff */
        /* <DEDUP_REMOVED lines=10> */
.L_x_83:
[----:B------:R-:W-:Y:S05]  /*1f90*/  BSYNC.RECONVERGENT B2 ;  /* 0x0000000000027941 */ /* 0x000fea0003800200 */
.L_x_82:
[----:B------:R-:W-:Y:S05]  /*1fa0*/  @!P1 BRA `(.L_x_76) ;  /* 0x0000000000449947 */ /* 0x000fea0003800000 */
[----:B------:R-:W-:Y:S02]  /*1fb0*/  LOP3.LUT R6, R6, 0xffff, RZ, 0xc0, !PT ;  /* 0x0000ffff06067812 */ /* 0x000fe400078ec0ff */
[----:B------:R-:W-:Y:S02]  /*1fc0*/  IADD3 R5, P0, PT, R0, UR10, RZ ;  /* 0x0000000a00057c10 */ /* 0x000fe4000ff1e0ff */
[----:B------:R-:W-:Y:S02]  /*1fd0*/  LEA.HI R0, R6, 0x1, RZ, 0x18 ;  /* 0x0000000106007811 */ /* 0x000fe400078fc0ff */
[----:B------:R-:W-:Y:S01]  /*1fe0*/  LEA R4, P1, R5, UR12, 0x2 ;  /* 0x0000000c05047c11 */ /* 0x000fe2000f8210ff */
[----:B------:R-:W-:Y:S01]  /*1ff0*/  IMAD.X R2, RZ, RZ, UR7, P0 ;  /* 0x00000007ff027e24 */ /* 0x000fe200080e06ff */
[----:B------:R-:W-:-:S04]  /*2000*/  LOP3.LUT R0, R0, 0x3, RZ, 0xc0, !PT ;  /* 0x0000000300007812 */ /* 0x000fc800078ec0ff */
[----:B------:R-:W-:Y:S02]  /*2010*/  LEA.HI.X R5, R5, UR13, R2, 0x2, P1 ;  /* 0x0000000d05057c11 */ /* 0x000fe400088f1402 */
[----:B------:R-:W-:-:S07]  /*2020*/  IADD3 R0, PT, PT, -R0, RZ, RZ ;  /* 0x000000ff00007210 */ /* 0x000fce0007ffe1ff */
.L_x_84:
[----:B------:R-:W-:Y:S01]  /*2030*/  MOV R2, R4 ;  /* 0x0000000400027202 */ /* 0x000fe20000000f00 */
[----:B------:R-:W-:-:S05]  /*2040*/  IMAD.MOV.U32 R3, RZ, RZ, R5 ;  /* 0x000000ffff037224 */ /* 0x000fca00078e0005 */
[----:B------:R-:W2:Y:S01]  /*2050*/  LDG.E R2, desc[UR14][R2.64] ;  /* 0x0000000e02027981 */ /* 0x000ea2000c1e1900 */
[----:B------:R-:W-:Y:S02]  /*2060*/  IADD3 R0, PT, PT, R0, 0x1, RZ ;  /* 0x0000000100007810 */ /* 0x000fe40007ffe0ff */
[----:B------:R-:W-:Y:S02]  /*2070*/  IADD3 R4, P1, PT, R4, 0x400, RZ ;  /* 0x0000040004047810 */ /* 0x000fe40007f3e0ff */
[----:B------:R-:W-:Y:S02]  /*2080*/  ISETP.NE.AND P0, PT, R0, RZ, PT ;  /* 0x000000ff0000720c */ /* 0x000fe40003f05270 */
[----:B------:R-:W-:Y:S01]  /*2090*/  IADD3.X R5, PT, PT, RZ, R5, RZ, P1, !PT ;  /* 0x00000005ff057210 */ /* 0x000fe20000ffe4ff */
[----:B--2---:R-:W-:-:S10]  /*20a0*/  FFMA R7, R2, R2, R7 ;  /* 0x0000000202077223 */ /* 0x004fd40000000007 */
[----:B------:R-:W-:Y:S05]  /*20b0*/  @P0 BRA `(.L_x_84) ;  /* 0xfffffffc00dc0947 */ /* 0x000fea000383ffff */
.L_x_76:
[----:B------:R-:W-:Y:S05]  /*20c0*/  BSYNC.RECONVERGENT B1 ;  /* 0x0000000000017941 */ /* 0x000fea0003800200 */
.L_x_73:
[----:B------:R-:W0:Y:S01]  /*20d0*/  S2R R6, SR_LANEID ;  /* 0x0000000000067919 */ /* 0x000e220000000000 */
[----:B------:R-:W1:Y:S01]  /*20e0*/  SHFL.DOWN PT, R0, R7, 0x1, 0x1f ;  /* 0x08201f0007007f89 */ /* 0x000e6200000e0000 */
[----:B------:R-:W2:Y:S01]  /*20f0*/  S2R R5, SR_TID.X ;  /* 0x0000000000057919 */ /* 0x000ea20000002100 */
[C---:B0-----:R-:W-:Y:S02]  /*2100*/  ISETP.GT.AND P0, PT, R6.reuse, 0x1e, PT ;  /* 0x0000001e0600780c */ /* 0x041fe40003f04270 */
[----:B------:R-:W-:-:S11]  /*2110*/  ISETP.NE.AND P1, PT, R6, RZ, PT ;  /* 0x000000ff0600720c */ /* 0x000fd60003f25270 */
[----:B-1----:R-:W-:Y:S01]  /*2120*/  @!P0 FADD R7, R0, R7 ;  /* 0x0000000700078221 */ /* 0x002fe20000000000 */
[----:B------:R-:W-:Y:S01]  /*2130*/  ISETP.GT.AND P0, PT, R6, 0x1d, PT ;  /* 0x0000001d0600780c */ /* 0x000fe20003f04270 */
[----:B------:R-:W0:Y:S01]  /*2140*/  @!P1 S2R R4, SR_CgaCtaId ;  /* 0x0000000000049919 */ /* 0x000e220000008800 */
[----:B------:R-:W-:Y:S02]  /*2150*/  @!P1 MOV R3, 0x400 ;  /* 0x0000040000039802 */ /* 0x000fe40000000f00 */
[----:B--2---:R-:W-:Y:S01]  /*2160*/  @!P1 SHF.R.U32.HI R2, RZ, 0x3, R5 ;  /* 0x00000003ff029819 */ /* 0x004fe20000011605 */
[----:B------:R-:W1:Y:S03]  /*2170*/  SHFL.DOWN PT, R0, R7, 0x2, 0x1f ;  /* 0x08401f0007007f89 */ /* 0x000e6600000e0000 */
[----:B------:R-:W-:-:S05]  /*2180*/  @!P1 LOP3.LUT R2, R2, 0x7c, RZ, 0xc0, !PT ;  /* 0x0000007c02029812 */ /* 0x000fca00078ec0ff */
[----:B-1----:R-:W-:Y:S01]  /*2190*/  @!P0 FADD R7, R7, R0 ;  /* 0x0000000007078221 */ /* 0x002fe20000000000 */
[----:B------:R-:W-:Y:S02]  /*21a0*/  ISETP.GT.AND P0, PT, R6, 0x1b, PT ;  /* 0x0000001b0600780c */ /* 0x000fe40003f04270 */
[----:B0-----:R-:W-:Y:S02]  /*21b0*/  @!P1 LEA R3, R4, R3, 0x18 ;  /* 0x0000000304039211 */ /* 0x001fe400078ec0ff */
[----:B------:R-:W0:Y:S03]  /*21c0*/  SHFL.DOWN PT, R0, R7, 0x4, 0x1f ;  /* 0x08801f0007007f89 */ /* 0x000e2600000e0000 */
[----:B------:R-:W-:-:S06]  /*21d0*/  @!P1 IMAD.IADD R3, R2, 0x1, R3 ;  /* 0x0000000102039824 */ /* 0x000fcc00078e0203 */
        /* <DEDUP_REMOVED lines=24> */
[----:B------:R-:W-:-:S07]  /*2360*/  FADD R9, R2, R3 ;  /* 0x0000000302097221 */ /* 0x000fce0000000000 */
.L_x_72:
[----:B------:R-:W-:Y:S05]  /*2370*/  BSYNC.RECONVERGENT B0 ;  /* 0x0000000000007941 */ /* 0x000fea0003800200 */
.L_x_57:
[----:B------:R-:W-:Y:S05]  /*2380*/  @P0 EXIT ;  /* 0x000000000000094d */ /* 0x000fea0003800000 */
[----:B------:R-:W3:Y:S02]  /*2390*/  LDCU.64 UR4, c[0x0][0x388] ;  /* 0x00007100ff0477ac */ /* 0x000ee40008000a00 */
[----:B---3--:R-:W-:-:S06]  /*23a0*/  UIMAD.WIDE.U32 UR4, UR16, 0x4, UR4 ;  /* 0x00000004100478a5 */ /* 0x008fcc000f8e0004 */
[----:B--2---:R-:W-:Y:S02]  /*23b0*/  MOV R2, UR4 ;  /* 0x0000000400027c02 */ /* 0x004fe40008000f00 */
[----:B0-----:R-:W-:-:S05]  /*23c0*/  MOV R3, UR5 ;  /* 0x0000000500037c02 */ /* 0x001fca0008000f00 */
[----:B------:R-:W-:Y:S01]  /*23d0*/  STG.E desc[UR14][R2.64], R9 ;  /* 0x0000000902007986 */ /* 0x000fe2000c10190e */
[----:B------:R-:W-:Y:S05]  /*23e0*/  EXIT ;  /* 0x000000000000794d */ /* 0x000fea0003800000 */
.L_x_85:
        /* <DEDUP_REMOVED lines=9> */
.L_x_330:


//--------------------- .text._ZN3cub18CUB_300001_SM_10006detail6reduce28DeviceReduceSingleTileKernelINS2_10policy_hubIfyN4cuda3std3__44plusIfEEE10Policy1000EN6thrust24THRUST_300001_SM_1000_NS6detail15normal_iteratorINSD_10device_ptrIfEEEEPfyS9_ff6squareEEvT0_T1_T2_T3_T4_T6_ --------------------------
	.section	.text._ZN3cub18CUB_300001_SM_10006detail6reduce28DeviceReduceSingleTileKernelINS2_10policy_hubIfyN4cuda3std3__44plusIfEEE10Policy1000EN6thrust24THRUST_300001_SM_1000_NS6detail15normal_iteratorINSD_10device_ptrIfEEEEPfyS9_ff6squareEEvT0_T1_T2_T3_T4_T6_,"ax",@progbits
	.align	128
        .global         _ZN3cub18CUB_300001_SM_10006detail6reduce28DeviceReduceSingleTileKernelINS2_10policy_hubIfyN4cuda3std3__44plusIfEEE10Policy1000EN6thrust24THRUST_300001_SM_1000_NS6detail15normal_iteratorINSD_10device_ptrIfEEEEPfyS9_ff6squareEEvT0_T1_T2_T3_T4_T6_
        .type           _ZN3cub18CUB_300001_SM_10006detail6reduce28DeviceReduceSingleTileKernelINS2_10policy_hubIfyN4cuda3std3__44plusIfEEE10Policy1000EN6thrust24THRUST_300001_SM_1000_NS6detail15normal_iteratorINSD_10device_ptrIfEEEEPfyS9_ff6squareEEvT0_T1_T2_T3_T4_T6_,@function
        .size           _ZN3cub18CUB_300001_SM_10006detail6reduce28DeviceReduceSingleTileKernelINS2_10policy_hubIfyN4cuda3std3__44plusIfEEE10Policy1000EN6thrust24THRUST_300001_SM_1000_NS6detail15normal_iteratorINSD_10device_ptrIfEEEEPfyS9_ff6squareEEvT0_T1_T2_T3_T4_T6_,(.L_x_331 - _ZN3cub18CUB_300001_SM_10006detail6reduce28DeviceReduceSingleTileKernelINS2_10policy_hubIfyN4cuda3std3__44plusIfEEE10Policy1000EN6thrust24THRUST_300001_SM_1000_NS6detail15normal_iteratorINSD_10device_ptrIfEEEEPfyS9_ff6squareEEvT0_T1_T2_T3_T4_T6_)
        .other          _ZN3cub18CUB_300001_SM_10006detail6reduce28DeviceReduceSingleTileKernelINS2_10policy_hubIfyN4cuda3std3__44plusIfEEE10Policy1000EN6thrust24THRUST_300001_SM_1000_NS6detail15normal_iteratorINSD_10device_ptrIfEEEEPfyS9_ff6squareEEvT0_T1_T2_T3_T4_T6_,@"STO_CUDA_ENTRY STV_DEFAULT"
_ZN3cub18CUB_300001_SM_10006detail6reduce28DeviceReduceSingleTileKernelINS2_10policy_hubIfyN4cuda3std3__44plusIfEEE10Policy1000EN6thrust24THRUST_300001_SM_1000_NS6detail15normal_iteratorINSD_10device_ptrIfEEEEPfyS9_ff6squareEEvT0_T1_T2_T3_T4_T6_:
.text._ZN3cub18CUB_300001_SM_10006detail6reduce28DeviceReduceSingleTileKernelINS2_10policy_hubIfyN4cuda3std3__44plusIfEEE10Policy1000EN6thrust24THRUST_300001_SM_1000_NS6detail15normal_iteratorINSD_10device_ptrIfEEEEPfyS9_ff6squareEEvT0_T1_T2_T3_T4_T6_:
[----:B------:R-:W-:Y:S01]  /*0000*/  LDC R1, c[0x0][0x37c] ;  /* 0x0000df00ff017b82 */ /* 0x000fe20000000800 */
[----:B------:R-:W0:Y:S01]  /*0010*/  LDCU.64 UR4, c[0x0][0x390] ;  /* 0x00007200ff0477ac */ /* 0x000e220008000a00 */
[----:B------:R-:W1:Y:S01]  /*0020*/  LDCU.64 UR6, c[0x0][0x358] ;  /* 0x00006b00ff0677ac */ /* 0x000e620008000a00 */
[----:B0-----:R-:W-:Y:S02]  /*0030*/  MOV R0, UR4 ;  /* 0x0000000400007c02 */ /* 0x001fe40008000f00 */
[----:B------:R-:W-:Y:S02]  /*0040*/  MOV R4, UR5 ;  /* 0x0000000500047c02 */ /* 0x000fe40008000f00 */
[----:B------:R-:W-:-:S04]  /*0050*/  ISETP.NE.U32.AND P0, PT, R0, RZ, PT ;  /* 0x000000ff0000720c */ /* 0x000fc80003f05070 */
[----:B------:R-:W-:-:S13]  /*0060*/  ISETP.NE.AND.EX P0, PT, R4, RZ, PT, P0 ;  /* 0x000000ff0400720c */ /* 0x000fda0003f05300 */
        /* <DEDUP_REMOVED lines=8> */
.L_x_86:
[----:B------:R-:W-:Y:S01]  /*00f0*/  ISETP.GT.U32.AND P0, PT, R0, 0xfff, PT ;  /* 0x00000fff0000780c */ /* 0x000fe20003f04070 */
[----:B------:R-:W-:Y:S03]  /*0100*/  BSSY.RECONVERGENT B0, `(.L_x_87) ;  /* 0x0000204000007945 */ /* 0x000fe60003800200 */
[----:B------:R-:W-:-:S13]  /*0110*/  ISETP.GT.U32.AND.EX P0, PT, R4, RZ, PT, P0 ;  /* 0x000000ff0400720c */ /* 0x000fda0003f04100 */
[----:B------:R-:W-:Y:S05]  /*0120*/  @P0 BRA `(.L_x_88) ;  /* 0x0000000c00b00947 */ /* 0x000fea0003800000 */
[----:B------:R-:W0:Y:S01]  /*0130*/  S2R R5, SR_TID.X ;  /* 0x0000000000057919 */ /* 0x000e220000002100 */
[----:B------:R-:W-:Y:S01]  /*0140*/  BSSY.RECONVERGENT B1, `(.L_x_89) ;  /* 0x000000a000017945 */ /* 0x000fe20003800200 */
[----:B------:R-:W-:Y:S01]  /*0150*/  IMAD.MOV.U32 R6, RZ, RZ, RZ ;  /* 0x000000ffff067224 */ /* 0x000fe200078e00ff */
[----:B0-----:R-:W-:Y:S02]  /*0160*/  ISETP.GE.U32.AND P0, PT, R5, R0, PT ;  /* 0x000000000500720c */ /* 0x001fe40003f06070 */
[----:B------:R-:W-:-:S11]  /*0170*/  MOV R7, R5 ;  /* 0x0000000500077202 */ /* 0x000fd60000000f00 */
[----:B------:R-:W-:Y:S05]  /*0180*/  @P0 BRA `(.L_x_90) ;  /* 0x0000000000140947 */ /* 0x000fea0003800000 */
[----:B------:R-:W0:Y:S02]  /*0190*/  LDC.64 R2, c[0x0][0x380] ;  /* 0x0000e000ff027b82 */ /* 0x000e240000000a00 */
[----:B0-----:R-:W-:-:S06]  /*01a0*/  IMAD.WIDE.U32 R2, R5, 0x4, R2 ;  /* 0x0000000405027825 */ /* 0x001fcc00078e0002 */
[----:B------:R-:W2:Y:S01]  /*01b0*/  LDG.E R2, desc[UR6][R2.64] ;  /* 0x0000000602027981 */ /* 0x000ea2000c1e1900 */
[----:B------:R-:W-:Y:S01]  /*01c0*/  IADD3 R7, PT, PT, R5, 0x100, RZ ;  /* 0x0000010005077810 */ /* 0x000fe20007ffe0ff */
[----:B--2---:R-:W-:-:S07]  /*01d0*/  FMUL R6, R2, R2 ;  /* 0x0000000202067220 */ /* 0x004fce0000400000 */
.L_x_90:
[----:B------:R-:W-:Y:S05]  /*01e0*/  BSYNC.RECONVERGENT B1 ;  /* 0x0000000000017941 */ /* 0x000fea0003800200 */
.L_x_89:
[----:B------:R-:W-:Y:S01]  /*01f0*/  ISETP.GE.U32.AND P0, PT, R7, R0, PT ;  /* 0x000000000700720c */ /* 0x000fe20003f06070 */
[----:B------:R-:W-:-:S12]  /*0200*/  BSSY.RECONVERGENT B1, `(.L_x_91) ;  /* 0x000006d000017945 */ /* 0x000fd80003800200 */
[----:B------:R-:W-:Y:S05]  /*0210*/  @P0 BRA `(.L_x_92) ;  /* 0x0000000400ac0947 */ /* 0x000fea0003800000 */
[----:B------:R-:W-:Y:S01]  /*0220*/  LOP3.LUT R3, RZ, R7, RZ, 0x33, !PT ;  /* 0x00000007ff037212 */ /* 0x000fe200078e33ff */
[----:B------:R-:W-:Y:S04]  /*0230*/  BSSY.RECONVERGENT B2, `(.L_x_93) ;  /* 0x0000033000027945 */ /* 0x000fe80003800200 */
[----:B------:R-:W-:-:S05]  /*0240*/  IMAD.IADD R3, R3, 0x1, R0 ;  /* 0x0000000103037824 */ /* 0x000fca00078e0200 */
[C---:B------:R-:W-:Y:S02]  /*0250*/  ISETP.GE.U32.AND P0, PT, R3.reuse, 0xf00, PT ;  /* 0x00000f000300780c */ /* 0x040fe40003f06070 */
[----:B------:R-:W-:-:S04]  /*0260*/  LEA.HI R8, R3, 0x1, RZ, 0x18 ;  /* 0x0000000103087811 */ /* 0x000fc800078fc0ff */
[----:B------:R-:W-:-:S04]  /*0270*/  LOP3.LUT R22, R8, 0xf, RZ, 0xc0, !PT ;  /* 0x0000000f08167812 */ /* 0x000fc800078ec0ff */
[----:B------:R-:W-:-:S03]  /*0280*/  ISETP.NE.AND P1, PT, R22, RZ, PT ;  /* 0x000000ff1600720c */ /* 0x000fc60003f25270 */
[----:B------:R-:W-:Y:S10]  /*0290*/  @!P0 BRA `(.L_x_94) ;  /* 0x0000000000b08947 */ /* 0x000ff40003800000 */
[----:B------:R-:W0:Y:S01]  /*02a0*/  LDC.64 R2, c[0x0][0x380] ;  /* 0x0000e000ff027b82 */ /* 0x000e220000000a00 */
[----:B------:R-:W-:-:S04]  /*02b0*/  LOP3.LUT R9, R8, 0x1fffff0, RZ, 0xc0, !PT ;  /* 0x01fffff008097812 */ /* 0x000fc800078ec0ff */
[----:B------:R-:W-:Y:S01]  /*02c0*/  IADD3 R9, PT, PT, -R9, RZ, RZ ;  /* 0x000000ff09097210 */ /* 0x000fe20007ffe1ff */
[----:B0-----:R-:W-:-:S03]  /*02d0*/  IMAD.WIDE.U32 R2, R7, 0x4, R2 ;  /* 0x0000000407027825 */ /* 0x001fc600078e0002 */
[----:B------:R-:W-:-:S04]  /*02e0*/  IADD3 R2, P0, PT, R2, 0x2000, RZ ;  /* 0x0000200002027810 */ /* 0x000fc80007f1e0ff */
[----:B------:R-:W-:-:S09]  /*02f0*/  IADD3.X R3, PT, PT, RZ, R3, RZ, P0, !PT ;  /* 0x00000003ff037210 */ /* 0x000fd200007fe4ff */
.L_x_95:
        /* <DEDUP_REMOVED lines=16> */
[----:B------:R-:W-:Y:S01]  /*0400*/  VIADD R9, R9, 0x10 ;  /* 0x0000001009097836 */ /* 0x000fe20000000000 */
[----:B------:R-:W-:-:S04]  /*0410*/  IADD3 R7, PT, PT, R7, 0x1000, RZ ;  /* 0x0000100007077810 */ /* 0x000fc80007ffe0ff */
[----:B------:R-:W-:Y:S02]  /*0420*/  ISETP.NE.AND P0, PT, R9, RZ, PT ;  /* 0x000000ff0900720c */ /* 0x000fe40003f05270 */
[----:B0-----:R-:W-:-:S04]  /*0430*/  IADD3 R2, P2, PT, R2, 0x4000, RZ ;  /* 0x0000400002027810 */ /* 0x001fc80007f5e0ff */
[----:B------:R-:W-:Y:S01]  /*0440*/  IADD3.X R3, PT, PT, RZ, R3, RZ, P2, !PT ;  /* 0x00000003ff037210 */ /* 0x000fe200017fe4ff */
        /* <DEDUP_REMOVED lines=17> */
.L_x_94:
[----:B------:R-:W-:Y:S05]  /*0560*/  BSYNC.RECONVERGENT B2 ;  /* 0x0000000000027941 */ /* 0x000fea0003800200 */
.L_x_93:
[----:B------:R-:W-:Y:S05]  /*0570*/  @!P1 BRA `(.L_x_92) ;  /* 0x0000000000d49947 */ /* 0x000fea0003800000 */
[----:B------:R-:W-:Y:S01]  /*0580*/  ISETP.GE.U32.AND P0, PT, R22, 0x8, PT ;  /* 0x000000081600780c */ /* 0x000fe20003f06070 */
[----:B------:R-:W-:Y:S01]  /*0590*/  BSSY.RECONVERGENT B2, `(.L_x_96) ;  /* 0x0000017000027945 */ /* 0x000fe20003800200 */
[----:B------:R-:W-:-:S04]  /*05a0*/  LOP3.LUT R12, R8, 0x7, RZ, 0xc0, !PT ;  /* 0x00000007080c7812 */ /* 0x000fc800078ec0ff */
[----:B------:R-:W-:-:S07]  /*05b0*/  ISETP.NE.AND P1, PT, R12, RZ, PT ;  /* 0x000000ff0c00720c */ /* 0x000fce0003f25270 */
[----:B------:R-:W-:Y:S06]  /*05c0*/  @!P0 BRA `(.L_x_97) ;  /* 0x00000000004c8947 */ /* 0x000fec0003800000 */
[----:B------:R-:W0:Y:S02]  /*05d0*/  LDC.64 R2, c[0x0][0x380] ;  /* 0x0000e000ff027b82 */ /* 0x000e240000000a00 */
[----:B0-----:R-:W-:-:S05]  /*05e0*/  IMAD.WIDE R2, R7, 0x4, R2 ;  /* 0x0000000407027825 */ /* 0x001fca00078e0202 */
        /* <DEDUP_REMOVED lines=17> */
.L_x_97:
[----:B------:R-:W-:Y:S05]  /*0700*/  BSYNC.RECONVERGENT B2 ;  /* 0x0000000000027941 */ /* 0x000fea0003800200 */
.L_x_96:
        /* <DEDUP_REMOVED lines=17> */
.L_x_99:
[----:B------:R-:W-:Y:S05]  /*0820*/  BSYNC.RECONVERGENT B2 ;  /* 0x0000000000027941 */ /* 0x000fea0003800200 */
.L_x_98:
[----:B------:R-:W-:Y:S05]  /*0830*/  @!P1 BRA `(.L_x_92) ;  /* 0x0000000000249947 */ /* 0x000fea0003800000 */
[----:B------:R-:W0:Y:S01]  /*0840*/  LDC.64 R8, c[0x0][0x380] ;  /* 0x0000e000ff087b82 */ /* 0x000e220000000a00 */
[----:B------:R-:W-:-:S07]  /*0850*/  IADD3 R10, PT, PT, -R10, RZ, RZ ;  /* 0x000000ff0a0a7210 */ /* 0x000fce0007ffe1ff */
.L_x_100:
[----:B0-----:R-:W-:-:S06]  /*0860*/  IMAD.WIDE R2, R7, 0x4, R8 ;  /* 0x0000000407027825 */ /* 0x001fcc00078e0208 */
[----:B------:R-:W2:Y:S01]  /*0870*/  LDG.E R3, desc[UR6][R2.64] ;  /* 0x0000000602037981 */ /* 0x000ea2000c1e1900 */
[----:B------:R-:W-:Y:S01]  /*0880*/  VIADD R10, R10, 0x1 ;  /* 0x000000010a0a7836 */ /* 0x000fe20000000000 */
[----:B------:R-:W-:-:S04]  /*0890*/  IADD3 R7, PT, PT, R7, 0x100, RZ ;  /* 0x0000010007077810 */ /* 0x000fc80007ffe0ff */
[----:B------:R-:W-:Y:S01]  /*08a0*/  ISETP.NE.AND P0, PT, R10, RZ, PT ;  /* 0x000000ff0a00720c */ /* 0x000fe20003f05270 */
[----:B--2---:R-:W-:-:S12]  /*08b0*/  FFMA R6, R3, R3, R6 ;  /* 0x0000000303067223 */ /* 0x004fd80000000006 */
[----:B------:R-:W-:Y:S05]  /*08c0*/  @P0 BRA `(.L_x_100) ;  /* 0xfffffffc00e40947 */ /* 0x000fea000383ffff */
.L_x_92:
[----:B------:R-:W-:Y:S05]  /*08d0*/  BSYNC.RECONVERGENT B1 ;  /* 0x0000000000017941 */ /* 0x000fea0003800200 */
.L_x_91:
[----:B------:R-:W-:Y:S02]  /*08e0*/  ISETP.GE.U32.AND P0, PT, R0, 0x100, PT ;  /* 0x000001000000780c */ /* 0x000fe40003f06070 */
[----:B------:R-:W-:Y:S02]  /*08f0*/  MOV R9, R6 ;  /* 0x0000000600097202 */ /* 0x000fe40000000f00 */
[----:B------:R-:W-:-:S13]  /*0900*/  ISETP.GE.U32.AND.EX P0, PT, R4, RZ, PT, P0 ;  /* 0x000000ff0400720c */ /* 0x000fda0003f06100 */
[----:B------:R-:W-:Y:S05]  /*0910*/  @!P0 BRA `(.L_x_101) ;  /* 0x0000000000ac8947 */ /* 0x000fea0003800000 */
[----:B------:R-:W0:Y:S01]  /*0920*/  S2R R6, SR_LANEID ;  /* 0x0000000000067919 */ /* 0x000e220000000000 */
[----:B------:R-:W-:Y:S01]  /*0930*/  ISETP.NE.AND P5, PT, R5, RZ, PT ;  /* 0x000000ff0500720c */ /* 0x000fe20003fa5270 */
        /* <DEDUP_REMOVED lines=20> */
[----:B------:R-:W-:-:S04]  /*0a80*/  ISETP.GT.AND P0, PT, R6, 0xf, PT ;  /* 0x0000000f0600780c */ /* 0x000fc80003f04270 */
[----:B------:R-:W0:Y:S02]  /*0a90*/  SHFL.DOWN PT, R3, R0, 0x10, 0x1f ;  /* 0x0a001f0000037f89 */ /* 0x000e2400000e0000 */
[----:B0-----:R-:W-:-:S05]  /*0aa0*/  FADD R3, R0, R3 ;  /* 0x0000000300037221 */ /* 0x001fca0000000000 */
[----:B------:R1:W-:Y:S01]  /*0ab0*/  @!P1 STS [R2+0x8], R3 ;  /* 0x0000080302009388 */ /* 0x0003e20000000800 */
[----:B------:R-:W-:Y:S01]  /*0ac0*/  FSEL R8, R0, R3, P0 ;  /* 0x0000000300087208 */ /* 0x000fe20000000000 */
[----:B------:R-:W-:Y:S06]  /*0ad0*/  BAR.SYNC.DEFER_BLOCKING 0x0 ;  /* 0x0000000000007b1d */ /* 0x000fec0000010000 */
[----:B------:R-:W-:Y:S05]  /*0ae0*/  @P5 BRA `(.L_x_102) ;  /* 0x0000001400945947 */ /* 0x000fea0003800000 */
[----:B------:R-:W0:Y:S01]  /*0af0*/  S2UR UR5, SR_CgaCtaId ;  /* 0x00000000000579c3 */ /* 0x000e220000008800 */
[----:B------:R-:W-:Y:S02]  /*0b00*/  UMOV UR4, 0x400 ;  /* 0x0000040000047882 */ /* 0x000fe40000000000 */
[----:B0-----:R-:W-:-:S09]  /*0b10*/  ULEA UR4, UR5, UR4, 0x18 ;  /* 0x0000000405047291 */ /* 0x001fd2000f8ec0ff */
[----:B-1----:R-:W0:Y:S04]  /*0b20*/  LDS R3, [UR4+0xc] ;  /* 0x00000c04ff037984 */ /* 0x002e280008000800 */
        /* <DEDUP_REMOVED lines=10> */
.L_x_101:
[----:B------:R-:W0:Y:S01]  /*0bd0*/  S2R R8, SR_LANEID ;  /* 0x0000000000087919 */ /* 0x000e220000000000 */
[C---:B------:R-:W-:Y:S02]  /*0be0*/  LOP3.LUT R2, R5.reuse, 0x3e0, RZ, 0xc0, !PT ;  /* 0x000003e005027812 */ /* 0x040fe400078ec0ff */
[----:B------:R-:W-:Y:S02]  /*0bf0*/  ISETP.NE.AND P5, PT, R5, RZ, PT ;  /* 0x000000ff0500720c */ /* 0x000fe40003fa5270 */
[----:B------:R-:W-:Y:S02]  /*0c00*/  IADD3 R3, PT, PT, R2, 0x20, RZ ;  /* 0x0000002002037810 */ /* 0x000fe40007ffe0ff */
[----:B------:R-:W-:Y:S02]  /*0c10*/  LOP3.LUT R7, RZ, R2, RZ, 0x33, !PT ;  /* 0x00000002ff077212 */ /* 0x000fe400078e33ff */
[-C--:B------:R-:W-:Y:S02]  /*0c20*/  ISETP.GT.U32.AND P0, PT, R3, R0.reuse, PT ;  /* 0x000000000300720c */ /* 0x080fe40003f04070 */
[----:B------:R-:W-:-:S04]  /*0c30*/  IADD3 R7, PT, PT, R7, R0, RZ ;  /* 0x0000000007077210 */ /* 0x000fc80007ffe0ff */
[----:B------:R-:W-:-:S05]  /*0c40*/  SEL R7, R7, 0x1f, P0 ;  /* 0x0000001f07077807 */ /* 0x000fca0000000000 */
[----:B------:R-:W1:Y:S01]  /*0c50*/  SHFL.DOWN PT, R2, R9, 0x1, R7 ;  /* 0x0820000009027989 */ /* 0x000e6200000e0007 */
[C---:B0-----:R-:W-:Y:S01]  /*0c60*/  ISETP.GE.AND P0, PT, R8.reuse, R7, PT ;  /* 0x000000070800720c */ /* 0x041fe20003f06270 */
[C---:B------:R-:W-:Y:S01]  /*0c70*/  VIADD R6, R8.reuse, 0x2 ;  /* 0x0000000208067836 */ /* 0x040fe20000000000 */
[----:B------:R-:W-:-:S11]  /*0c80*/  ISETP.NE.AND P1, PT, R8, RZ, PT ;  /* 0x000000ff0800720c */ /* 0x000fd60003f25270 */
[----:B-1----:R-:W-:Y:S01]  /*0c90*/  @!P0 FADD R9, R2, R9 ;  /* 0x0000000902098221 */ /* 0x002fe20000000000 */
[----:B------:R-:W-:Y:S01]  /*0ca0*/  ISETP.GT.AND P0, PT, R6, R7, PT ;  /* 0x000000070600720c */ /* 0x000fe20003f04270 */
[----:B------:R-:W0:Y:S01]  /*0cb0*/  @!P1 S2R R11, SR_CgaCtaId ;  /* 0x00000000000b9919 */ /* 0x000e220000008800 */
[----:B------:R-:W-:Y:S02]  /*0cc0*/  IADD3 R6, PT, PT, R8, 0x4, RZ ;  /* 0x0000000408067810 */ /* 0x000fe40007ffe0ff */
[----:B------:R-:W-:Y:S01]  /*0cd0*/  @!P1 SHF.R.U32.HI R3, RZ, 0x3, R5 ;  /* 0x00000003ff039819 */ /* 0x000fe20000011605 */
[----:B------:R-:W1:Y:S03]  /*0ce0*/  SHFL.DOWN PT, R2, R9, 0x2, R7 ;  /* 0x0840000009027989 */ /* 0x000e6600000e0007 */
[----:B------:R-:W-:-:S05]  /*0cf0*/  @!P1 LOP3.LUT R3, R3, 0x7c, RZ, 0xc0, !PT ;  /* 0x0000007c03039812 */ /* 0x000fca00078ec0ff */
[----:B-1----:R-:W-:Y:S01]  /*0d00*/  @!P0 FADD R9, R9, R2 ;  /* 0x0000000209098221 */ /* 0x002fe20000000000 */
[-C--:B------:R-:W-:Y:S02]  /*0d10*/  ISETP.GT.AND P0, PT, R6, R7.reuse, PT ;  /* 0x000000070600720c */ /* 0x080fe40003f04270 */
[----:B------:R-:W-:Y:S02]  /*0d20*/  IADD3 R6, PT, PT, R8, 0x8, RZ ;  /* 0x0000000808067810 */ /* 0x000fe40007ffe0ff */
[----:B------:R-:W1:Y:S09]  /*0d30*/  SHFL.DOWN PT, R2, R9, 0x4, R7 ;  /* 0x0880000009027989 */ /* 0x000e7200000e0007 */
[----:B-1----:R-:W-:Y:S01]  /*0d40*/  @!P0 FADD R9, R9, R2 ;  /* 0x0000000209098221 */ /* 0x002fe20000000000 */
[----:B------:R-:W-:Y:S01]  /*0d50*/  ISETP.GT.AND P0, PT, R6, R7, PT ;  /* 0x000000070600720c */ /* 0x000fe20003f04270 */
[----:B------:R-:W-:-:S03]  /*0d60*/  VIADD R6, R8, 0x10 ;  /* 0x0000001008067836 */ /* 0x000fc60000000000 */
[----:B------:R-:W1:Y:S09]  /*0d70*/  SHFL.DOWN PT, R2, R9, 0x8, R7 ;  /* 0x0900000009027989 */ /* 0x000e7200000e0007 */
[----:B-1----:R-:W-:Y:S01]  /*0d80*/  @!P0 FADD R9, R9, R2 ;  /* 0x0000000209098221 */ /* 0x002fe20000000000 */
[----:B------:R-:W-:-:S02]  /*0d90*/  ISETP.GT.AND P0, PT, R6, R7, PT ;  /* 0x000000070600720c */ /* 0x000fc40003f04270 */
[----:B------:R-:W-:Y:S02]  /*0da0*/  @!P1 MOV R6, 0x400 ;  /* 0x0000040000069802 */ /* 0x000fe40000000f00 */
[----:B------:R-:W1:Y:S02]  /*0db0*/  SHFL.DOWN PT, R2, R9, 0x10, R7 ;  /* 0x0a00000009027989 */ /* 0x000e6400000e0007 */
[----:B0-----:R-:W-:-:S04]  /*0dc0*/  @!P1 LEA R6, R11, R6, 0x18 ;  /* 0x000000060b069211 */ /* 0x001fc800078ec0ff */
[----:B------:R-:W-:-:S03]  /*0dd0*/  @!P1 IADD3 R3, PT, PT, R3, R6, RZ ;  /* 0x0000000603039210 */ /* 0x000fc60007ffe0ff */
[----:B-1----:R-:W-:-:S05]  /*0de0*/  @!P0 FADD R9, R9, R2 ;  /* 0x0000000209098221 */ /* 0x002fca0000000000 */
[----:B------:R-:W-:-:S05]  /*0df0*/  MOV R8, R9 ;  /* 0x0000000900087202 */ /* 0x000fca0000000f00 */
[----:B------:R0:W-:Y:S01]  /*0e00*/  @!P1 STS [R3+0x8], R8 ;  /* 0x0000080803009388 */ /* 0x0001e20000000800 */
[----:B------:R-:W-:Y:S06]  /*0e10*/  BAR.SYNC.DEFER_BLOCKING 0x0 ;  /* 0x0000000000007b1d */ /* 0x000fec0000010000 */
[----:B------:R-:W-:Y:S05]  /*0e20*/  @P5 BRA `(.L_x_102) ;  /* 0x0000001000c45947 */ /* 0x000fea0003800000 */
[----:B------:R-:W1:Y:S01]  /*0e30*/  S2UR UR5, SR_CgaCtaId ;  /* 0x00000000000579c3 */ /* 0x000e620000008800 */
[----:B------:R-:W-:Y:S01]  /*0e40*/  UMOV UR4, 0x400 ;  /* 0x0000040000047882 */ /* 0x000fe20000000000 */
[C---:B------:R-:W-:Y:S02]  /*0e50*/  ISETP.GT.U32.AND P3, PT, R0.reuse, 0x20, PT ;  /* 0x000000200000780c */ /* 0x040fe40003f64070 */
[----:B------:R-:W-:Y:S02]  /*0e60*/  ISETP.GT.U32.AND P1, PT, R0, 0x40, PT ;  /* 0x000000400000780c */ /* 0x000fe40003f24070 */
[----:B------:R-:W-:Y:S02]  /*0e70*/  ISETP.GT.U32.AND.EX P3, PT, R4, RZ, PT, P3 ;  /* 0x000000ff0400720c */ /* 0x000fe40003f64130 */
[----:B------:R-:W-:Y:S02]  /*0e80*/  ISETP.GT.U32.AND P0, PT, R0, 0x60, PT ;  /* 0x000000600000780c */ /* 0x000fe40003f04070 */
[----:B------:R-:W-:-:S02]  /*0e90*/  ISETP.GT.U32.AND.EX P1, PT, R4, RZ, PT, P1 ;  /* 0x000000ff0400720c */ /* 0x000fc40003f24110 */
[----:B------:R-:W-:Y:S02]  /*0ea0*/  ISETP.GT.U32.AND P2, PT, R0, 0x80, PT ;  /* 0x000000800000780c */ /* 0x000fe40003f44070 */
[----:B------:R-:W-:Y:S02]  /*0eb0*/  ISETP.GT.U32.AND.EX P0, PT, R4, RZ, PT, P0 ;  /* 0x000000ff0400720c */ /* 0x000fe40003f04100 */
[----:B------:R-:W-:Y:S02]  /*0ec0*/  ISETP.GT.U32.AND P4, PT, R0, 0xa0, PT ;  /* 0x000000a00000780c */ /* 0x000fe40003f84070 */
[C---:B------:R-:W-:Y:S02]  /*0ed0*/  ISETP.GT.U32.AND.EX P2, PT, R4.reuse, RZ, PT, P2 ;  /* 0x000000ff0400720c */ /* 0x040fe40003f44120 */
[----:B------:R-:W-:Y:S01]  /*0ee0*/  ISETP.GT.U32.AND.EX P4, PT, R4, RZ, PT, P4 ;  /* 0x000000ff0400720c */ /* 0x000fe20003f84140 */
[----:B-1----:R-:W-:-:S09]  /*0ef0*/  ULEA UR4, UR5, UR4, 0x18 ;  /* 0x0000000405047291 */ /* 0x002fd2000f8ec0ff */
[----:B0-----:R-:W0:Y:S04]  /*0f00*/  LDS R3, [UR4+0xc] ;  /* 0x00000c04ff037984 */ /* 0x001e280008000800 */
[----:B------:R-:W1:Y:S04]  /*0f10*/  LDS.128 R12, [UR4+0x10] ;  /* 0x00001004ff0c7984 */ /* 0x000e680008000c00 */
[----:B------:R-:W2:Y:S01]  /*0f20*/  LDS.64 R6, [UR4+0x20] ;  /* 0x00002004ff067984 */ /* 0x000ea20008000a00 */
[----:B0-----:R-:W-:Y:S01]  /*0f30*/  @P3 FADD R8, R8, R3 ;  /* 0x0000000308083221 */ /* 0x001fe20000000000 */
[----:B------:R-:W-:-:S03]  /*0f40*/  ISETP.GT.U32.AND P3, PT, R0, 0xc0, PT ;  /* 0x000000c00000780c */ /* 0x000fc60003f64070 */
[----:B-1----:R-:W-:Y:S01]  /*0f50*/  @P1 FADD R8, R8, R12 ;  /* 0x0000000c08081221 */ /* 0x002fe20000000000 */
[----:B------:R-:W-:Y:S02]  /*0f60*/  ISETP.GT.U32.AND P1, PT, R0, 0xe0, PT ;  /* 0x000000e00000780c */ /* 0x000fe40003f24070 */
[----:B------:R-:W-:Y:S01]  /*0f70*/  ISETP.GT.U32.AND.EX P3, PT, R4, RZ, PT, P3 ;  /* 0x000000ff0400720c */ /* 0x000fe20003f64130 */
[----:B------:R-:W-:Y:S01]  /*0f80*/  @P0 FADD R8, R8, R13 ;  /* 0x0000000d08080221 */ /* 0x000fe20000000000 */
[----:B------:R-:W-:-:S03]  /*0f90*/  ISETP.GT.U32.AND.EX P1, PT, R4, RZ, PT, P1 ;  /* 0x000000ff0400720c */ /* 0x000fc60003f24110 */
[----:B------:R-:W-:-:S04]  /*0fa0*/  @P2 FADD R8, R8, R14 ;  /* 0x0000000e08082221 */ /* 0x000fc80000000000 */
[----:B------:R-:W-:-:S04]  /*0fb0*/  @P4 FADD R8, R8, R15 ;  /* 0x0000000f08084221 */ /* 0x000fc80000000000 */
[----:B--2---:R-:W-:-:S04]  /*0fc0*/  @P3 FADD R8, R8, R6 ;  /* 0x0000000608083221 */ /* 0x004fc80000000000 */
[----:B------:R-:W-:Y:S01]  /*0fd0*/  @P1 FADD R8, R8, R7 ;  /* 0x0000000708081221 */ /* 0x000fe20000000000 */
[----:B------:R-:W-:Y:S06]  /*0fe0*/  BRA `(.L_x_102) ;  /* 0x0000001000547947 */ /* 0x000fec0003800000 */
.L_x_88:
[----:B------:R-:W0:Y:S01]  /*0ff0*/  S2R R5, SR_TID.X ;  /* 0x0000000000057919 */ /* 0x000e220000002100 */
[----:B------:R-:W0:Y:S02]  /*1000*/  LDC.64 R2, c[0x0][0x380] ;  /* 0x0000e000ff027b82 */ /* 0x000e240000000a00 */
[----:B0-----:R-:W-:-:S05]  /*1010*/  IMAD.WIDE.U32 R2, R5, 0x4, R2 ;  /* 0x0000000405027825 */ /* 0x001fca00078e0002 */
        /* <DEDUP_REMOVED lines=15> */
[----:B------:R-:W5:Y:S01]  /*1110*/  LDG.E R7, desc[UR6][R2.64+0x3800] ;  /* 0x0038000602077981 */ /* 0x000f62000c1e1900 */
[----:B--2---:R-:W-:Y:S01]  /*1120*/  FMUL R14, R14, R14 ;  /* 0x0000000e0e0e7220 */ /* 0x004fe20000400000 */
[----:B---3--:R-:W-:-:S03]  /*1130*/  FMUL R16, R16, R16 ;  /* 0x0000001010107220 */ /* 0x008fc60000400000 */
[----:B----4-:R-:W-:Y:S01]  /*1140*/  FFMA R13, R13, R13, R14 ;  /* 0x0000000d0d0d7223 */ /* 0x010fe2000000000e */
[----:B-----5:R-:W-:Y:S01]  /*1150*/  FMUL R14, R21, R21 ;  /* 0x00000015150e7220 */ /* 0x020fe20000400000 */
[----:B------:R-:W-:-:S03]  /*1160*/  FFMA R16, R15, R15, R16 ;  /* 0x0000000f0f107223 */ /* 0x000fc60000000010 */
[----:B------:R-:W-:Y:S01]  /*1170*/  FFMA R14, R11, R11, R14 ;  /* 0x0000000b0b0e7223 */ /* 0x000fe2000000000e */
[----:B------:R-:W-:Y:S01]  /*1180*/  IADD3 R11, P1, PT, R0, -0x1000, RZ ;  /* 0xfffff000000b7810 */ /* 0x000fe20007f3e0ff */
[----:B------:R-:W-:Y:S01]  /*1190*/  FADD R16, R13, R16 ;  /* 0x000000100d107221 */ /* 0x000fe20000000000 */
[----:B------:R-:W-:Y:S02]  /*11a0*/  FMUL R13, R12, R12 ;  /* 0x0000000c0c0d7220 */ /* 0x000fe40000400000 */
[----:B------:R-:W-:Y:S02]  /*11b0*/  ISETP.GE.U32.AND P0, PT, R11, 0x1000, PT ;  /* 0x000010000b00780c */ /* 0x000fe40003f06070 */
[----:B------:R-:W-:Y:S01]  /*11c0*/  IADD3.X R12, PT, PT, R4, -0x1, RZ, P1, !PT ;  /* 0xffffffff040c7810 */ /* 0x000fe20000ffe4ff */
[----:B------:R-:W-:-:S03]  /*11d0*/  FMUL R15, R10, R10 ;  /* 0x0000000a0a0f7220 */ /* 0x000fc60000400000 */
[----:B------:R-:W-:Y:S01]  /*11e0*/  ISETP.GE.U32.AND.EX P0, PT, R12, RZ, PT, P0 ;  /* 0x000000ff0c00720c */ /* 0x000fe20003f06100 */
[----:B------:R-:W-:Y:S01]  /*11f0*/  FMUL R18, R18, R18 ;  /* 0x0000001212127220 */ /* 0x000fe20000400000 */
[----:B------:R-:W-:Y:S01]  /*1200*/  FMUL R20, R20, R20 ;  /* 0x0000001414147220 */ /* 0x000fe20000400000 */
[----:B------:R-:W-:Y:S02]  /*1210*/  FMUL R10, R9, R9 ;  /* 0x00000009090a7220 */ /* 0x000fe40000400000 */
[----:B------:R-:W-:Y:S01]  /*1220*/  FFMA R18, R17, R17, R18 ;  /* 0x0000001111127223 */ /* 0x000fe20000000012 */
[----:B------:R-:W-:Y:S01]  /*1230*/  FFMA R19, R19, R19, R20 ;  /* 0x0000001313137223 */ /* 0x000fe20000000014 */
[----:B------:R-:W-:Y:S01]  /*1240*/  FFMA R13, R8, R8, R13 ;  /* 0x00000008080d7223 */ /* 0x000fe2000000000d */
[----:B------:R-:W-:Y:S01]  /*1250*/  FFMA R15, R6, R6, R15 ;  /* 0x00000006060f7223 */ /* 0x000fe2000000000f */
[----:B------:R-:W-:Y:S01]  /*1260*/  FFMA R10, R7, R7, R10 ;  /* 0x00000007070a7223 */ /* 0x000fe2000000000a */
[----:B------:R-:W-:Y:S01]  /*1270*/  FADD R19, R18, R19 ;  /* 0x0000001312137221 */ /* 0x000fe20000000000 */
[----:B------:R-:W-:-:S02]  /*1280*/  FADD R13, R14, R13 ;  /* 0x0000000d0e0d7221 */ /* 0x000fc40000000000 */
[----:B------:R-:W-:Y:S01]  /*1290*/  FADD R10, R15, R10 ;  /* 0x0000000a0f0a7221 */ /* 0x000fe20000000000 */
[----:B------:R-:W-:Y:S01]  /*12a0*/  FADD R16, R16, R19 ;  /* 0x0000001310107221 */ /* 0x000fe20000000000 */
[----:B------:R-:W-:Y:S02]  /*12b0*/  HFMA2 R15, -RZ, RZ, 0, 0 ;  /* 0x00000000ff0f7431 */ /* 0x000fe400000001ff */
[----:B------:R-:W-:Y:S01]  /*12c0*/  FADD R7, R13, R10 ;  /* 0x0000000a0d077221 */ /* 0x000fe20000000000 */
[----:B------:R-:W-:-:S03]  /*12d0*/  IMAD.MOV.U32 R13, RZ, RZ, 0x1000 ;  /* 0x00001000ff0d7424 */ /* 0x000fc600078e00ff */
[----:B------:R-:W-:Y:S01]  /*12e0*/  FADD R10, R16, R7 ;  /* 0x00000007100a7221 */ /* 0x000fe20000000000 */
[----:B------:R-:W-:Y:S06]  /*12f0*/  @!P0 BRA `(.L_x_103) ;  /* 0x0000000000e08947 */ /* 0x000fec0003800000 */
[----:B------:R-:W0:Y:S01]  /*1300*/  LDC.64 R6, c[0x0][0x390] ;  /* 0x0000e400ff067b82 */ /* 0x000e220000000a00 */
[----:B------:R-:W-:Y:S02]  /*1310*/  MOV R13, 0x1000 ;  /* 0x00001000000d7802 */ /* 0x000fe40000000f00 */
[----:B------:R-:W-:-:S07]  /*1320*/  MOV R15, RZ ;  /* 0x000000ff000f7202 */ /* 0x000fce0000000f00 */
.L_x_105:
[----:B------:R-:W-:-:S04]  /*1330*/  LEA R8, P0, R13, R2, 0x2 ;  /* 0x000000020d087211 */ /* 0x000fc800078010ff */
[----:B------:R-:W-:-:S05]  /*1340*/  LEA.HI.X R9, R13, R3, R15, 0x2, P0 ;  /* 0x000000030d097211 */ /* 0x000fca00000f140f */
        /* <DEDUP_REMOVED lines=15> */
[----:B------:R2:W5:Y:S02]  /*1440*/  LDG.E R18, desc[UR6][R8.64+0x3c00] ;  /* 0x003c000608127981 */ /* 0x000564000c1e1900 */
[----:B--2---:R-:W-:Y:S01]  /*1450*/  FMUL R9, R0, R0 ;  /* 0x0000000000097220 */ /* 0x004fe20000400000 */
[----:B0-----:R-:W-:-:S02]  /*1460*/  IMAD.MOV.U32 R0, RZ, RZ, R6 ;  /* 0x000000ffff007224 */ /* 0x001fc400078e0006 */
[----:B---3--:R-:W-:Y:S01]  /*1470*/  FMUL R19, R19, R19 ;  /* 0x0000001313137220 */ /* 0x008fe20000400000 */
[----:B----4-:R-:W-:Y:S01]  /*1480*/  FMUL R28, R28, R28 ;  /* 0x0000001c1c1c7220 */ /* 0x010fe20000400000 */
[----:B-----5:R-:W-:Y:S01]  /*1490*/  FFMA R9, R14, R14, R9 ;  /* 0x0000000e0e097223 */ /* 0x020fe20000000009 */
[----:B------:R-:W-:Y:S01]  /*14a0*/  IADD3 R14, P1, PT, -R13, R0, RZ ;  /* 0x000000000d0e7210 */ /* 0x000fe20007f3e1ff */
[----:B------:R-:W-:Y:S01]  /*14b0*/  FFMA R8, R4, R4, R19 ;  /* 0x0000000404087223 */ /* 0x000fe20000000013 */
[----:B------:R-:W-:Y:S02]  /*14c0*/  MOV R4, R7 ;  /* 0x0000000700047202 */ /* 0x000fe40000000f00 */
[----:B------:R-:W-:Y:S01]  /*14d0*/  ISETP.GE.U32.AND P0, PT, R14, 0x1000, PT ;  /* 0x000010000e00780c */ /* 0x000fe20003f06070 */
[----:B------:R-:W-:Y:S01]  /*14e0*/  FFMA R28, R23, R23, R28 ;  /* 0x00000017171c7223 */ /* 0x000fe2000000001c */
[----:B------:R-:W-:Y:S01]  /*14f0*/  IADD3.X R14, PT, PT, ~R15, R4, RZ, P1, !PT ;  /* 0x000000040f0e7210 */ /* 0x000fe20000ffe5ff */
[----:B------:R-:W-:Y:S01]  /*1500*/  FMUL R27, R27, R27 ;  /* 0x0000001b1b1b7220 */ /* 0x000fe20000400000 */
[----:B------:R-:W-:Y:S01]  /*1510*/  FMUL R29, R26, R26 ;  /* 0x0000001a1a1d7220 */ /* 0x000fe20000400000 */
[----:B------:R-:W-:Y:S01]  /*1520*/  FMUL R23, R21, R21 ;  /* 0x0000001515177220 */ /* 0x000fe20000400000 */
[----:B------:R-:W-:Y:S01]  /*1530*/  FMUL R17, R17, R17 ;  /* 0x0000001111117220 */ /* 0x000fe20000400000 */
[----:B------:R-:W-:Y:S01]  /*1540*/  ISETP.GE.U32.AND.EX P0, PT, R14, RZ, PT, P0 ;  /* 0x000000ff0e00720c */ /* 0x000fe20003f06100 */
        /* <DEDUP_REMOVED lines=11> */
[----:B------:R-:W-:-:S04]  /*1600*/  FADD R9, R10, R9 ;  /* 0x000000090a097221 */ /* 0x000fc80000000000 */
[----:B------:R-:W-:Y:S01]  /*1610*/  FFMA R10, R18, R18, R9 ;  /* 0x00000012120a7223 */ /* 0x000fe20000000009 */
[----:B------:R-:W-:Y:S06]  /*1620*/  @!P0 BRA `(.L_x_104) ;  /* 0x00000008001c8947 */ /* 0x000fec0003800000 */
[----:B------:R-:W-:-:S04]  /*1630*/  IADD3 R13, P0, PT, R13, 0x1000, RZ ;  /* 0x000010000d0d7810 */ /* 0x000fc80007f1e0ff */
[----:B------:R-:W-:Y:S02]  /*1640*/  IADD3.X R15, PT, PT, RZ, R15, RZ, P0, !PT ;  /* 0x0000000fff0f7210 */ /* 0x000fe400007fe4ff */
[----:B------:R-:W-:-:S04]  /*1650*/  ISETP.GT.U32.AND P0, PT, R13, R11, PT ;  /* 0x0000000b0d00720c */ /* 0x000fc80003f04070 */
[----:B------:R-:W-:-:S13]  /*1660*/  ISETP.GT.U32.AND.EX P0, PT, R15, R12, PT, P0 ;  /* 0x0000000c0f00720c */ /* 0x000fda0003f04100 */
[----:B------:R-:W-:Y:S05]  /*1670*/  @!P0 BRA `(.L_x_105) ;  /* 0xfffffffc002c8947 */ /* 0x000fea000383ffff */
.L_x_103:
[----:B------:R-:W-:Y:S01]  /*1680*/  IMAD.IADD R2, R0, 0x1, -R13 ;  /* 0x0000000100027824 */ /* 0x000fe200078e0a0d */
[----:B------:R-:W-:Y:S01]  /*1690*/  ISETP.GE.U32.AND P1, PT, R13, R0, PT ;  /* 0x000000000d00720c */ /* 0x000fe20003f26070 */
[----:B------:R-:W-:Y:S03]  /*16a0*/  BSSY.RECONVERGENT B1, `(.L_x_104) ;  /* 0x000007f000017945 */ /* 0x000fe60003800200 */
[----:B------:R-:W-:-:S04]  /*16b0*/  ISETP.GE.AND P0, PT, R5, R2, PT ;  /* 0x000000020500720c */ /* 0x000fc80003f06270 */
[----:B------:R-:W-:-:S13]  /*16c0*/  ISETP.GE.U32.OR.EX P0, PT, R15, R4, P0, P1 ;  /* 0x000000040f00720c */ /* 0x000fda0000706510 */
[----:B------:R-:W-:Y:S05]  /*16d0*/  @P0 BRA `(.L_x_106) ;  /* 0x0000000400ec0947 */ /* 0x000fea0003800000 */
[-C--:B------:R-:W-:Y:S01]  /*16e0*/  LOP3.LUT R2, RZ, R5.reuse, RZ, 0x33, !PT ;  /* 0x00000005ff027212 */ /* 0x080fe200078e33ff */
[----:B------:R-:W-:Y:S03]  /*16f0*/  BSSY.RECONVERGENT B2, `(.L_x_107) ;  /* 0x0000038000027945 */ /* 0x000fe60003800200 */
[----:B------:R-:W-:Y:S02]  /*1700*/  IADD3 R2, PT, PT, -R13, R0, R2 ;  /* 0x000000000d027210 */ /* 0x000fe40007ffe102 */
[----:B------:R-:W-:Y:S02]  /*1710*/  MOV R0, R5 ;  /* 0x0000000500007202 */ /* 0x000fe40000000f00 */
[C---:B------:R-:W-:Y:S02]  /*1720*/  ISETP.GE.U32.AND P1, PT, R2.reuse, 0xf00, PT ;  /* 0x00000f000200780c */ /* 0x040fe40003f26070 */
[----:B------:R-:W-:-:S04]  /*1730*/  LEA.HI R4, R2, 0x1, RZ, 0x18 ;  /* 0x0000000102047811 */ /* 0x000fc800078fc0ff */
[----:B------:R-:W-:-:S04]  /*1740*/  LOP3.LUT R22, R4, 0xf, RZ, 0xc0, !PT ;  /* 0x0000000f04167812 */ /* 0x000fc800078ec0ff */
[----:B------:R-:W-:-:S03]  /*1750*/  ISETP.NE.AND P0, PT, R22, RZ, PT ;  /* 0x000000ff1600720c */ /* 0x000fc60003f05270 */
[----:B------:R-:W-:Y:S10]  /*1760*/  @!P1 BRA `(.L_x_108) ;  /* 0x0000000000c09947 */ /* 0x000ff40003800000 */
[----:B------:R-:W0:Y:S01]  /*1770*/  LDCU.64 UR4, c[0x0][0x380] ;  /* 0x00007000ff0477ac */ /* 0x000e220008000a00 */
[----:B------:R-:W-:Y:S02]  /*1780*/  IADD3 R3, P1, PT, R5, R13, RZ ;  /* 0x0000000d05037210 */ /* 0x000fe40007f3e0ff */
[----:B------:R-:W-:Y:S02]  /*1790*/  LOP3.LUT R7, R4, 0x1fffff0, RZ, 0xc0, !PT ;  /* 0x01fffff004077812 */ /* 0x000fe400078ec0ff */
[----:B------:R-:W-:-:S03]  /*17a0*/  IADD3.X R0, PT, PT, RZ, R15, RZ, P1, !PT ;  /* 0x0000000fff007210 */ /* 0x000fc60000ffe4ff */
[----:B------:R-:W-:Y:S01]  /*17b0*/  IMAD.MOV R7, RZ, RZ, -R7 ;  /* 0x000000ffff077224 */ /* 0x000fe200078e0a07 */
[----:B0-----:R-:W-:-:S04]  /*17c0*/  LEA R2, P2, R3, UR4, 0x2 ;  /* 0x0000000403027c11 */ /* 0x001fc8000f8410ff */
[----:B------:R-:W-:Y:S02]  /*17d0*/  IADD3 R2, P1, PT, R2, 0x2000, RZ ;  /* 0x0000200002027810 */ /* 0x000fe40007f3e0ff */
[----:B------:R-:W-:Y:S02]  /*17e0*/  LEA.HI.X R3, R3, UR5, R0, 0x2, P2 ;  /* 0x0000000503037c11 */ /* 0x000fe400090f1400 */
[----:B------:R-:W-:Y:S02]  /*17f0*/  MOV R0, R5 ;  /* 0x0000000500007202 */ /* 0x000fe40000000f00 */
[----:B------:R-:W-:-:S07]  /*1800*/  IADD3.X R3, PT, PT, RZ, R3, RZ, P1, !PT ;  /* 0x00000003ff037210 */ /* 0x000fce0000ffe4ff */
.L_x_109:
        /* <DEDUP_REMOVED lines=16> */
[----:B------:R-:W-:Y:S01]  /*1910*/  IADD3 R7, PT, PT, R7, 0x10, RZ ;  /* 0x0000001007077810 */ /* 0x000fe20007ffe0ff */
[----:B------:R-:W-:-:S03]  /*1920*/  VIADD R0, R0, 0x1000 ;  /* 0x0000100000007836 */ /* 0x000fc60000000000 */
        /* <DEDUP_REMOVED lines=20> */
.L_x_108:
[----:B------:R-:W-:Y:S05]  /*1a70*/  BSYNC.RECONVERGENT B2 ;  /* 0x0000000000027941 */ /* 0x000fea0003800200 */
.L_x_107:
[----:B------:R-:W-:Y:S05]  /*1a80*/  @!P0 BRA `(.L_x_106) ;  /* 0x0000000400008947 */ /* 0x000fea0003800000 */
[----:B------:R-:W-:Y:S01]  /*1a90*/  ISETP.GE.U32.AND P0, PT, R22, 0x8, PT ;  /* 0x000000081600780c */ /* 0x000fe20003f06070 */
[----:B------:R-:W-:Y:S01]  /*1aa0*/  BSSY.RECONVERGENT B2, `(.L_x_110) ;  /* 0x000001a000027945 */ /* 0x000fe20003800200 */
[----:B------:R-:W-:-:S04]  /*1ab0*/  LOP3.LUT R9, R4, 0x7, RZ, 0xc0, !PT ;  /* 0x0000000704097812 */ /* 0x000fc800078ec0ff */
[----:B------:R-:W-:-:S07]  /*1ac0*/  ISETP.NE.AND P1, PT, R9, RZ, PT ;  /* 0x000000ff0900720c */ /* 0x000fce0003f25270 */
[----:B------:R-:W-:Y:S06]  /*1ad0*/  @!P0 BRA `(.L_x_111) ;  /* 0x0000000000588947 */ /* 0x000fec0003800000 */
[----:B------:R-:W0:Y:S01]  /*1ae0*/  LDCU.64 UR4, c[0x0][0x380] ;  /* 0x00007000ff0477ac */ /* 0x000e220008000a00 */
[----:B------:R-:W-:-:S04]  /*1af0*/  IADD3 R3, P0, PT, R0, R13, RZ ;  /* 0x0000000d00037210 */ /* 0x000fc80007f1e0ff */
[----:B------:R-:W-:Y:S02]  /*1b00*/  IADD3.X R6, PT, PT, RZ, R15, RZ, P0, !PT ;  /* 0x0000000fff067210 */ /* 0x000fe400007fe4ff */
        /* <DEDUP_REMOVED lines=10> */
[----:B------:R-:W-:Y:S01]  /*1bb0*/  IADD3 R0, PT, PT, R0, 0x800, RZ ;  /* 0x0000080000007810 */ /* 0x000fe20007ffe0ff */
        /* <DEDUP_REMOVED lines=8> */
.L_x_111:
[----:B------:R-:W-:Y:S05]  /*1c40*/  BSYNC.RECONVERGENT B2 ;  /* 0x0000000000027941 */ /* 0x000fea0003800200 */
.L_x_110:
        /* <DEDUP_REMOVED lines=14> */
[----:B------:R-:W5:Y:S01]  /*1d30*/  LDG.E R12, desc[UR6][R2.64+0xc00] ;  /* 0x000c0006020c7981 */ /* 0x000f62000c1e1900 */
[----:B------:R-:W-:-:S02]  /*1d40*/  VIADD R0, R0, 0x400 ;  /* 0x0000040000007836 */ /* 0x000fc40000000000 */
[----:B--2---:R-:W-:-:S04]  /*1d50*/  FFMA R7, R7, R7, R10 ;  /* 0x0000000707077223 */ /* 0x004fc8000000000a */
[----:B---3--:R-:W-:-:S04]  /*1d60*/  FFMA R7, R4, R4, R7 ;  /* 0x0000000404077223 */ /* 0x008fc80000000007 */
[----:B----4-:R-:W-:-:S04]  /*1d70*/  FFMA R7, R8, R8, R7 ;  /* 0x0000000808077223 */ /* 0x010fc80000000007 */
[----:B-----5:R-:W-:-:S07]  /*1d80*/  FFMA R10, R12, R12, R7 ;  /* 0x0000000c0c0a7223 */ /* 0x020fce0000000007 */
.L_x_113:
[----:B------:R-:W-:Y:S05]  /*1d90*/  BSYNC.RECONVERGENT B2 ;  /* 0x0000000000027941 */ /* 0x000fea0003800200 */
.L_x_112:
[----:B------:R-:W-:Y:S05]  /*1da0*/  @!P1 BRA `(.L_x_106) ;  /* 0x0000000000389947 */ /* 0x000fea0003800000 */
[----:B------:R-:W0:Y:S01]  /*1db0*/  LDCU.64 UR4, c[0x0][0x380] ;  /* 0x00007000ff0477ac */ /* 0x000e220008000a00 */
[----:B------:R-:W-:Y:S02]  /*1dc0*/  IADD3 R7, P0, PT, R0, R13, RZ ;  /* 0x0000000d00077210 */ /* 0x000fe40007f1e0ff */
[----:B------:R-:W-:Y:S02]  /*1dd0*/  IADD3 R0, PT, PT, -R6, RZ, RZ ;  /* 0x000000ff06007210 */ /* 0x000fe40007ffe1ff */
[----:B------:R-:W-:Y:S02]  /*1de0*/  IADD3.X R4, PT, PT, RZ, R15, RZ, P0, !PT ;  /* 0x0000000fff047210 */ /* 0x000fe400007fe4ff */
[----:B0-----:R-:W-:-:S04]  /*1df0*/  LEA R2, P1, R7, UR4, 0x2 ;  /* 0x0000000407027c11 */ /* 0x001fc8000f8210ff */
[----:B------:R-:W-:-:S09]  /*1e00*/  LEA.HI.X R7, R7, UR5, R4, 0x2, P1 ;  /* 0x0000000507077c11 */ /* 0x000fd200088f1404 */
.L_x_114:
[----:B------:R-:W-:-:S06]  /*1e10*/  MOV R3, R7 ;  /* 0x0000000700037202 */ /* 0x000fcc0000000f00 */
[----:B------:R0:W2:Y:S01]  /*1e20*/  LDG.E R3, desc[UR6][R2.64] ;  /* 0x0000000602037981 */ /* 0x0000a2000c1e1900 */
[----:B------:R-:W-:-:S05]  /*1e30*/  VIADD R0, R0, 0x1 ;  /* 0x0000000100007836 */ /* 0x000fca0000000000 */
[----:B------:R-:W-:Y:S02]  /*1e40*/  ISETP.NE.AND P0, PT, R0, RZ, PT ;  /* 0x000000ff0000720c */ /* 0x000fe40003f05270 */
[----:B0-----:R-:W-:-:S04]  /*1e50*/  IADD3 R2, P1, PT, R2, 0x400, RZ ;  /* 0x0000040002027810 */ /* 0x001fc80007f3e0ff */
[----:B------:R-:W-:Y:S01]  /*1e60*/  IADD3.X R7, PT, PT, RZ, R7, RZ, P1, !PT ;  /* 0x00000007ff077210 */ /* 0x000fe20000ffe4ff */
[----:B--2---:R-:W-:-:S06]  /*1e70*/  FFMA R10, R3, R3, R10 ;  /* 0x00000003030a7223 */ /* 0x004fcc000000000a */
[----:B------:R-:W-:Y:S05]  /*1e80*/  @P0 BRA `(.L_x_114) ;  /* 0xfffffffc00e00947 */ /* 0x000fea000383ffff */
.L_x_106:
[----:B------:R-:W-:Y:S05]  /*1e90*/  BSYNC.RECONVERGENT B1 ;  /* 0x0000000000017941 */ /* 0x000fea0003800200 */
.L_x_104:
[----:B------:R-:W0:Y:S01]  /*1ea0*/  S2R R6, SR_LANEID ;  /* 0x0000000000067919 */ /* 0x000e220000000000 */
[----:B------:R-:W-:Y:S02]  /*1eb0*/  MOV R3, R10 ;  /* 0x0000000a00037202 */ /* 0x000fe40000000f00 */
[----:B------:R-:W-:-:S03]  /*1ec0*/  ISETP.NE.AND P5, PT, R5, RZ, PT ;  /* 0x000000ff0500720c */ /* 0x000fc60003fa5270 */
        /* <DEDUP_REMOVED lines=29> */
[----:B------:R-:W0:Y:S04]  /*20a0*/  LDS R3, [UR4+0xc] ;  /* 0x00000c04ff037984 */ /* 0x000e280008000800 */
[----:B--2---:R-:W1:Y:S04]  /*20b0*/  LDS.128 R4, [UR4+0x10] ;  /* 0x00001004ff047984 */ /* 0x004e680008000c00 */
        /* <DEDUP_REMOVED lines=8> */
.L_x_102:
[----:B------:R-:W-:Y:S05]  /*2140*/  BSYNC.RECONVERGENT B0 ;  /* 0x0000000000007941 */ /* 0x000fea0003800200 */
.L_x_87:
[----:B------:R-:W-:Y:S05]  /*2150*/  @P5 EXIT ;  /* 0x000000000000594d */ /* 0x000fea0003800000 */
[----:B01----:R-:W0:Y:S01]  /*2160*/  LDC.64 R2, c[0x0][0x388] ;  /* 0x0000e200ff027b82 */ /* 0x003e220000000a00 */
[----:B------:R-:W1:Y:S02]  /*2170*/  LDCU UR4, c[0x0][0x39c] ;  /* 0x00007380ff0477ac */ /* 0x000e640008000800 */
[----:B-1----:R-:W-:-:S05]  /*2180*/  FADD R5, R8, UR4 ;  /* 0x0000000408057e21 */ /* 0x002fca0008000000 */
[----:B0-----:R-:W-:Y:S01]  /*2190*/  STG.E desc[UR6][R2.64], R5 ;  /* 0x0000000502007986 */ /* 0x001fe2000c101906 */
[----:B------:R-:W-:Y:S05]  /*21a0*/  EXIT ;  /* 0x000000000000794d */ /* 0x000fea0003800000 */
.L_x_115:
        /* <DEDUP_REMOVED lines=13> */
.L_x_331:


//--------------------- .text._ZN3cub18CUB_300001_SM_10006detail6reduce28DeviceReduceSingleTileKernelINS2_10policy_hubIfjN4cuda3std3__44plusIfEEE10Policy1000EPfSC_iS9_ffNS7_10__identityEEEvT0_T1_T2_T3_T4_T6_ --------------------------
	.section	.text._ZN3cub18CUB_300001_SM_10006detail6reduce28DeviceReduceSingleTileKernelINS2_10policy_hubIfjN4cuda3std3__44plusIfEEE10Policy1000EPfSC_iS9_ffNS7_10__identityEEEvT0_T1_T2_T3_T4_T6_,"ax",@progbits
	.align	128
        .global         _ZN3cub18CUB_300001_SM_10006detail6reduce28DeviceReduceSingleTileKernelINS2_10policy_hubIfjN4cuda3std3__44plusIfEEE10Policy1000EPfSC_iS9_ffNS7_10__identityEEEvT0_T1_T2_T3_T4_T6_
        .type           _ZN3cub18CUB_300001_SM_10006detail6reduce28DeviceReduceSingleTileKernelINS2_10policy_hubIfjN4cuda3std3__44plusIfEEE10Policy1000EPfSC_iS9_ffNS7_10__identityEEEvT0_T1_T2_T3_T4_T6_,@function
        .size           _ZN3cub18CUB_300001_SM_10006detail6reduce28DeviceReduceSingleTileKernelINS2_10policy_hubIfjN4cuda3std3__44plusIfEEE10Policy1000EPfSC_iS9_ffNS7_10__identityEEEvT0_T1_T2_T3_T4_T6_,(.L_x_332 - _ZN3cub18CUB_300001_SM_10006detail6reduce28DeviceReduceSingleTileKernelINS2_10policy_hubIfjN4cuda3std3__44plusIfEEE10Policy1000EPfSC_iS9_ffNS7_10__identityEEEvT0_T1_T2_T3_T4_T6_)
        .other          _ZN3cub18CUB_300001_SM_10006detail6reduce28DeviceReduceSingleTileKernelINS2_10policy_hubIfjN4cuda3std3__44plusIfEEE10Policy1000EPfSC_iS9_ffNS7_10__identityEEEvT0_T1_T2_T3_T4_T6_,@"STO_CUDA_ENTRY STV_DEFAULT"
_ZN3cub18CUB_300001_SM_10006detail6reduce28DeviceReduceSingleTileKernelINS2_10policy_hubIfjN4cuda3std3__44plusIfEEE10Policy1000EPfSC_iS9_ffNS7_10__identityEEEvT0_T1_T2_T3_T4_T6_:
.text._ZN3cub18CUB_300001_SM_10006detail6reduce28DeviceReduceSingleTileKernelINS2_10policy_hubIfjN4cuda3std3__44plusIfEEE10Policy1000EPfSC_iS9_ffNS7_10__identityEEEvT0_T1_T2_T3_T4_T6_:
        /* <DEDUP_REMOVED lines=13> */
.L_x_116:
        /* <DEDUP_REMOVED lines=16> */
.L_x_121:
[----:B------:R-:W-:Y:S05]  /*01d0*/  BSYNC.RECONVERGENT B1 ;  /* 0x0000000000017941 */ /* 0x000fea0003800200 */
.L_x_120:
        /* <DEDUP_REMOVED lines=16> */
.L_x_126:
        /* <DEDUP_REMOVED lines=9> */
.L_x_125:
[----:B------:R-:W-:Y:S05]  /*0370*/  BSYNC.RECONVERGENT B2 ;  /* 0x0000000000027941 */ /* 0x000fea0003800200 */
.L_x_124:
        /* <DEDUP_REMOVED lines=8> */
.L_x_129:
        /* <DEDUP_REMOVED lines=43> */
.L_x_128:
[----:B------:R-:W-:Y:S05]  /*06b0*/  BSYNC.RECONVERGENT B2 ;  /* 0x0000000000027941 */ /* 0x000fea0003800200 */
.L_x_127:
        /* <DEDUP_REMOVED lines=26> */
.L_x_131:
[----:B------:R-:W-:Y:S05]  /*0860*/  BSYNC.RECONVERGENT B2 ;  /* 0x0000000000027941 */ /* 0x000fea0003800200 */
.L_x_130:
        /* <DEDUP_REMOVED lines=12> */
.L_x_123:
[----:B------:R-:W-:Y:S05]  /*0930*/  BSYNC.RECONVERGENT B1 ;  /* 0x0000000000017941 */ /* 0x000fea0003800200 */
.L_x_122:
        /* <DEDUP_REMOVED lines=10> */
[----:B------:R-:W1:Y:S06]  /*09e0*/  SHFL.DOWN PT, R3, R0, 0x2, 0x1f ;  /* 0x08401f0000037f89 */ /* 0x000e6c00000e0000 */
[----:B------:R-:W2:Y:S01]  /*09f0*/  @!P1 S2R R6, SR_CgaCtaId ;  /* 0x0000000000069919 */ /* 0x000ea20000008800 */
[----:B0-----:R-:W-:Y:S02]  /*0a00*/  @!P1 MOV R5, 0x400 ;  /* 0x0000040000059802 */ /* 0x001fe40000000f00 */
[----:B------:R-:W-:-:S04]  /*0a10*/  @!P1 SHF.R.U32.HI R4, RZ, 0x3, R2 ;  /* 0x00000003ff049819 */ /* 0x000fc80000011602 */
[----:B------:R-:W-:Y:S01]  /*0a20*/  @!P1 LOP3.LUT R4, R4, 0x7c, RZ, 0xc0, !PT ;  /* 0x0000007c04049812 */ /* 0x000fe200078ec0ff */
[----:B-1----:R-:W-:Y:S01]  /*0a30*/  @!P0 FADD R0, R0, R3 ;  /* 0x0000000300008221 */ /* 0x002fe20000000000 */
[----:B------:R-:W-:-:S04]  /*0a40*/  ISETP.GT.AND P0, PT, R8, 0x1b, PT ;  /* 0x0000001b0800780c */ /* 0x000fc80003f04270 */
[----:B------:R-:W0:Y:S01]  /*0a50*/  SHFL.DOWN PT, R3, R0, 0x4, 0x1f ;  /* 0x08801f0000037f89 */ /* 0x000e2200000e0000 */
[----:B--2---:R-:W-:-:S04]  /*0a60*/  @!P1 LEA R5, R6, R5, 0x18 ;  /* 0x0000000506059211 */ /* 0x004fc800078ec0ff */
        /* <DEDUP_REMOVED lines=16> */
[----:B0-----:R-:W0:Y:S04]  /*0b70*/  LDS.128 R4, [UR4+0x10] ;  /* 0x00001004ff047984 */ /* 0x001e280008000c00 */
[----:B------:R-:W1:Y:S04]  /*0b80*/  LDS.128 R12, [UR4+0x20] ;  /* 0x00002004ff0c7984 */ /* 0x000e680008000c00 */
[----:B------:R-:W2:Y:S04]  /*0b90*/  LDS.128 R8, [UR4+0x30] ;  /* 0x00003004ff087984 */ /* 0x000ea80008000c00 */
[----:B------:R-:W3:Y:S01]  /*0ba0*/  LDS.128 R16, [UR4+0x40] ;  /* 0x00004004ff107984 */ /* 0x000ee20008000c00 */
[----:B0-----:R-:W-:-:S04]  /*0bb0*/  FADD R5, R0, R5 ;  /* 0x0000000500057221 */ /* 0x001fc80000000000 */
[----:B------:R-:W-:-:S04]  /*0bc0*/  FADD R6, R5, R6 ;  /* 0x0000000605067221 */ /* 0x000fc80000000000 */
[----:B------:R-:W-:-:S04]  /*0bd0*/  FADD R7, R6, R7 ;  /* 0x0000000706077221 */ /* 0x000fc80000000000 */
[----:B-1----:R-:W-:-:S04]  /*0be0*/  FADD R12, R7, R12 ;  /* 0x0000000c070c7221 */ /* 0x002fc80000000000 */
[----:B------:R-:W-:-:S04]  /*0bf0*/  FADD R13, R12, R13 ;  /* 0x0000000d0c0d7221 */ /* 0x000fc80000000000 */
[----:B------:R-:W-:-:S04]  /*0c00*/  FADD R14, R13, R14 ;  /* 0x0000000e0d0e7221 */ /* 0x000fc80000000000 */
[----:B------:R-:W-:-:S04]  /*0c10*/  FADD R15, R14, R15 ;  /* 0x0000000f0e0f7221 */ /* 0x000fc80000000000 */
[----:B--2---:R-:W-:-:S04]  /*0c20*/  FADD R8, R15, R8 ;  /* 0x000000080f087221 */ /* 0x004fc80000000000 */
[----:B------:R-:W-:-:S04]  /*0c30*/  FADD R9, R8, R9 ;  /* 0x0000000908097221 */ /* 0x000fc80000000000 */
[----:B------:R-:W-:-:S04]  /*0c40*/  FADD R10, R9, R10 ;  /* 0x0000000a090a7221 */ /* 0x000fc80000000000 */
[----:B------:R-:W-:-:S04]  /*0c50*/  FADD R11, R10, R11 ;  /* 0x0000000b0a0b7221 */ /* 0x000fc80000000000 */
[----:B---3--:R-:W-:-:S04]  /*0c60*/  FADD R16, R11, R16 ;  /* 0x000000100b107221 */ /* 0x008fc80000000000 */
[----:B------:R-:W-:-:S04]  /*0c70*/  FADD R17, R16, R17 ;  /* 0x0000001110117221 */ /* 0x000fc80000000000 */
[----:B------:R-:W-:-:S04]  /*0c80*/  FADD R18, R17, R18 ;  /* 0x0000001211127221 */ /* 0x000fc80000000000 */
[----:B------:R-:W-:Y:S01]  /*0c90*/  FADD R0, R18, R19 ;  /* 0x0000001312007221 */ /* 0x000fe20000000000 */
[----:B------:R-:W-:Y:S06]  /*0ca0*/  BRA `(.L_x_133) ;  /* 0x0000003400707947 */ /* 0x000fec0003800000 */
.L_x_132:
        /* <DEDUP_REMOVED lines=23> */
[-C--:B------:R-:W-:Y:S02]  /*0e20*/  ISETP.GT.AND P0, PT, R5, R4.reuse, PT ;  /* 0x000000040500720c */ /* 0x080fe40003f04270 */
[----:B------:R-:W-:Y:S02]  /*0e30*/  IADD3 R5, PT, PT, R9, 0x10, RZ ;  /* 0x0000001009057810 */ /* 0x000fe40007ffe0ff */
        /* <DEDUP_REMOVED lines=20> */
[----:B------:R-:W0:Y:S04]  /*0f80*/  LDS.128 R16, [UR4+0x10] ;  /* 0x00001004ff107984 */ /* 0x000e280008000c00 */
[----:B----4-:R-:W1:Y:S04]  /*0f90*/  LDS.128 R4, [UR4+0x20] ;  /* 0x00002004ff047984 */ /* 0x010e680008000c00 */
[----:B------:R-:W2:Y:S04]  /*0fa0*/  LDS.128 R8, [UR4+0x30] ;  /* 0x00003004ff087984 */ /* 0x000ea80008000c00 */
[----:B------:R-:W3:Y:S01]  /*0fb0*/  LDS.128 R12, [UR4+0x40] ;  /* 0x00004004ff0c7984 */ /* 0x000ee20008000c00 */
[----:B0-----:R-:W-:Y:S01]  /*0fc0*/  @P2 FADD R0, R0, R17 ;  /* 0x0000001100002221 */ /* 0x001fe20000000000 */
[----:B------:R-:W-:-:S03]  /*0fd0*/  ISETP.GT.AND P2, PT, R3, 0x80, PT ;  /* 0x000000800300780c */ /* 0x000fc60003f44270 */
[----:B------:R-:W-:Y:S01]  /*0fe0*/  @P3 FADD R0, R0, R18 ;  /* 0x0000001200003221 */ /* 0x000fe20000000000 */
[----:B------:R-:W-:-:S03]  /*0ff0*/  ISETP.GT.AND P3, PT, R3, 0xa0, PT ;  /* 0x000000a00300780c */ /* 0x000fc60003f64270 */
[----:B------:R-:W-:Y:S01]  /*1000*/  @P1 FADD R0, R0, R19 ;  /* 0x0000001300001221 */ /* 0x000fe20000000000 */
[----:B------:R-:W-:-:S05]  /*1010*/  ISETP.GT.AND P1, PT, R3, 0xe0, PT ;  /* 0x000000e00300780c */ /* 0x000fca0003f24270 */
[----:B-1----:R-:W-:Y:S01]  /*1020*/  @P2 FADD R0, R0, R4 ;  /* 0x0000000400002221 */ /* 0x002fe20000000000 */
[----:B------:R-:W-:-:S03]  /*1030*/  ISETP.GT.AND P2, PT, R3, 0x100, PT ;  /* 0x000001000300780c */ /* 0x000fc60003f44270 */
[----:B------:R-:W-:Y:S01]  /*1040*/  @P3 FADD R0, R0, R5 ;  /* 0x0000000500003221 */ /* 0x000fe20000000000 */
[----:B------:R-:W-:-:S03]  /*1050*/  ISETP.GT.AND P3, PT, R3, 0x120, PT ;  /* 0x000001200300780c */ /* 0x000fc60003f64270 */
[----:B------:R-:W-:Y:S01]  /*1060*/  @P4 FADD R0, R0, R6 ;  /* 0x0000000600004221 */ /* 0x000fe20000000000 */
[----:B------:R-:W-:-:S03]  /*1070*/  ISETP.GT.AND P4, PT, R3, 0x140, PT ;  /* 0x000001400300780c */ /* 0x000fc60003f84270 */
[----:B------:R-:W-:Y:S01]  /*1080*/  @P1 FADD R0, R0, R7 ;  /* 0x0000000700001221 */ /* 0x000fe20000000000 */
[----:B------:R-:W-:-:S03]  /*1090*/  ISETP.GT.AND P1, PT, R3, 0x160, PT ;  /* 0x000001600300780c */ /* 0x000fc60003f24270 */
[----:B--2---:R-:W-:Y:S01]  /*10a0*/  @P2 FADD R0, R0, R8 ;  /* 0x0000000800002221 */ /* 0x004fe20000000000 */
[----:B------:R-:W-:-:S03]  /*10b0*/  ISETP.GT.AND P2, PT, R3, 0x180, PT ;  /* 0x000001800300780c */ /* 0x000fc60003f44270 */
[----:B------:R-:W-:Y:S01]  /*10c0*/  @P3 FADD R0, R0, R9 ;  /* 0x0000000900003221 */ /* 0x000fe20000000000 */
[----:B------:R-:W-:-:S03]  /*10d0*/  ISETP.GT.AND P3, PT, R3, 0x1a0, PT ;  /* 0x000001a00300780c */ /* 0x000fc60003f64270 */
[----:B------:R-:W-:Y:S01]  /*10e0*/  @P4 FADD R0, R0, R10 ;  /* 0x0000000a00004221 */ /* 0x000fe20000000000 */
[----:B------:R-:W-:-:S03]  /*10f0*/  ISETP.GT.AND P4, PT, R3, 0x1c0, PT ;  /* 0x000001c00300780c */ /* 0x000fc60003f84270 */
[----:B------:R-:W-:Y:S01]  /*1100*/  @P1 FADD R0, R0, R11 ;  /* 0x0000000b00001221 */ /* 0x000fe20000000000 */
[----:B------:R-:W-:-:S03]  /*1110*/  ISETP.GT.AND P1, PT, R3, 0x1e0, PT ;  /* 0x000001e00300780c */ /* 0x000fc60003f24270 */
[----:B---3--:R-:W-:-:S04]  /*1120*/  @P2 FADD R0, R0, R12 ;  /* 0x0000000c00002221 */ /* 0x008fc80000000000 */
[----:B------:R-:W-:-:S04]  /*1130*/  @P3 FADD R0, R0, R13 ;  /* 0x0000000d00003221 */ /* 0x000fc80000000000 */
[----:B------:R-:W-:-:S04]  /*1140*/  @P4 FADD R0, R0, R14 ;  /* 0x0000000e00004221 */ /* 0x000fc80000000000 */
[----:B------:R-:W-:Y:S01]  /*1150*/  @P1 FADD R0, R0, R15 ;  /* 0x0000000f00001221 */ /* 0x000fe20000000000 */
[----:B------:R-:W-:Y:S06]  /*1160*/  BRA `(.L_x_133) ;  /* 0x0000003000407947 */ /* 0x000fec0003800000 */
.L_x_119:
[----:B------:R-:W0:Y:S01]  /*1170*/  S2R R2, SR_TID.X ;  /* 0x0000000000027919 */ /* 0x000e220000002100 */
[----:B------:R-:W1:Y:S01]  /*1180*/  LDC.64 R4, c[0x0][0x380] ;  /* 0x0000e000ff047b82 */ /* 0x000e620000000a00 */
[----:B0-----:R-:W-:-:S05]  /*1190*/  SHF.L.U32 R7, R2, 0x1, RZ ;  /* 0x0000000102077819 */ /* 0x001fca00000006ff */
[----:B-1----:R-:W-:-:S05]  /*11a0*/  IMAD.WIDE.U32 R4, R7, 0x4, R4 ;  /* 0x0000000407047825 */ /* 0x002fca00078e0004 */
[----:B------:R-:W2:Y:S04]  /*11b0*/  LDG.E.64.CONSTANT R14, desc[UR6][R4.64] ;  /* 0x00000006040e7981 */ /* 0x000ea8000c1e9b00 */
[----:B------:R-:W3:Y:S04]  /*11c0*/  LDG.E.64.CONSTANT R16, desc[UR6][R4.64+0x1000] ;  /* 0x0010000604107981 */ /* 0x000ee8000c1e9b00 */
[----:B------:R-:W4:Y:S04]  /*11d0*/  LDG.E.64.CONSTANT R18, desc[UR6][R4.64+0x2000] ;  /* 0x0020000604127981 */ /* 0x000f28000c1e9b00 */
[----:B------:R-:W5:Y:S04]  /*11e0*/  LDG.E.64.CONSTANT R20, desc[UR6][R4.64+0x3000] ;  /* 0x0030000604147981 */ /* 0x000f68000c1e9b00 */
[----:B------:R-:W5:Y:S04]  /*11f0*/  LDG.E.64.CONSTANT R12, desc[UR6][R4.64+0x4000] ;  /* 0x00400006040c7981 */ /* 0x000f68000c1e9b00 */
[----:B------:R-:W5:Y:S04]  /*1200*/  LDG.E.64.CONSTANT R10, desc[UR6][R4.64+0x5000] ;  /* 0x00500006040a7981 */ /* 0x000f68000c1e9b00 */
[----:B------:R-:W5:Y:S04]  /*1210*/  LDG.E.64.CONSTANT R6, desc[UR6][R4.64+0x6000] ;  /* 0x0060000604067981 */ /* 0x000f68000c1e9b00 */
[----:B------:R-:W5:Y:S01]  /*1220*/  LDG.E.64.CONSTANT R8, desc[UR6][R4.64+0x7000] ;  /* 0x0070000604087981 */ /* 0x000f62000c1e9b00 */
[----:B------:R-:W-:Y:S01]  /*1230*/  ISETP.GE.U32.AND P0, PT, R3, 0x4000, PT ;  /* 0x000040000300780c */ /* 0x000fe20003f06070 */
[----:B--2---:R-:W-:Y:S01]  /*1240*/  FADD R14, R14, R15 ;  /* 0x0000000f0e0e7221 */ /* 0x004fe20000000000 */
[----:B---3--:R-:W-:Y:S01]  /*1250*/  FADD R17, R16, R17 ;  /* 0x0000001110117221 */ /* 0x008fe20000000000 */
[----:B----4-:R-:W-:-:S03]  /*1260*/  FADD R18, R18, R19 ;  /* 0x0000001312127221 */ /* 0x010fc60000000000 */
[----:B------:R-:W-:Y:S01]  /*1270*/  FADD R14, R14, R17 ;  /* 0x000000110e0e7221 */ /* 0x000fe20000000000 */
[----:B-----5:R-:W-:Y:S01]  /*1280*/  FADD R21, R20, R21 ;  /* 0x0000001514157221 */ /* 0x020fe20000000000 */
[----:B------:R-:W-:Y:S02]  /*1290*/  HFMA2 R20, -RZ, RZ, 0, 0.0078125 ;  /* 0x00002000ff147431 */ /* 0x000fe400000001ff */
[----:B------:R-:W-:Y:S01]  /*12a0*/  FADD R12, R12, R13 ;  /* 0x0000000d0c0c7221 */ /* 0x000fe20000000000 */
[----:B------:R-:W-:Y:S01]  /*12b0*/  FADD R21, R18, R21 ;  /* 0x0000001512157221 */ /* 0x000fe20000000000 */
[----:B------:R-:W-:-:S03]  /*12c0*/  FADD R11, R10, R11 ;  /* 0x0000000b0a0b7221 */ /* 0x000fc60000000000 */
[----:B------:R-:W-:Y:S01]  /*12d0*/  FADD R14, R14, R21 ;  /* 0x000000150e0e7221 */ /* 0x000fe20000000000 */
[----:B------:R-:W-:Y:S01]  /*12e0*/  FADD R6, R6, R7 ;  /* 0x0000000706067221 */ /* 0x000fe20000000000 */
[----:B------:R-:W-:Y:S01]  /*12f0*/  FADD R11, R12, R11 ;  /* 0x0000000b0c0b7221 */ /* 0x000fe20000000000 */
[----:B------:R-:W-:-:S04]  /*1300*/  FADD R9, R8, R9 ;  /* 0x0000000908097221 */ /* 0x000fc80000000000 */
[----:B------:R-:W-:-:S04]  /*1310*/  FADD R6, R6, R9 ;  /* 0x0000000906067221 */ /* 0x000fc80000000000 */
[----:B------:R-:W-:-:S04]  /*1320*/  FADD R11, R11, R6 ;  /* 0x000000060b0b7221 */ /* 0x000fc80000000000 */
[----:B------:R-:W-:Y:S01]  /*1330*/  FADD R0, R14, R11 ;  /* 0x0000000b0e007221 */ /* 0x000fe20000000000 */
[----:B------:R-:W-:Y:S06]  /*1340*/  @!P0 BRA `(.L_x_134) ;  /* 0x00000000008c8947 */ /* 0x000fec0003800000 */
[----:B------:R-:W0:Y:S01]  /*1350*/  LDC R24, c[0x0][0x390] ;  /* 0x0000e400ff187b82 */ /* 0x000e220000000800 */
[----:B------:R-:W-:Y:S02]  /*1360*/  IADD3 R21, PT, PT, R3, -0x2000, RZ ;  /* 0xffffe00003157810 */ /* 0x000fe40007ffe0ff */
[----:B------:R-:W-:-:S07]  /*1370*/  MOV R20, 0x2000 ;  /* 0x0000200000147802 */ /* 0x000fce0000000f00 */
.L_x_136:
[----:B------:R-:W-:-:S05]  /*1380*/  IMAD.WIDE R26, R20, 0x4, R4 ;  /* 0x00000004141a7825 */ /* 0x000fca00078e0204 */
[----:B------:R-:W2:Y:S04]  /*1390*/  LDG.E.64.CONSTANT R14, desc[UR6][R26.64+0x6000] ;  /* 0x006000061a0e7981 */ /* 0x000ea8000c1e9b00 */
[----:B------:R-:W2:Y:S04]  /*13a0*/  LDG.E.64.CONSTANT R6, desc[UR6][R26.64+0x7000] ;  /* 0x007000061a067981 */ /* 0x000ea8000c1e9b00 */
[----:B------:R-:W3:Y:S04]  /*13b0*/  LDG.E.64.CONSTANT R22, desc[UR6][R26.64] ;  /* 0x000000061a167981 */ /* 0x000ee8000c1e9b00 */
[----:B------:R-:W4:Y:S04]  /*13c0*/  LDG.E.64.CONSTANT R18, desc[UR6][R26.64+0x1000] ;  /* 0x001000061a127981 */ /* 0x000f28000c1e9b00 */
[----:B------:R-:W5:Y:S04]  /*13d0*/  LDG.E.64.CONSTANT R16, desc[UR6][R26.64+0x2000] ;  /* 0x002000061a107981 */ /* 0x000f68000c1e9b00 */
[----:B------:R-:W5:Y:S04]  /*13e0*/  LDG.E.64.CONSTANT R12, desc[UR6][R26.64+0x3000] ;  /* 0x003000061a0c7981 */ /* 0x000f68000c1e9b00 */
[----:B------:R-:W5:Y:S04]  /*13f0*/  LDG.E.64.CONSTANT R10, desc[UR6][R26.64+0x4000] ;  /* 0x004000061a0a7981 */ /* 0x000f68000c1e9b00 */
[----:B------:R-:W5:Y:S01]  /*1400*/  LDG.E.64.CONSTANT R8, desc[UR6][R26.64+0x5000] ;  /* 0x005000061a087981 */ /* 0x000f62000c1e9b00 */
[----:B0-----:R-:W-:Y:S01]  /*1410*/  MOV R3, R24 ;  /* 0x0000001800037202 */ /* 0x001fe20000000f00 */
[----:B--2---:R-:W-:-:S03]  /*1420*/  FADD R15, R15, R6 ;  /* 0x000000060f0f7221 */ /* 0x004fc60000000000 */
[----:B------:R-:W-:Y:S01]  /*1430*/  IADD3 R6, PT, PT, -R20, R3, RZ ;  /* 0x0000000314067210 */ /* 0x000fe20007ffe1ff */
[----:B---3--:R-:W-:-:S03]  /*1440*/  FADD R0, R22, R0 ;  /* 0x0000000016007221 */ /* 0x008fc60000000000 */
[----:B------:R-:W-:Y:S01]  /*1450*/  ISETP.GE.AND P0, PT, R6, 0x2000, PT ;  /* 0x000020000600780c */ /* 0x000fe20003f06270 */
[----:B----4-:R-:W-:Y:S01]  /*1460*/  FADD R23, R23, R18 ;  /* 0x0000001217177221 */ /* 0x010fe20000000000 */
[----:B-----5:R-:W-:Y:S01]  /*1470*/  FADD R18, R19, R16 ;  /* 0x0000001013127221 */ /* 0x020fe20000000000 */
[----:B------:R-:W-:Y:S01]  /*1480*/  FADD R17, R17, R12 ;  /* 0x0000000c11117221 */ /* 0x000fe20000000000 */
[----:B------:R-:W-:Y:S01]  /*1490*/  FADD R12, R13, R10 ;  /* 0x0000000a0d0c7221 */ /* 0x000fe20000000000 */
[----:B------:R-:W-:Y:S01]  /*14a0*/  FADD R11, R11, R8 ;  /* 0x000000080b0b7221 */ /* 0x000fe20000000000 */
[----:B------:R-:W-:Y:S01]  /*14b0*/  FADD R8, R9, R14 ;  /* 0x0000000e09087221 */ /* 0x000fe20000000000 */
[----:B------:R-:W-:Y:S01]  /*14c0*/  FADD R0, R0, R23 ;  /* 0x0000001700007221 */ /* 0x000fe20000000000 */
[----:B------:R-:W-:Y:S01]  /*14d0*/  FADD R17, R18, R17 ;  /* 0x0000001112117221 */ /* 0x000fe20000000000 */
[----:B------:R-:W-:Y:S01]  /*14e0*/  FADD R11, R12, R11 ;  /* 0x0000000b0c0b7221 */ /* 0x000fe20000000000 */
[----:B------:R-:W-:-:S02]  /*14f0*/  FADD R8, R8, R15 ;  /* 0x0000000f08087221 */ /* 0x000fc40000000000 */
[----:B------:R-:W-:Y:S02]  /*1500*/  FADD R0, R0, R17 ;  /* 0x0000001100007221 */ /* 0x000fe40000000000 */
[----:B------:R-:W-:-:S04]  /*1510*/  FADD R11, R11, R8 ;  /* 0x000000080b0b7221 */ /* 0x000fc80000000000 */
[----:B------:R-:W-:-:S04]  /*1520*/  FADD R11, R0, R11 ;  /* 0x0000000b000b7221 */ /* 0x000fc80000000000 */
[----:B------:R-:W-:Y:S01]  /*1530*/  FADD R0, R7, R11 ;  /* 0x0000000b07007221 */ /* 0x000fe20000000000 */
[----:B------:R-:W-:Y:S06]  /*1540*/  @!P0 BRA `(.L_x_135) ;  /* 0x0000000800308947 */ /* 0x000fec0003800000 */
[----:B------:R-:W-:-:S04]  /*1550*/  IADD3 R20, PT, PT, R20, 0x2000, RZ ;  /* 0x0000200014147810 */ /* 0x000fc80007ffe0ff */
[----:B------:R-:W-:-:S13]  /*1560*/  ISETP.GT.AND P0, PT, R20, R21, PT ;  /* 0x000000151400720c */ /* 0x000fda0003f04270 */
[----:B------:R-:W-:Y:S05]  /*1570*/  @!P0 BRA `(.L_x_136) ;  /* 0xfffffffc00808947 */ /* 0x000fea000383ffff */
.L_x_134:
        /* <DEDUP_REMOVED lines=20> */
.L_x_140:
        /* <DEDUP_REMOVED lines=8> */
.L_x_139:
[----:B------:R-:W-:Y:S05]  /*1740*/  BSYNC.RECONVERGENT B2 ;  /* 0x0000000000027941 */ /* 0x000fea0003800200 */
.L_x_138:
[----:B------:R-:W-:Y:S05]  /*1750*/  @!P1 BRA `(.L_x_137) ;  /* 0x0000000400a89947 */ /* 0x000fea0003800000 */
[----:B------:R-:W0:Y:S01]  /*1760*/  LDCU.64 UR4, c[0x0][0x380] ;  /* 0x00007000ff0477ac */ /* 0x000e220008000a00 */
[----:B------:R-:W-:Y:S01]  /*1770*/  IADD3 R5, PT, PT, R11, -R10, RZ ;  /* 0x8000000a0b057210 */ /* 0x000fe20007ffe0ff */
[----:B------:R-:W-:Y:S01]  /*1780*/  BSSY.RECONVERGENT B2, `(.L_x_141) ;  /* 0x000003b000027945 */ /* 0x000fe20003800200 */
[----:B------:R-:W-:Y:S02]  /*1790*/  IADD3 R3, P0, PT, R10, R20, RZ ;  /* 0x000000140a037210 */ /* 0x000fe40007f1e0ff */
[----:B------:R-:W-:Y:S02]  /*17a0*/  ISETP.GT.AND P1, PT, R5, 0x1800, PT ;  /* 0x000018000500780c */ /* 0x000fe40003f24270 */
[----:B------:R-:W-:Y:S02]  /*17b0*/  IADD3.X R6, PT, PT, RZ, RZ, RZ, P0, !PT ;  /* 0x000000ffff067210 */ /* 0x000fe400007fe4ff */
[----:B0-----:R-:W-:-:S04]  /*17c0*/  LEA R4, P0, R3, UR4, 0x2 ;  /* 0x0000000403047c11 */ /* 0x001fc8000f8010ff */
[----:B------:R-:W-:Y:S02]  /*17d0*/  LEA.HI.X R3, R3, UR5, R6, 0x2, P0 ;  /* 0x0000000503037c11 */ /* 0x000fe400080f1406 */
[----:B------:R-:W-:-:S04]  /*17e0*/  IADD3 R4, P0, PT, R4, 0x1000, RZ ;  /* 0x0000100004047810 */ /* 0x000fc80007f1e0ff */
[----:B------:R-:W-:Y:S02]  /*17f0*/  IADD3.X R5, PT, PT, RZ, R3, RZ, P0, !PT ;  /* 0x00000003ff057210 */ /* 0x000fe400007fe4ff */
[----:B------:R-:W-:Y:S02]  /*1800*/  PLOP3.LUT P0, PT, PT, PT, PT, 0x80, 0x8 ;  /* 0x000000000008781c */ /* 0x000fe40003f0f070 */
[----:B------:R-:W-:Y:S01]  /*1810*/  IADD3 R3, PT, PT, R10, R20, RZ ;  /* 0x000000140a037210 */ /* 0x000fe20007ffe0ff */
[----:B------:R-:W-:Y:S10]  /*1820*/  @!P1 BRA `(.L_x_142) ;  /* 0x0000000000c09947 */ /* 0x000ff40003800000 */
[----:B------:R-:W-:Y:S02]  /*1830*/  PLOP3.LUT P0, PT, PT, PT, PT, 0x8, 0x80 ;  /* 0x000000000080781c */ /* 0x000fe40003f0e170 */
[----:B------:R-:W-:-:S11]  /*1840*/  IADD3 R13, PT, PT, R11, -0x1800, RZ ;  /* 0xffffe8000b0d7810 */ /* 0x000fd60007ffe0ff */
.L_x_143:
        /* <DEDUP_REMOVED lines=46> */
.L_x_142:
[----:B------:R-:W-:Y:S05]  /*1b30*/  BSYNC.RECONVERGENT B2 ;  /* 0x0000000000027941 */ /* 0x000fea0003800200 */
.L_x_141:
        /* <DEDUP_REMOVED lines=31> */
.L_x_145:
[----:B------:R-:W-:Y:S05]  /*1d30*/  BSYNC.RECONVERGENT B2 ;  /* 0x0000000000027941 */ /* 0x000fea0003800200 */
.L_x_144:
        /* <DEDUP_REMOVED lines=9> */
[----:B----4-:R-:W-:-:S04]  /*1dd0*/  FADD R0, R0, R3 ;  /* 0x0000000300007221 */ /* 0x010fc80000000000 */
[----:B--2---:R-:W-:-:S04]  /*1de0*/  FADD R0, R0, R9 ;  /* 0x0000000900007221 */ /* 0x004fc80000000000 */
[----:B---3--:R-:W-:-:S07]  /*1df0*/  FADD R0, R0, R11 ;  /* 0x0000000b00007221 */ /* 0x008fce0000000000 */
.L_x_137:
[----:B------:R-:W-:Y:S05]  /*1e00*/  BSYNC.RECONVERGENT B1 ;  /* 0x0000000000017941 */ /* 0x000fea0003800200 */
.L_x_135:
        /* <DEDUP_REMOVED lines=32> */
[----:B---3--:R-:W0:Y:S04]  /*2010*/  LDS.128 R4, [UR4+0x10] ;  /* 0x00001004ff047984 */ /* 0x008e280008000c00 */
        /* <DEDUP_REMOVED lines=19> */
.L_x_118:
        /* <DEDUP_REMOVED lines=12> */
.L_x_148:
[----:B------:R-:W-:Y:S05]  /*2210*/  BSYNC.RECONVERGENT B1 ;  /* 0x0000000000017941 */ /* 0x000fea0003800200 */
.L_x_147:
        /* <DEDUP_REMOVED lines=16> */
.L_x_153:
        /* <DEDUP_REMOVED lines=9> */
.L_x_152:
[----:B------:R-:W-:Y:S05]  /*23b0*/  BSYNC.RECONVERGENT B2 ;  /* 0x0000000000027941 */ /* 0x000fea0003800200 */
.L_x_151:
        /* <DEDUP_REMOVED lines=8> */
.L_x_156:
        /* <DEDUP_REMOVED lines=43> */
.L_x_155:
[----:B------:R-:W-:Y:S05]  /*26f0*/  BSYNC.RECONVERGENT B2 ;  /* 0x0000000000027941 */ /* 0x000fea0003800200 */
.L_x_154:
        /* <DEDUP_REMOVED lines=26> */
.L_x_158:
[----:B------:R-:W-:Y:S05]  /*28a0*/  BSYNC.RECONVERGENT B2 ;  /* 0x0000000000027941 */ /* 0x000fea0003800200 */
.L_x_157:
        /* <DEDUP_REMOVED lines=12> */
.L_x_150:
[----:B------:R-:W-:Y:S05]  /*2970*/  BSYNC.RECONVERGENT B1 ;  /* 0x0000000000017941 */ /* 0x000fea0003800200 */
.L_x_149:
[----:B------:R-:W-:Y:S02]  /*2980*/  ISETP.GE.AND P0, PT, R3, 0x200, PT ;  /* 0x000002000300780c */ /* 0x000fe40003f06270 */
[----:B0----5:R-:W-:-:S11]  /*2990*/  MOV R5, R0 ;  /* 0x0000000000057202 */ /* 0x021fd60000000f00 */
[----:B------:R-:W-:Y:S05]  /*29a0*/  @!P0 BRA `(.L_x_159) ;  /* 0x0000000000d08947 */ /* 0x000fea0003800000 */
[----:B------:R-:W0:Y:S01]  /*29b0*/  S2R R7, SR_LANEID ;  /* 0x0000000000077919 */ /* 0x000e220000000000 */
[----:B------:R-:W1:Y:S02]  /*29c0*/  SHFL.DOWN PT, R0, R5, 0x1, 0x1f ;  /* 0x08201f0005007f89 */ /* 0x000e6400000e0000 */
[----:B-1----:R-:W-:Y:S01]  /*29d0*/  FADD R0, R0, R5 ;  /* 0x0000000500007221 */ /* 0x002fe20000000000 */
[C---:B0-----:R-:W-:Y:S02]  /*29e0*/  ISETP.GT.AND P0, PT, R7.reuse, 0x1e, PT ;  /* 0x0000001e0700780c */ /* 0x041fe40003f04270 */
[----:B------:R-:W-:Y:S02]  /*29f0*/  ISETP.NE.AND P1, PT, R7, RZ, PT ;  /* 0x000000ff0700720c */ /* 0x000fe40003f25270 */
        /* <DEDUP_REMOVED lines=27> */
[----:B--2---:R-:W0:Y:S04]  /*2bb0*/  LDS.128 R4, [UR4+0x10] ;  /* 0x00001004ff047984 */ /* 0x004e280008000c00 */
        /* <DEDUP_REMOVED lines=19> */
.L_x_159:
[----:B------:R-:W0:Y:S01]  /*2cf0*/  S2R R4, SR_LANEID ;  /* 0x0000000000047919 */ /* 0x000e220000000000 */
[----:B------:R-:W-:-:S04]  /*2d00*/  LOP3.LUT R0, R2, 0x3e0, RZ, 0xc0, !PT ;  /* 0x000003e002007812 */ /* 0x000fc800078ec0ff */
[----:B------:R-:W-:Y:S02]  /*2d10*/  IADD3 R6, PT, PT, R0, 0x20, RZ ;  /* 0x0000002000067810 */ /* 0x000fe40007ffe0ff */
[----:B------:R-:W-:Y:S02]  /*2d20*/  LOP3.LUT R0, RZ, R0, RZ, 0x33, !PT ;  /* 0x00000000ff007212 */ /* 0x000fe400078e33ff */
[-C--:B------:R-:W-:Y:S02]  /*2d30*/  ISETP.GT.AND P0, PT, R6, R3.reuse, PT ;  /* 0x000000030600720c */ /* 0x080fe40003f04270 */
[----:B------:R-:W-:-:S04]  /*2d40*/  IADD3 R0, PT, PT, R0, R3, RZ ;  /* 0x0000000300007210 */ /* 0x000fc80007ffe0ff */
[----:B------:R-:W-:-:S05]  /*2d50*/  SEL R6, R0, 0x1f, P0 ;  /* 0x0000001f00067807 */ /* 0x000fca0000000000 */
[----:B------:R-:W1:Y:S01]  /*2d60*/  SHFL.DOWN PT, R0, R5, 0x1, R6 ;  /* 0x0820000005007989 */ /* 0x000e6200000e0006 */
[C---:B0-----:R-:W-:Y:S02]  /*2d70*/  ISETP.GE.AND P0, PT, R4.reuse, R6, PT ;  /* 0x000000060400720c */ /* 0x041fe40003f06270 */
[C---:B------:R-:W-:Y:S02]  /*2d80*/  IADD3 R7, PT, PT, R4.reuse, 0x2, RZ ;  /* 0x0000000204077810 */ /* 0x040fe40007ffe0ff */
[----:B------:R-:W-:-:S09]  /*2d90*/  ISETP.NE.AND P1, PT, R4, RZ, PT ;  /* 0x000000ff0400720c */ /* 0x000fd20003f25270 */
[----:B-1----:R-:W-:Y:S01]  /*2da0*/  @!P0 FADD R5, R0, R5 ;  /* 0x0000000500058221 */ /* 0x002fe20000000000 */
[-C--:B------:R-:W-:Y:S02]  /*2db0*/  ISETP.GT.AND P0, PT, R7, R6.reuse, PT ;  /* 0x000000060700720c */ /* 0x080fe40003f04270 */
[----:B------:R-:W-:Y:S01]  /*2dc0*/  IADD3 R7, PT, PT, R4, 0x4, RZ ;  /* 0x0000000404077810 */ /* 0x000fe20007ffe0ff */
[----:B------:R-:W0:Y:S01]  /*2dd0*/  @!P1 S2R R8, SR_CgaCtaId ;  /* 0x0000000000089919 */ /* 0x000e220000008800 */
        /* <DEDUP_REMOVED lines=31> */
[----:B-1----:R-:W1:Y:S04]  /*2fd0*/  LDS.128 R4, [UR4+0x20] ;  /* 0x00002004ff047984 */ /* 0x002e680008000c00 */
        /* <DEDUP_REMOVED lines=29> */
.L_x_146:
        /* <DEDUP_REMOVED lines=28> */
[----:B------:R-:W-:Y:S02]  /*3370*/  HFMA2 R11, -RZ, RZ, 0, 0.0078125 ;  /* 0x00002000ff0b7431 */ /* 0x000fe400000001ff */
[----:B------:R-:W-:-:S04]  /*3380*/  FADD R15, R14, R15 ;  /* 0x0000000f0e0f7221 */ /* 0x000fc80000000000 */
        /* <DEDUP_REMOVED lines=10> */
.L_x_162:
[----:B------:R-:W-:-:S05]  /*3430*/  IMAD.WIDE R2, R11, 0x4, R4 ;  /* 0x000000040b027825 */ /* 0x000fca00078e0204 */
        /* <DEDUP_REMOVED lines=15> */
[----:B------:R0:W5:Y:S02]  /*3530*/  LDG.E.CONSTANT R18, desc[UR6][R2.64+0x7800] ;  /* 0x0078000602127981 */ /* 0x000164000c1e9900 */
[----:B0-----:R-:W-:-:S04]  /*3540*/  MOV R3, R7 ;  /* 0x0000000700037202 */ /* 0x001fc80000000f00 */
[----:B------:R-:W-:-:S04]  /*3550*/  IADD3 R2, PT, PT, -R11, R3, RZ ;  /* 0x000000030b027210 */ /* 0x000fc80007ffe1ff */
[----:B------:R-:W-:Y:S01]  /*3560*/  ISETP.GE.AND P0, PT, R2, 0x2000, PT ;  /* 0x000020000200780c */ /* 0x000fe20003f06270 */
        /* <DEDUP_REMOVED lines=13> */
[----:B------:R-:W-:-:S04]  /*3640*/  FADD R15, R15, R12 ;  /* 0x0000000c0f0f7221 */ /* 0x000fc80000000000 */
[----:B------:R-:W-:-:S04]  /*3650*/  FADD R15, R0, R15 ;  /* 0x0000000f000f7221 */ /* 0x000fc80000000000 */
[----:B------:R-:W-:Y:S01]  /*3660*/  FADD R0, R18, R15 ;  /* 0x0000000f12007221 */ /* 0x000fe20000000000 */
[----:B------:R-:W-:Y:S06]  /*3670*/  @!P0 BRA `(.L_x_161) ;  /* 0x0000000800308947 */ /* 0x000fec0003800000 */
[----:B------:R-:W-:-:S04]  /*3680*/  IADD3 R11, PT, PT, R11, 0x2000, RZ ;  /* 0x000020000b0b7810 */ /* 0x000fc80007ffe0ff */
[----:B------:R-:W-:-:S13]  /*3690*/  ISETP.GT.AND P0, PT, R11, R6, PT ;  /* 0x000000060b00720c */ /* 0x000fda0003f04270 */
[----:B------:R-:W-:Y:S05]  /*36a0*/  @!P0 BRA `(.L_x_162) ;  /* 0xfffffffc00608947 */ /* 0x000fea000383ffff */
.L_x_160:
        /* <DEDUP_REMOVED lines=20> */
.L_x_166:
        /* <DEDUP_REMOVED lines=8> */
.L_x_165:
[----:B------:R-:W-:Y:S05]  /*3870*/  BSYNC.RECONVERGENT B2 ;  /* 0x0000000000027941 */ /* 0x000fea0003800200 */
.L_x_164:
        /* <DEDUP_REMOVED lines=16> */
.L_x_169:
        /* <DEDUP_REMOVED lines=46> */
.L_x_168:
[----:B------:R-:W-:Y:S05]  /*3c60*/  BSYNC.RECONVERGENT B2 ;  /* 0x0000000000027941 */ /* 0x000fea0003800200 */
.L_x_167:
        /* <DEDUP_REMOVED lines=31> */
.L_x_171:
[----:B------:R-:W-:Y:S05]  /*3e60*/  BSYNC.RECONVERGENT B2 ;  /* 0x0000000000027941 */ /* 0x000fea0003800200 */
.L_x_170:
        /* <DEDUP_REMOVED lines=12> */
.L_x_163:
[----:B------:R-:W-:Y:S05]  /*3f30*/  BSYNC.RECONVERGENT B1 ;  /* 0x0000000000017941 */ /* 0x000fea0003800200 */
.L_x_161:
        /* <DEDUP_REMOVED lines=50> */
[----:B------:R-:W-:-:S07]  /*4260*/  FADD R0, R18, R19 ;  /* 0x0000001312007221 */ /* 0x000fce0000000000 */
.L_x_133:
[----:B------:R-:W-:Y:S05]  /*4270*/  BSYNC.RECONVERGENT B0 ;  /* 0x0000000000007941 */ /* 0x000fea0003800200 */
.L_x_117:
[----:B------:R-:W-:Y:S05]  /*4280*/  @P0 EXIT ;  /* 0x000000000000094d */ /* 0x000fea0003800000 */
[----:B0-23--:R-:W0:Y:S01]  /*4290*/  LDC.64 R2, c[0x0][0x388] ;  /* 0x0000e200ff027b82 */ /* 0x00de220000000a00 */
[----:B------:R-:W4:Y:S02]  /*42a0*/  LDCU UR4, c[0x0][0x398] ;  /* 0x00007300ff0477ac */ /* 0x000f240008000800 */
[----:B----4-:R-:W-:-:S05]  /*42b0*/  FADD R5, R0, UR4 ;  /* 0x0000000400057e21 */ /* 0x010fca0008000000 */
[----:B0-----:R-:W-:Y:S01]  /*42c0*/  STG.E desc[UR6][R2.64], R5 ;  /* 0x0000000502007986 */ /* 0x001fe2000c101906 */
[----:B------:R-:W-:Y:S05]  /*42d0*/  EXIT ;  /* 0x000000000000794d */ /* 0x000fea0003800000 */
.L_x_172:
        /* <DEDUP_REMOVED lines=10> */
.L_x_332:


//--------------------- .text._ZN3cub18CUB_300001_SM_10006detail6reduce18DeviceReduceKernelINS2_10policy_hubIfjN4cuda3std3__44plusIfEEE10Policy1000EN6thrust24THRUST_300001_SM_1000_NS6detail15normal_iteratorINSD_10device_ptrIfEEEEjS9_f6squareEEvT0_PT3_T1_NS0_13GridEvenShareISN_EET2_T4_ --------------------------
	.section	.text._ZN3cub18CUB_300001_SM_10006detail6reduce18DeviceReduceKernelINS2_10policy_hubIfjN4cuda3std3__44plusIfEEE10Policy1000EN6thrust24THRUST_300001_SM_1000_NS6detail15normal_iteratorINSD_10device_ptrIfEEEEjS9_f6squareEEvT0_PT3_T1_NS0_13GridEvenShareISN_EET2_T4_,"ax",@progbits
	.align	128
        .global         _ZN3cub18CUB_300001_SM_10006detail6reduce18DeviceReduceKernelINS2_10policy_hubIfjN4cuda3std3__44plusIfEEE10Policy1000EN6thrust24THRUST_300001_SM_1000_NS6detail15normal_iteratorINSD_10device_ptrIfEEEEjS9_f6squareEEvT0_PT3_T1_NS0_13GridEvenShareISN_EET2_T4_
        .type           _ZN3cub18CUB_300001_SM_10006detail6reduce18DeviceReduceKernelINS2_10policy_hubIfjN4cuda3std3__44plusIfEEE10Policy1000EN6thrust24THRUST_300001_SM_1000_NS6detail15normal_iteratorINSD_10device_ptrIfEEEEjS9_f6squareEEvT0_PT3_T1_NS0_13GridEvenShareISN_EET2_T4_,@function
        .size           _ZN3cub18CUB_300001_SM_10006detail6reduce18DeviceReduceKernelINS2_10policy_hubIfjN4cuda3std3__44plusIfEEE10Policy1000EN6thrust24THRUST_300001_SM_1000_NS6detail15normal_iteratorINSD_10device_ptrIfEEEEjS9_f6squareEEvT0_PT3_T1_NS0_13GridEvenShareISN_EET2_T4_,(.L_x_333 - _ZN3cub18CUB_300001_SM_10006detail6reduce18DeviceReduceKernelINS2_10policy_hubIfjN4cuda3std3__44plusIfEEE10Policy1000EN6thrust24THRUST_300001_SM_1000_NS6detail15normal_iteratorINSD_10device_ptrIfEEEEjS9_f6squareEEvT0_PT3_T1_NS0_13GridEvenShareISN_EET2_T4_)
        .other          _ZN3cub18CUB_300001_SM_10006detail6reduce18DeviceReduceKernelINS2_10policy_hubIfjN4cuda3std3__44plusIfEEE10Policy1000EN6thrust24THRUST_300001_SM_1000_NS6detail15normal_iteratorINSD_10device_ptrIfEEEEjS9_f6squareEEvT0_PT3_T1_NS0_13GridEvenShareISN_EET2_T4_,@"STO_CUDA_ENTRY STV_DEFAULT"
_ZN3cub18CUB_300001_SM_10006detail6reduce18DeviceReduceKernelINS2_10policy_hubIfjN4cuda3std3__44plusIfEEE10Policy1000EN6thrust24THRUST_300001_SM_1000_NS6detail15normal_iteratorINSD_10device_ptrIfEEEEjS9_f6squareEEvT0_PT3_T1_NS0_13GridEvenShareISN_EET2_T4_:
.text._ZN3cub18CUB_300001_SM_10006detail6reduce18DeviceReduceKernelINS2_10policy_hubIfjN4cuda3std3__44plusIfEEE10Policy1000EN6thrust24THRUST_300001_SM_1000_NS6detail15normal_iteratorINSD_10device_ptrIfEEEEjS9_f6squareEEvT0_PT3_T1_NS0_13GridEvenShareISN_EET2_T4_:
[----:B------:R-:W-:Y:S01]  /*0000*/  LDC R1, c[0x0][0x37c] ;  /* 0x0000df00ff017b82 */ /* 0x000fe20000000800 */
[----:B------:R-:W0:Y:S07]  /*0010*/  S2R R3, SR_CTAID.X ;  /* 0x0000000000037919 */ /* 0x000e2e0000002500 */
[----:B------:R-:W1:Y:S01]  /*0020*/  LDC.64 R8, c[0x0][0x3a8] ;  /* 0x0000ea00ff087b82 */ /* 0x000e620000000a00 */
[----:B------:R-:W2:Y:S01]  /*0030*/  LDCU.64 UR6, c[0x0][0x358] ;  /* 0x00006b00ff0677ac */ /* 0x000ea20008000a00 */
[----:B------:R-:W-:Y:S01]  /*0040*/  BSSY.RECONVERGENT B0, `(.L_x_173) ;  /* 0x000028b000007945 */ /* 0x000fe20003800200 */
[----:B-1----:R-:W-:Y:S01]  /*0050*/  SHF.L.U32 R11, R9, 0xd, RZ ;  /* 0x0000000d090b7819 */ /* 0x002fe200000006ff */
[----:B0-----:R-:W-:-:S05]  /*0060*/  IMAD R0, R3, -0x2000, R8 ;  /* 0xffffe00003007824 */ /* 0x001fca00078e0208 */
[----:B------:R-:W-:-:S13]  /*0070*/  ISETP.GT.U32.AND P0, PT, R0, 0x1fff, PT ;  /* 0x00001fff0000780c */ /* 0x000fda0003f04070 */
[----:B--2---:R-:W-:Y:S05]  /*0080*/  @P0 BRA `(.L_x_174) ;  /* 0x0000001000d80947 */ /* 0x004fea0003800000 */
[----:B------:R-:W0:Y:S01]  /*0090*/  S2R R2, SR_TID.X ;  /* 0x0000000000027919 */ /* 0x000e220000002100 */
[----:B------:R-:W-:Y:S01]  /*00a0*/  BSSY.RECONVERGENT B1, `(.L_x_175) ;  /* 0x000000b000017945 */ /* 0x000fe20003800200 */
[----:B------:R-:W-:Y:S01]  /*00b0*/  HFMA2 R14, -RZ, RZ, 0, 0 ;  /* 0x00000000ff0e7431 */ /* 0x000fe200000001ff */
[----:B0-----:R-:W-:Y:S02]  /*00c0*/  ISETP.GE.U32.AND P0, PT, R2, R0, PT ;  /* 0x000000000200720c */ /* 0x001fe40003f06070 */
[----:B------:R-:W-:-:S11]  /*00d0*/  MOV R4, R2 ;  /* 0x0000000200047202 */ /* 0x000fd60000000f00 */
[----:B------:R-:W-:Y:S05]  /*00e0*/  @P0 BRA `(.L_x_176) ;  /* 0x0000000000180947 */ /* 0x000fea0003800000 */
[----:B------:R-:W0:Y:S01]  /*00f0*/  LDC.64 R6, c[0x0][0x380] ;  /* 0x0000e000ff067b82 */ /* 0x000e220000000a00 */
[----:B------:R-:W-:-:S05]  /*0100*/  LEA R5, R3, R2, 0xd ;  /* 0x0000000203057211 */ /* 0x000fca00078e68ff */
[----:B0-----:R-:W-:-:S06]  /*0110*/  IMAD.WIDE.U32 R6, R5, 0x4, R6 ;  /* 0x0000000405067825 */ /* 0x001fcc00078e0006 */
[----:B------:R-:W2:Y:S01]  /*0120*/  LDG.E R6, desc[UR6][R6.64] ;  /* 0x0000000606067981 */ /* 0x000ea2000c1e1900 */
[----:B------:R-:W-:Y:S01]  /*0130*/  IADD3 R4, PT, PT, R2, 0x200, RZ ;  /* 0x0000020002047810 */ /* 0x000fe20007ffe0ff */
[----:B--2---:R-:W-:-:S07]  /*0140*/  FMUL R14, R6, R6 ;  /* 0x00000006060e7220 */ /* 0x004fce0000400000 */
.L_x_176:
[----:B------:R-:W-:Y:S05]  /*0150*/  BSYNC.RECONVERGENT B1 ;  /* 0x0000000000017941 */ /* 0x000fea0003800200 */
.L_x_175:
[----:B------:R-:W-:Y:S01]  /*0160*/  ISETP.GE.U32.AND P0, PT, R4, R0, PT ;  /* 0x000000000400720c */ /* 0x000fe20003f06070 */
[----:B------:R-:W-:-:S12]  /*0170*/  BSSY.RECONVERGENT B1, `(.L_x_177) ;  /* 0x00000a5000017945 */ /* 0x000fd80003800200 */
[----:B------:R-:W-:Y:S05]  /*0180*/  @P0 BRA `(.L_x_178) ;  /* 0x00000008008c0947 */ /* 0x000fea0003800000 */
[----:B------:R-:W-:Y:S01]  /*0190*/  LOP3.LUT R5, RZ, R4, RZ, 0x33, !PT ;  /* 0x00000004ff057212 */ /* 0x000fe200078e33ff */
[----:B------:R-:W-:Y:S03]  /*01a0*/  BSSY.RECONVERGENT B2, `(.L_x_179) ;  /* 0x0000053000027945 */ /* 0x000fe60003800200 */
[----:B------:R-:W-:-:S05]  /*01b0*/  IADD3 R8, PT, PT, R5, R8, RZ ;  /* 0x0000000805087210 */ /* 0x000fca0007ffe0ff */
[----:B------:R-:W-:-:S05]  /*01c0*/  IMAD R8, R3, -0x2000, R8 ;  /* 0xffffe00003087824 */ /* 0x000fca00078e0208 */
[C---:B------:R-:W-:Y:S02]  /*01d0*/  ISETP.GE.U32.AND P0, PT, R8.reuse, 0x1e00, PT ;  /* 0x00001e000800780c */ /* 0x040fe40003f06070 */
[----:B------:R-:W-:-:S04]  /*01e0*/  LEA.HI R5, R8, 0x1, RZ, 0x17 ;  /* 0x0000000108057811 */ /* 0x000fc800078fb8ff */
[----:B------:R-:W-:-:S07]  /*01f0*/  LOP3.LUT R6, R5, 0xf, RZ, 0xc0, !PT ;  /* 0x0000000f05067812 */ /* 0x000fce00078ec0ff */
[----:B------:R-:W-:Y:S05]  /*0200*/  @!P0 BRA `(.L_x_180) ;  /* 0x0000000400308947 */ /* 0x000fea0003800000 */
[----:B------:R-:W-:Y:S01]  /*0210*/  LOP3.LUT R8, R5, 0xfffff0, RZ, 0xc0, !PT ;  /* 0x00fffff005087812 */ /* 0x000fe200078ec0ff */
[----:B------:R-:W-:Y:S01]  /*0220*/  BSSY.RECONVERGENT B3, `(.L_x_181) ;  /* 0x0000049000037945 */ /* 0x000fe20003800200 */
[----:B------:R-:W-:Y:S02]  /*0230*/  LOP3.LUT R7, R4, 0x1000, RZ, 0xfc, !PT ;  /* 0x0000100004077812 */ /* 0x000fe400078efcff */
[----:B------:R-:W-:Y:S02]  /*0240*/  LEA R4, R3, R4, 0xd ;  /* 0x0000000403047211 */ /* 0x000fe400078e68ff */
[----:B------:R-:W-:-:S07]  /*0250*/  IADD3 R8, PT, PT, -R8, RZ, RZ ;  /* 0x000000ff08087210 */ /* 0x000fce0007ffe1ff */
.L_x_182:
[----:B------:R-:W0:Y:S02]  /*0260*/  LDC.64 R12, c[0x0][0x380] ;  /* 0x0000e000ff0c7b82 */ /* 0x000e240000000a00 */
[----:B0-----:R-:W-:-:S05]  /*0270*/  IMAD.WIDE.U32 R22, R4, 0x4, R12 ;  /* 0x0000000404167825 */ /* 0x001fca00078e000c */
[----:B------:R0:W2:Y:S01]  /*0280*/  LDG.E R9, desc[UR6][R22.64] ;  /* 0x0000000616097981 */ /* 0x0000a2000c1e1900 */
[C---:B------:R-:W-:Y:S02]  /*0290*/  IADD3 R11, PT, PT, R4.reuse, 0x200, RZ ;  /* 0x00000200040b7810 */ /* 0x040fe40007ffe0ff */
[C---:B------:R-:W-:Y:S02]  /*02a0*/  IADD3 R21, PT, PT, R4.reuse, 0x400, RZ ;  /* 0x0000040004157810 */ /* 0x040fe40007ffe0ff */
[C---:B------:R-:W-:Y:S01]  /*02b0*/  IADD3 R17, PT, PT, R4.reuse, 0x600, RZ ;  /* 0x0000060004117810 */ /* 0x040fe20007ffe0ff */
[----:B------:R-:W-:Y:S01]  /*02c0*/  IMAD.WIDE.U32 R10, R11, 0x4, R12 ;  /* 0x000000040b0a7825 */ /* 0x000fe200078e000c */
[----:B------:R-:W-:-:S03]  /*02d0*/  IADD3 R19, PT, PT, R4, 0x800, RZ ;  /* 0x0000080004137810 */ /* 0x000fc60007ffe0ff */
[--C-:B------:R-:W-:Y:S02]  /*02e0*/  IMAD.WIDE.U32 R20, R21, 0x4, R12.reuse ;  /* 0x0000000415147825 */ /* 0x100fe400078e000c */
[----:B------:R1:W3:Y:S01]  /*02f0*/  LDG.E R10, desc[UR6][R10.64] ;  /* 0x000000060a0a7981 */ /* 0x0002e2000c1e1900 */
[C---:B------:R-:W-:Y:S01]  /*0300*/  IADD3 R15, PT, PT, R4.reuse, 0xa00, RZ ;  /* 0x00000a00040f7810 */ /* 0x040fe20007ffe0ff */
[--C-:B------:R-:W-:Y:S01]  /*0310*/  IMAD.WIDE.U32 R16, R17, 0x4, R12.reuse ;  /* 0x0000000411107825 */ /* 0x100fe200078e000c */
[----:B------:R-:W-:Y:S01]  /*0320*/  IADD3 R25, PT, PT, R4, 0xc00, RZ ;  /* 0x00000c0004197810 */ /* 0x000fe20007ffe0ff */
[----:B------:R4:W5:Y:S02]  /*0330*/  LDG.E R29, desc[UR6][R20.64] ;  /* 0x00000006141d7981 */ /* 0x000964000c1e1900 */
[--C-:B------:R-:W-:Y:S02]  /*0340*/  IMAD.WIDE.U32 R18, R19, 0x4, R12.reuse ;  /* 0x0000000413127825 */ /* 0x100fe400078e000c */
[----:B------:R4:W5:Y:S02]  /*0350*/  LDG.E R28, desc[UR6][R16.64] ;  /* 0x00000006101c7981 */ /* 0x000964000c1e1900 */
[----:B0-----:R-:W-:-:S02]  /*0360*/  IMAD.WIDE.U32 R22, R15, 0x4, R12 ;  /* 0x000000040f167825 */ /* 0x001fc400078e000c */
[----:B------:R-:W5:Y:S01]  /*0370*/  LDG.E R27, desc[UR6][R18.64] ;  /* 0x00000006121b7981 */ /* 0x000f62000c1e1900 */
[C---:B-1----:R-:W-:Y:S01]  /*0380*/  IADD3 R11, PT, PT, R4.reuse, 0xe00, RZ ;  /* 0x00000e00040b7810 */ /* 0x042fe20007ffe0ff */
[--C-:B----4-:R-:W-:Y:S02]  /*0390*/  IMAD.WIDE.U32 R20, R25, 0x4, R12.reuse ;  /* 0x0000000419147825 */ /* 0x110fe400078e000c */
[----:B------:R0:W4:Y:S01]  /*03a0*/  LDG.E R26, desc[UR6][R22.64] ;  /* 0x00000006161a7981 */ /* 0x000122000c1e1900 */
[C---:B------:R-:W-:Y:S01]  /*03b0*/  IADD3 R15, PT, PT, R4.reuse, 0x1000, RZ ;  /* 0x00001000040f7810 */ /* 0x040fe20007ffe0ff */
[----:B------:R-:W-:Y:S01]  /*03c0*/  IMAD.WIDE.U32 R16, R11, 0x4, R12 ;  /* 0x000000040b107825 */ /* 0x000fe200078e000c */
[C---:B------:R-:W-:Y:S01]  /*03d0*/  IADD3 R24, PT, PT, R4.reuse, 0x1200, RZ ;  /* 0x0000120004187810 */ /* 0x040fe20007ffe0ff */
[----:B------:R1:W4:Y:S01]  /*03e0*/  LDG.E R25, desc[UR6][R20.64] ;  /* 0x0000000614197981 */ /* 0x000322000c1e1900 */
[----:B------:R-:W-:-:S03]  /*03f0*/  IADD3 R11, PT, PT, R4, 0x1400, RZ ;  /* 0x00001400040b7810 */ /* 0x000fc60007ffe0ff */
[--C-:B0-----:R-:W-:Y:S02]  /*0400*/  IMAD.WIDE.U32 R22, R24, 0x4, R12.reuse ;  /* 0x0000000418167825 */ /* 0x101fe400078e000c */
[----:B------:R0:W4:Y:S02]  /*0410*/  LDG.E R24, desc[UR6][R16.64] ;  /* 0x0000000610187981 */ /* 0x000124000c1e1900 */
[--C-:B-1----:R-:W-:Y:S01]  /*0420*/  IMAD.WIDE.U32 R20, R15, 0x4, R12.reuse ;  /* 0x000000040f147825 */ /* 0x102fe200078e000c */
[C---:B------:R-:W-:Y:S01]  /*0430*/  IADD3 R15, PT, PT, R4.reuse, 0x1600, RZ ;  /* 0x00001600040f7810 */ /* 0x040fe20007ffe0ff */
[----:B------:R1:W4:Y:S04]  /*0440*/  LDG.E R18, desc[UR6][R22.64] ;  /* 0x0000000616127981 */ /* 0x000328000c1e1900 */
[----:B------:R1:W4:Y:S01]  /*0450*/  LDG.E R19, desc[UR6][R20.64] ;  /* 0x0000000614137981 */ /* 0x000322000c1e1900 */
[----:B0-----:R-:W-:Y:S01]  /*0460*/  IMAD.WIDE.U32 R16, R11, 0x4, R12 ;  /* 0x000000040b107825 */ /* 0x001fe200078e000c */
[----:B-1----:R-:W-:-:S04]  /*0470*/  IADD3 R23, PT, PT, R4, 0x1800, RZ ;  /* 0x0000180004177810 */ /* 0x002fc80007ffe0ff */
[----:B------:R0:W4:Y:S01]  /*0480*/  LDG.E R11, desc[UR6][R16.64] ;  /* 0x00000006100b7981 */ /* 0x000122000c1e1900 */
[C---:B------:R-:W-:Y:S01]  /*0490*/  IADD3 R21, PT, PT, R4.reuse, 0x1a00, RZ ;  /* 0x00001a0004157810 */ /* 0x040fe20007ffe0ff */
[----:B0-----:R-:W-:Y:S01]  /*04a0*/  IMAD.WIDE.U32 R16, R23, 0x4, R12 ;  /* 0x0000000417107825 */ /* 0x001fe200078e000c */
[----:B------:R-:W-:-:S03]  /*04b0*/  IADD3 R23, PT, PT, R4, 0x1c00, RZ ;  /* 0x00001c0004177810 */ /* 0x000fc60007ffe0ff */
[--C-:B------:R-:W-:Y:S02]  /*04c0*/  IMAD.WIDE.U32 R20, R21, 0x4, R12.reuse ;  /* 0x0000000415147825 */ /* 0x100fe400078e000c */
[----:B------:R-:W4:Y:S02]  /*04d0*/  LDG.E R16, desc[UR6][R16.64] ;  /* 0x0000000610107981 */ /* 0x000f24000c1e1900 */
[----:B------:R-:W-:Y:S02]  /*04e0*/  IMAD.WIDE.U32 R22, R23, 0x4, R12 ;  /* 0x0000000417167825 */ /* 0x000fe400078e000c */
[----:B------:R-:W4:Y:S04]  /*04f0*/  LDG.E R20, desc[UR6][R20.64] ;  /* 0x0000000614147981 */ /* 0x000f28000c1e1900 */
[----:B------:R-:W4:Y:S01]  /*0500*/  LDG.E R22, desc[UR6][R22.64] ;  /* 0x0000000616167981 */ /* 0x000f22000c1e1900 */
[----:B--2---:R-:W-:Y:S01]  /*0510*/  FFMA R9, R9, R9, R14 ;  /* 0x0000000909097223 */ /* 0x004fe2000000000e */
[----:B------:R-:W-:-:S06]  /*0520*/  IMAD.WIDE.U32 R14, R15, 0x4, R12 ;  /* 0x000000040f0e7825 */ /* 0x000fcc00078e000c */
[----:B------:R0:W2:Y:S02]  /*0530*/  LDG.E R14, desc[UR6][R14.64] ;  /* 0x000000060e0e7981 */ /* 0x0000a4000c1e1900 */
[----:B0-----:R-:W-:-:S05]  /*0540*/  IADD3 R15, PT, PT, R4, 0x1e00, RZ ;  /* 0x00001e00040f7810 */ /* 0x001fca0007ffe0ff */
[----:B------:R-:W-:-:S06]  /*0550*/  IMAD.WIDE.U32 R12, R15, 0x4, R12 ;  /* 0x000000040f0c7825 */ /* 0x000fcc00078e000c */
[----:B------:R-:W2:Y:S01]  /*0560*/  LDG.E R12, desc[UR6][R12.64] ;  /* 0x000000060c0c7981 */ /* 0x000ea2000c1e1900 */
[----:B---3--:R-:W-:-:S04]  /*0570*/  FFMA R10, R10, R10, R9 ;  /* 0x0000000a0a0a7223 */ /* 0x008fc80000000009 */
[----:B-----5:R-:W-:-:S04]  /*0580*/  FFMA R29, R29, R29, R10 ;  /* 0x0000001d1d1d7223 */ /* 0x020fc8000000000a */
[----:B------:R-:W-:-:S04]  /*0590*/  FFMA R28, R28, R28, R29 ;  /* 0x0000001c1c1c7223 */ /* 0x000fc8000000001d */
[----:B------:R-:W-:-:S04]  /*05a0*/  FFMA R27, R27, R27, R28 ;  /* 0x0000001b1b1b7223 */ /* 0x000fc8000000001c */
[----:B----4-:R-:W-:-:S04]  /*05b0*/  FFMA R26, R26, R26, R27 ;  /* 0x0000001a1a1a7223 */ /* 0x010fc8000000001b */
[----:B------:R-:W-:-:S04]  /*05c0*/  FFMA R25, R25, R25, R26 ;  /* 0x0000001919197223 */ /* 0x000fc8000000001a */
[----:B------:R-:W-:-:S04]  /*05d0*/  FFMA R24, R24, R24, R25 ;  /* 0x0000001818187223 */ /* 0x000fc80000000019 */
[----:B------:R-:W-:-:S04]  /*05e0*/  FFMA R19, R19, R19, R24 ;  /* 0x0000001313137223 */ /* 0x000fc80000000018 */
[----:B------:R-:W-:Y:S01]  /*05f0*/  FFMA R18, R18, R18, R19 ;  /* 0x0000001212127223 */ /* 0x000fe20000000013 */
[----:B------:R-:W-:-:S03]  /*0600*/  IADD3 R8, PT, PT, R8, 0x10, RZ ;  /* 0x0000001008087810 */ /* 0x000fc60007ffe0ff */
[----:B------:R-:W-:Y:S01]  /*0610*/  FFMA R11, R11, R11, R18 ;  /* 0x0000000b0b0b7223 */ /* 0x000fe20000000012 */
[----:B------:R-:W-:Y:S02]  /*0620*/  ISETP.NE.AND P0, PT, R8, RZ, PT ;  /* 0x000000ff0800720c */ /* 0x000fe40003f05270 */
[----:B------:R-:W-:Y:S02]  /*0630*/  IADD3 R7, PT, PT, R7, 0x2000, RZ ;  /* 0x0000200007077810 */ /* 0x000fe40007ffe0ff */
[----:B------:R-:W-:Y:S01]  /*0640*/  IADD3 R4, PT, PT, R4, 0x2000, RZ ;  /* 0x0000200004047810 */ /* 0x000fe20007ffe0ff */
[----:B--2---:R-:W-:-:S04]  /*0650*/  FFMA R11, R14, R14, R11 ;  /* 0x0000000e0e0b7223 */ /* 0x004fc8000000000b */
[----:B------:R-:W-:-:S04]  /*0660*/  FFMA R11, R16, R16, R11 ;  /* 0x00000010100b7223 */ /* 0x000fc8000000000b */
[----:B------:R-:W-:-:S04]  /*0670*/  FFMA R11, R20, R20, R11 ;  /* 0x00000014140b7223 */ /* 0x000fc8000000000b */
[----:B------:R-:W-:-:S04]  /*0680*/  FFMA R11, R22, R22, R11 ;  /* 0x00000016160b7223 */ /* 0x000fc8000000000b */
[----:B------:R-:W-:Y:S01]  /*0690*/  FFMA R14, R12, R12, R11 ;  /* 0x0000000c0c0e7223 */ /* 0x000fe2000000000b */
[----:B------:R-:W-:Y:S06]  /*06a0*/  @P0 BRA `(.L_x_182) ;  /* 0xfffffff800ec0947 */ /* 0x000fec000383ffff */
[----:B------:R-:W-:Y:S05]  /*06b0*/  BSYNC.RECONVERGENT B3 ;  /* 0x0000000000037941 */ /* 0x000fea0003800200 */
.L_x_181:
[----:B------:R-:W-:-:S07]  /*06c0*/  IADD3 R4, PT, PT, R7, -0x1000, RZ ;  /* 0xfffff00007047810 */ /* 0x000fce0007ffe0ff */
.L_x_180:
[----:B------:R-:W-:Y:S05]  /*06d0*/  BSYNC.RECONVERGENT B2 ;  /* 0x0000000000027941 */ /* 0x000fea0003800200 */
.L_x_179:
[----:B------:R-:W-:-:S13]  /*06e0*/  ISETP.NE.AND P0, PT, R6, RZ, PT ;  /* 0x000000ff0600720c */ /* 0x000fda0003f05270 */
[----:B------:R-:W-:Y:S05]  /*06f0*/  @!P0 BRA `(.L_x_178) ;  /* 0x0000000400308947 */ /* 0x000fea0003800000 */
[----:B------:R-:W-:Y:S01]  /*0700*/  ISETP.GE.U32.AND P0, PT, R6, 0x8, PT ;  /* 0x000000080600780c */ /* 0x000fe20003f06070 */
[----:B------:R-:W-:Y:S01]  /*0710*/  BSSY.RECONVERGENT B2, `(.L_x_183) ;  /* 0x0000026000027945 */ /* 0x000fe20003800200 */
[----:B------:R-:W-:-:S04]  /*0720*/  LOP3.LUT R22, R5, 0x7, RZ, 0xc0, !PT ;  /* 0x0000000705167812 */ /* 0x000fc800078ec0ff */
[----:B------:R-:W-:-:S07]  /*0730*/  ISETP.NE.AND P1, PT, R22, RZ, PT ;  /* 0x000000ff1600720c */ /* 0x000fce0003f25270 */
[----:B------:R-:W-:Y:S06]  /*0740*/  @!P0 BRA `(.L_x_184) ;  /* 0x0000000000888947 */ /* 0x000fec0003800000 */
[----:B------:R-:W0:Y:S01]  /*0750*/  LDC.64 R6, c[0x0][0x380] ;  /* 0x0000e000ff067b82 */ /* 0x000e220000000a00 */
[----:B------:R-:W-:-:S04]  /*0760*/  LEA R19, R3, R4, 0xd ;  /* 0x0000000403137211 */ /* 0x000fc800078e68ff */
[C---:B------:R-:W-:Y:S02]  /*0770*/  IADD3 R17, PT, PT, R19.reuse, 0x200, RZ ;  /* 0x0000020013117810 */ /* 0x040fe40007ffe0ff */
[C---:B------:R-:W-:Y:S02]  /*0780*/  IADD3 R21, PT, PT, R19.reuse, 0x400, RZ ;  /* 0x0000040013157810 */ /* 0x040fe40007ffe0ff */
[C---:B------:R-:W-:Y:S02]  /*0790*/  IADD3 R13, PT, PT, R19.reuse, 0x600, RZ ;  /* 0x00000600130d7810 */ /* 0x040fe40007ffe0ff */
[C---:B------:R-:W-:Y:S01]  /*07a0*/  IADD3 R9, PT, PT, R19.reuse, 0x800, RZ ;  /* 0x0000080013097810 */ /* 0x040fe20007ffe0ff */
[----:B0-----:R-:W-:-:S04]  /*07b0*/  IMAD.WIDE.U32 R10, R19, 0x4, R6 ;  /* 0x00000004130a7825 */ /* 0x001fc800078e0006 */
[--C-:B------:R-:W-:Y:S01]  /*07c0*/  IMAD.WIDE.U32 R16, R17, 0x4, R6.reuse ;  /* 0x0000000411107825 */ /* 0x100fe200078e0006 */
[----:B------:R0:W2:Y:S03]  /*07d0*/  LDG.E R15, desc[UR6][R10.64] ;  /* 0x000000060a0f7981 */ /* 0x0000a6000c1e1900 */
[--C-:B------:R-:W-:Y:S01]  /*07e0*/  IMAD.WIDE.U32 R20, R21, 0x4, R6.reuse ;  /* 0x0000000415147825 */ /* 0x100fe200078e0006 */
[----:B------:R1:W3:Y:S03]  /*07f0*/  LDG.E R18, desc[UR6][R16.64] ;  /* 0x0000000610127981 */ /* 0x0002e6000c1e1900 */
[--C-:B------:R-:W-:Y:S01]  /*0800*/  IMAD.WIDE.U32 R12, R13, 0x4, R6.reuse ;  /* 0x000000040d0c7825 */ /* 0x100fe200078e0006 */
[----:B------:R-:W-:Y:S01]  /*0810*/  IADD3 R23, PT, PT, R19, 0xa00, RZ ;  /* 0x00000a0013177810 */ /* 0x000fe20007ffe0ff */
[----:B------:R-:W4:Y:S02]  /*0820*/  LDG.E R20, desc[UR6][R20.64] ;  /* 0x0000000614147981 */ /* 0x000f24000c1e1900 */
[--C-:B------:R-:W-:Y:S01]  /*0830*/  IMAD.WIDE.U32 R8, R9, 0x4, R6.reuse ;  /* 0x0000000409087825 */ /* 0x100fe200078e0006 */
[----:B------:R-:W-:Y:S01]  /*0840*/  IADD3 R25, PT, PT, R19, 0xc00, RZ ;  /* 0x00000c0013197810 */ /* 0x000fe20007ffe0ff */
[----:B------:R-:W5:Y:S02]  /*0850*/  LDG.E R12, desc[UR6][R12.64] ;  /* 0x000000060c0c7981 */ /* 0x000f64000c1e1900 */
[--C-:B0-----:R-:W-:Y:S01]  /*0860*/  IMAD.WIDE.U32 R10, R23, 0x4, R6.reuse ;  /* 0x00000004170a7825 */ /* 0x101fe200078e0006 */
[----:B------:R-:W-:Y:S01]  /*0870*/  IADD3 R19, PT, PT, R19, 0xe00, RZ ;  /* 0x00000e0013137810 */ /* 0x000fe20007ffe0ff */
[----:B------:R-:W5:Y:S02]  /*0880*/  LDG.E R8, desc[UR6][R8.64] ;  /* 0x0000000608087981 */ /* 0x000f64000c1e1900 */
[----:B-1----:R-:W-:-:S02]  /*0890*/  IMAD.WIDE.U32 R16, R25, 0x4, R6 ;  /* 0x0000000419107825 */ /* 0x002fc400078e0006 */
[----:B------:R-:W5:Y:S02]  /*08a0*/  LDG.E R10, desc[UR6][R10.64] ;  /* 0x000000060a0a7981 */ /* 0x000f64000c1e1900 */
[----:B------:R-:W-:Y:S02]  /*08b0*/  IMAD.WIDE.U32 R6, R19, 0x4, R6 ;  /* 0x0000000413067825 */ /* 0x000fe400078e0006 */
        /* <DEDUP_REMOVED lines=11> */
.L_x_184:
[----:B------:R-:W-:Y:S05]  /*0970*/  BSYNC.RECONVERGENT B2 ;  /* 0x0000000000027941 */ /* 0x000fea0003800200 */
.L_x_183:
        /* <DEDUP_REMOVED lines=10> */
[C---:B------:R-:W-:Y:S01]  /*0a20*/  IADD3 R17, PT, PT, R13.reuse, 0x600, RZ ;  /* 0x000006000d117810 */ /* 0x040fe20007ffe0ff */
[----:B0-----:R-:W-:-:S04]  /*0a30*/  IMAD.WIDE.U32 R8, R13, 0x4, R6 ;  /* 0x000000040d087825 */ /* 0x001fc800078e0006 */
[--C-:B------:R-:W-:Y:S02]  /*0a40*/  IMAD.WIDE.U32 R10, R11, 0x4, R6.reuse ;  /* 0x000000040b0a7825 */ /* 0x100fe400078e0006 */
[----:B------:R-:W2:Y:S02]  /*0a50*/  LDG.E R9, desc[UR6][R8.64] ;  /* 0x0000000608097981 */ /* 0x000ea4000c1e1900 */
[--C-:B------:R-:W-:Y:S02]  /*0a60*/  IMAD.WIDE.U32 R12, R15, 0x4, R6.reuse ;  /* 0x000000040f0c7825 */ /* 0x100fe400078e0006 */
[----:B------:R-:W3:Y:S02]  /*0a70*/  LDG.E R11, desc[UR6][R10.64] ;  /* 0x000000060a0b7981 */ /* 0x000ee4000c1e1900 */
[----:B------:R-:W-:Y:S02]  /*0a80*/  IMAD.WIDE.U32 R6, R17, 0x4, R6 ;  /* 0x0000000411067825 */ /* 0x000fe400078e0006 */
[----:B------:R-:W4:Y:S04]  /*0a90*/  LDG.E R13, desc[UR6][R12.64] ;  /* 0x000000060c0d7981 */ /* 0x000f28000c1e1900 */
[----:B------:R-:W5:Y:S01]  /*0aa0*/  LDG.E R7, desc[UR6][R6.64] ;  /* 0x0000000606077981 */ /* 0x000f62000c1e1900 */
[----:B------:R-:W-:Y:S01]  /*0ab0*/  IADD3 R4, PT, PT, R4, 0x800, RZ ;  /* 0x0000080004047810 */ /* 0x000fe20007ffe0ff */
[----:B--2---:R-:W-:-:S04]  /*0ac0*/  FFMA R14, R9, R9, R14 ;  /* 0x00000009090e7223 */ /* 0x004fc8000000000e */
[----:B---3--:R-:W-:-:S04]  /*0ad0*/  FFMA R14, R11, R11, R14 ;  /* 0x0000000b0b0e7223 */ /* 0x008fc8000000000e */
[----:B----4-:R-:W-:-:S04]  /*0ae0*/  FFMA R14, R13, R13, R14 ;  /* 0x0000000d0d0e7223 */ /* 0x010fc8000000000e */
[----:B-----5:R-:W-:-:S07]  /*0af0*/  FFMA R14, R7, R7, R14 ;  /* 0x00000007070e7223 */ /* 0x020fce000000000e */
.L_x_186:
[----:B------:R-:W-:Y:S05]  /*0b00*/  BSYNC.RECONVERGENT B2 ;  /* 0x0000000000027941 */ /* 0x000fea0003800200 */
.L_x_185:
[----:B------:R-:W-:Y:S05]  /*0b10*/  @!P1 BRA `(.L_x_178) ;  /* 0x0000000000289947 */ /* 0x000fea0003800000 */
[----:B------:R-:W0:Y:S01]  /*0b20*/  LDC.64 R6, c[0x0][0x380] ;  /* 0x0000e000ff067b82 */ /* 0x000e220000000a00 */
[----:B------:R-:W-:Y:S02]  /*0b30*/  LEA R9, R3, R4, 0xd ;  /* 0x0000000403097211 */ /* 0x000fe400078e68ff */
[----:B------:R-:W-:-:S07]  /*0b40*/  IADD3 R8, PT, PT, -R5, RZ, RZ ;  /* 0x000000ff05087210 */ /* 0x000fce0007ffe1ff */
.L_x_187:
[----:B0-----:R-:W-:-:S06]  /*0b50*/  IMAD.WIDE.U32 R4, R9, 0x4, R6 ;  /* 0x0000000409047825 */ /* 0x001fcc00078e0006 */
[----:B------:R-:W2:Y:S01]  /*0b60*/  LDG.E R5, desc[UR6][R4.64] ;  /* 0x0000000604057981 */ /* 0x000ea2000c1e1900 */
[----:B------:R-:W-:Y:S02]  /*0b70*/  IADD3 R8, PT, PT, R8, 0x1, RZ ;  /* 0x0000000108087810 */ /* 0x000fe40007ffe0ff */
[----:B------:R-:W-:Y:S02]  /*0b80*/  IADD3 R9, PT, PT, R9, 0x200, RZ ;  /* 0x0000020009097810 */ /* 0x000fe40007ffe0ff */
[----:B------:R-:W-:Y:S01]  /*0b90*/  ISETP.NE.AND P0, PT, R8, RZ, PT ;  /* 0x000000ff0800720c */ /* 0x000fe20003f05270 */
[----:B--2---:R-:W-:-:S12]  /*0ba0*/  FFMA R14, R5, R5, R14 ;  /* 0x00000005050e7223 */ /* 0x004fd8000000000e */
[----:B------:R-:W-:Y:S05]  /*0bb0*/  @P0 BRA `(.L_x_187) ;  /* 0xfffffffc00e40947 */ /* 0x000fea000383ffff */
.L_x_178:
[----:B------:R-:W-:Y:S05]  /*0bc0*/  BSYNC.RECONVERGENT B1 ;  /* 0x0000000000017941 */ /* 0x000fea0003800200 */
.L_x_177:
[----:B------:R-:W-:-:S13]  /*0bd0*/  ISETP.GE.U32.AND P0, PT, R0, 0x200, PT ;  /* 0x000002000000780c */ /* 0x000fda0003f06070 */
        /* <DEDUP_REMOVED lines=33> */
[----:B------:R-:W0:Y:S04]  /*0df0*/  LDS.128 R12, [UR4+0x10] ;  /* 0x00001004ff0c7984 */ /* 0x000e280008000c00 */
[----:B------:R-:W2:Y:S04]  /*0e00*/  LDS.128 R8, [UR4+0x20] ;  /* 0x00002004ff087984 */ /* 0x000ea80008000c00 */
[----:B-1----:R-:W1:Y:S04]  /*0e10*/  LDS.128 R4, [UR4+0x30] ;  /* 0x00003004ff047984 */ /* 0x002e680008000c00 */
[----:B------:R-:W3:Y:S01]  /*0e20*/  LDS.128 R16, [UR4+0x40] ;  /* 0x00004004ff107984 */ /* 0x000ee20008000c00 */
[----:B0-----:R-:W-:-:S04]  /*0e30*/  FADD R13, R20, R13 ;  /* 0x0000000d140d7221 */ /* 0x001fc80000000000 */
[----:B------:R-:W-:-:S04]  /*0e40*/  FADD R14, R13, R14 ;  /* 0x0000000e0d0e7221 */ /* 0x000fc80000000000 */
[----:B------:R-:W-:-:S04]  /*0e50*/  FADD R15, R14, R15 ;  /* 0x0000000f0e0f7221 */ /* 0x000fc80000000000 */
[----:B--2---:R-:W-:-:S04]  /*0e60*/  FADD R8, R15, R8 ;  /* 0x000000080f087221 */ /* 0x004fc80000000000 */
[----:B------:R-:W-:-:S04]  /*0e70*/  FADD R9, R8, R9 ;  /* 0x0000000908097221 */ /* 0x000fc80000000000 */
[----:B------:R-:W-:-:S04]  /*0e80*/  FADD R10, R9, R10 ;  /* 0x0000000a090a7221 */ /* 0x000fc80000000000 */
[----:B------:R-:W-:-:S04]  /*0e90*/  FADD R11, R10, R11 ;  /* 0x0000000b0a0b7221 */ /* 0x000fc80000000000 */
[----:B-1----:R-:W-:-:S04]  /*0ea0*/  FADD R4, R11, R4 ;  /* 0x000000040b047221 */ /* 0x002fc80000000000 */
        /* <DEDUP_REMOVED lines=8> */
.L_x_188:
[----:B------:R-:W0:Y:S01]  /*0f30*/  S2R R8, SR_LANEID ;  /* 0x0000000000087919 */ /* 0x000e220000000000 */
[----:B------:R-:W-:-:S04]  /*0f40*/  LOP3.LUT R4, R2, 0x3e0, RZ, 0xc0, !PT ;  /* 0x000003e002047812 */ /* 0x000fc800078ec0ff */
[----:B------:R-:W-:Y:S02]  /*0f50*/  IADD3 R5, PT, PT, R4, 0x20, RZ ;  /* 0x0000002004057810 */ /* 0x000fe40007ffe0ff */
[----:B------:R-:W-:Y:S02]  /*0f60*/  LOP3.LUT R7, RZ, R4, RZ, 0x33, !PT ;  /* 0x00000004ff077212 */ /* 0x000fe400078e33ff */
[----:B------:R-:W-:Y:S02]  /*0f70*/  ISETP.GT.U32.AND P0, PT, R5, R0, PT ;  /* 0x000000000500720c */ /* 0x000fe40003f04070 */
[----:B------:R-:W-:-:S04]  /*0f80*/  IADD3 R7, PT, PT, R0, R7, RZ ;  /* 0x0000000700077210 */ /* 0x000fc80007ffe0ff */
[----:B------:R-:W-:-:S05]  /*0f90*/  SEL R7, R7, 0x1f, P0 ;  /* 0x0000001f07077807 */ /* 0x000fca0000000000 */
[----:B------:R-:W1:Y:S01]  /*0fa0*/  SHFL.DOWN PT, R4, R14, 0x1, R7 ;  /* 0x082000000e047989 */ /* 0x000e6200000e0007 */
[C---:B0-----:R-:W-:Y:S02]  /*0fb0*/  ISETP.GE.AND P0, PT, R8.reuse, R7, PT ;  /* 0x000000070800720c */ /* 0x041fe40003f06270 */
[C---:B------:R-:W-:Y:S02]  /*0fc0*/  IADD3 R6, PT, PT, R8.reuse, 0x2, RZ ;  /* 0x0000000208067810 */ /* 0x040fe40007ffe0ff */
[----:B------:R-:W-:-:S09]  /*0fd0*/  ISETP.NE.AND P1, PT, R8, RZ, PT ;  /* 0x000000ff0800720c */ /* 0x000fd20003f25270 */
[----:B-1----:R-:W-:Y:S01]  /*0fe0*/  @!P0 FADD R14, R4, R14 ;  /* 0x0000000e040e8221 */ /* 0x002fe20000000000 */
[----:B------:R-:W-:Y:S02]  /*0ff0*/  ISETP.GT.AND P0, PT, R6, R7, PT ;  /* 0x000000070600720c */ /* 0x000fe40003f04270 */
[----:B------:R-:W-:Y:S01]  /*1000*/  IADD3 R6, PT, PT, R8, 0x4, RZ ;  /* 0x0000000408067810 */ /* 0x000fe20007ffe0ff */
[----:B------:R-:W0:Y:S01]  /*1010*/  @!P1 S2R R9, SR_CgaCtaId ;  /* 0x0000000000099919 */ /* 0x000e220000008800 */
        /* <DEDUP_REMOVED lines=23> */
[----:B------:R-:W1:Y:S01]  /*1190*/  S2UR UR5, SR_CgaCtaId ;  /* 0x00000000000579c3 */ /* 0x000e620000008800 */
[----:B------:R-:W-:Y:S01]  /*11a0*/  UMOV UR4, 0x400 ;  /* 0x0000040000047882 */ /* 0x000fe20000000000 */
[C---:B------:R-:W-:Y:S02]  /*11b0*/  ISETP.GT.U32.AND P2, PT, R0.reuse, 0x20, PT ;  /* 0x000000200000780c */ /* 0x040fe40003f44070 */
[C---:B------:R-:W-:Y:S02]  /*11c0*/  ISETP.GT.U32.AND P3, PT, R0.reuse, 0x40, PT ;  /* 0x000000400000780c */ /* 0x040fe40003f64070 */
[C---:B------:R-:W-:Y:S02]  /*11d0*/  ISETP.GT.U32.AND P1, PT, R0.reuse, 0x60, PT ;  /* 0x000000600000780c */ /* 0x040fe40003f24070 */
[----:B------:R-:W-:Y:S01]  /*11e0*/  ISETP.GT.U32.AND P4, PT, R0, 0xc0, PT ;  /* 0x000000c00000780c */ /* 0x000fe20003f84070 */
[----:B-1----:R-:W-:-:S09]  /*11f0*/  ULEA UR4, UR5, UR4, 0x18 ;  /* 0x0000000405047291 */ /* 0x002fd2000f8ec0ff */
[----:B0-----:R-:W0:Y:S04]  /*1200*/  LDS.128 R4, [UR4+0x10] ;  /* 0x00001004ff047984 */ /* 0x001e280008000c00 */
[----:B------:R-:W1:Y:S04]  /*1210*/  LDS.128 R8, [UR4+0x20] ;  /* 0x00002004ff087984 */ /* 0x000e680008000c00 */
[----:B------:R-:W2:Y:S04]  /*1220*/  LDS.128 R12, [UR4+0x30] ;  /* 0x00003004ff0c7984 */ /* 0x000ea80008000c00 */
[----:B------:R-:W3:Y:S01]  /*1230*/  LDS.128 R16, [UR4+0x40] ;  /* 0x00004004ff107984 */ /* 0x000ee20008000c00 */
[----:B0-----:R-:W-:Y:S01]  /*1240*/  @P2 FADD R20, R20, R5 ;  /* 0x0000000514142221 */ /* 0x001fe20000000000 */
[----:B------:R-:W-:-:S03]  /*1250*/  ISETP.GT.U32.AND P2, PT, R0, 0x80, PT ;  /* 0x000000800000780c */ /* 0x000fc60003f44070 */
[----:B------:R-:W-:Y:S01]  /*1260*/  @P3 FADD R20, R20, R6 ;  /* 0x0000000614143221 */ /* 0x000fe20000000000 */
[----:B------:R-:W-:-:S03]  /*1270*/  ISETP.GT.U32.AND P3, PT, R0, 0xa0, PT ;  /* 0x000000a00000780c */ /* 0x000fc60003f64070 */
[----:B------:R-:W-:Y:S01]  /*1280*/  @P1 FADD R20, R20, R7 ;  /* 0x0000000714141221 */ /* 0x000fe20000000000 */
[----:B------:R-:W-:-:S05]  /*1290*/  ISETP.GT.U32.AND P1, PT, R0, 0xe0, PT ;  /* 0x000000e00000780c */ /* 0x000fca0003f24070 */
[----:B-1----:R-:W-:Y:S01]  /*12a0*/  @P2 FADD R20, R20, R8 ;  /* 0x0000000814142221 */ /* 0x002fe20000000000 */
[----:B------:R-:W-:-:S03]  /*12b0*/  ISETP.GT.U32.AND P2, PT, R0, 0x100, PT ;  /* 0x000001000000780c */ /* 0x000fc60003f44070 */
[----:B------:R-:W-:Y:S01]  /*12c0*/  @P3 FADD R20, R20, R9 ;  /* 0x0000000914143221 */ /* 0x000fe20000000000 */
[----:B------:R-:W-:-:S03]  /*12d0*/  ISETP.GT.U32.AND P3, PT, R0, 0x120, PT ;  /* 0x000001200000780c */ /* 0x000fc60003f64070 */
[----:B------:R-:W-:Y:S01]  /*12e0*/  @P4 FADD R20, R20, R10 ;  /* 0x0000000a14144221 */ /* 0x000fe20000000000 */
[----:B------:R-:W-:-:S03]  /*12f0*/  ISETP.GT.U32.AND P4, PT, R0, 0x140, PT ;  /* 0x000001400000780c */ /* 0x000fc60003f84070 */
[----:B------:R-:W-:Y:S01]  /*1300*/  @P1 FADD R20, R20, R11 ;  /* 0x0000000b14141221 */ /* 0x000fe20000000000 */
[----:B------:R-:W-:-:S03]  /*1310*/  ISETP.GT.U32.AND P1, PT, R0, 0x160, PT ;  /* 0x000001600000780c */ /* 0x000fc60003f24070 */
[----:B--2---:R-:W-:Y:S01]  /*1320*/  @P2 FADD R20, R20, R12 ;  /* 0x0000000c14142221 */ /* 0x004fe20000000000 */
[----:B------:R-:W-:-:S03]  /*1330*/  ISETP.GT.U32.AND P2, PT, R0, 0x180, PT ;  /* 0x000001800000780c */ /* 0x000fc60003f44070 */
[----:B------:R-:W-:Y:S01]  /*1340*/  @P3 FADD R20, R20, R13 ;  /* 0x0000000d14143221 */ /* 0x000fe20000000000 */
[----:B------:R-:W-:-:S03]  /*1350*/  ISETP.GT.U32.AND P3, PT, R0, 0x1a0, PT ;  /* 0x000001a00000780c */ /* 0x000fc60003f64070 */
[----:B------:R-:W-:Y:S01]  /*1360*/  @P4 FADD R20, R20, R14 ;  /* 0x0000000e14144221 */ /* 0x000fe20000000000 */
[----:B------:R-:W-:-:S03]  /*1370*/  ISETP.GT.U32.AND P4, PT, R0, 0x1c0, PT ;  /* 0x000001c00000780c */ /* 0x000fc60003f84070 */
[----:B------:R-:W-:Y:S01]  /*1380*/  @P1 FADD R20, R20, R15 ;  /* 0x0000000f14141221 */ /* 0x000fe20000000000 */
[----:B------:R-:W-:-:S03]  /*1390*/  ISETP.GT.U32.AND P1, PT, R0, 0x1e0, PT ;  /* 0x000001e00000780c */ /* 0x000fc60003f24070 */
[----:B---3--:R-:W-:-:S04]  /*13a0*/  @P2 FADD R20, R20, R16 ;  /* 0x0000001014142221 */ /* 0x008fc80000000000 */
[----:B------:R-:W-:-:S04]  /*13b0*/  @P3 FADD R20, R20, R17 ;  /* 0x0000001114143221 */ /* 0x000fc80000000000 */
[----:B------:R-:W-:-:S04]  /*13c0*/  @P4 FADD R20, R20, R18 ;  /* 0x0000001214144221 */ /* 0x000fc80000000000 */
[----:B------:R-:W-:Y:S01]  /*13d0*/  @P1 FADD R20, R20, R19 ;  /* 0x0000001314141221 */ /* 0x000fe20000000000 */
[----:B------:R-:W-:Y:S06]  /*13e0*/  BRA `(.L_x_189) ;  /* 0x0000001400407947 */ /* 0x000fec0003800000 */
.L_x_174:
[----:B------:R-:W0:Y:S01]  /*13f0*/  S2R R2, SR_TID.X ;  /* 0x0000000000027919 */ /* 0x000e220000002100 */
[----:B------:R-:W1:Y:S02]  /*1400*/  LDCU.64 UR4, c[0x0][0x380] ;  /* 0x00007000ff0477ac */ /* 0x000e640008000a00 */
[----:B-1----:R-:W-:Y:S02]  /*1410*/  MOV R4, UR4 ;  /* 0x0000000400047c02 */ /* 0x002fe40008000f00 */
[----:B------:R-:W-:Y:S02]  /*1420*/  MOV R5, UR5 ;  /* 0x0000000500057c02 */ /* 0x000fe40008000f00 */
[----:B0-----:R-:W-:-:S05]  /*1430*/  LEA R7, R3, R2, 0xd ;  /* 0x0000000203077211 */ /* 0x001fca00078e68ff */
[----:B------:R-:W-:-:S05]  /*1440*/  IMAD.WIDE.U32 R6, R7, 0x4, R4 ;  /* 0x0000000407067825 */ /* 0x000fca00078e0004 */
        /* <DEDUP_REMOVED lines=16> */
[----:B------:R-:W-:Y:S01]  /*1550*/  ISETP.GE.U32.AND P0, PT, R0, R11, PT ;  /* 0x0000000b0000720c */ /* 0x000fe20003f06070 */
[----:B--2---:R-:W-:Y:S01]  /*1560*/  FMUL R22, R22, R22 ;  /* 0x0000001616167220 */ /* 0x004fe20000400000 */
[----:B---3--:R-:W-:Y:S01]  /*1570*/  FMUL R23, R23, R23 ;  /* 0x0000001717177220 */ /* 0x008fe20000400000 */
[----:B----4-:R-:W-:Y:S01]  /*1580*/  FMUL R25, R24, R24 ;  /* 0x0000001818197220 */ /* 0x010fe20000400000 */
[----:B-----5:R-:W-:Y:S01]  /*1590*/  FMUL R26, R26, R26 ;  /* 0x0000001a1a1a7220 */ /* 0x020fe20000400000 */
[----:B------:R-:W-:Y:S01]  /*15a0*/  FMUL R9, R9, R9 ;  /* 0x0000000909097220 */ /* 0x000fe20000400000 */
[----:B------:R-:W-:Y:S01]  /*15b0*/  FMUL R12, R12, R12 ;  /* 0x0000000c0c0c7220 */ /* 0x000fe20000400000 */
[----:B------:R-:W-:Y:S01]  /*15c0*/  FMUL R13, R13, R13 ;  /* 0x0000000d0d0d7220 */ /* 0x000fe20000400000 */
        /* <DEDUP_REMOVED lines=17> */
[----:B------:R-:W-:Y:S01]  /*16e0*/  LEA R9, R3, R11, 0xd ;  /* 0x0000000b03097211 */ /* 0x000fe200078e68ff */
[----:B------:R-:W-:Y:S01]  /*16f0*/  UMOV UR4, URZ ;  /* 0x000000ff00047c82 */ /* 0x000fe20008000000 */
[----:B------:R-:W-:Y:S02]  /*1700*/  IADD3 R0, PT, PT, R8, -0x2000, RZ ;  /* 0xffffe00008007810 */ /* 0x000fe40007ffe0ff */
[----:B------:R-:W-:Y:S02]  /*1710*/  LOP3.LUT R6, RZ, R2, RZ, 0x33, !PT ;  /* 0x00000002ff067212 */ /* 0x000fe400078e33ff */
[----:B------:R-:W-:Y:S02]  /*1720*/  ISETP.GT.U32.AND P0, PT, R9, R0, PT ;  /* 0x000000000900720c */ /* 0x000fe40003f04070 */
[----:B------:R-:W-:Y:S02]  /*1730*/  IADD3 R6, PT, PT, -R11, R8, R6 ;  /* 0x000000080b067210 */ /* 0x000fe40007ffe106 */
[----:B------:R-:W-:-:S02]  /*1740*/  IADD3 R7, PT, PT, R9, 0x1000, R2 ;  /* 0x0000100009077810 */ /* 0x000fc40007ffe002 */
[----:B------:R-:W-:Y:S01]  /*1750*/  MOV R2, R9 ;  /* 0x0000000900027202 */ /* 0x000fe20000000f00 */
[----:B------:R-:W-:-:S06]  /*1760*/  IMAD R6, R3, -0x2000, R6 ;  /* 0xffffe00003067824 */ /* 0x000fcc00078e0206 */
[----:B------:R-:W-:Y:S05]  /*1770*/  @P0 BRA `(.L_x_191) ;  /* 0x0000000000d80947 */ /* 0x000fea0003800000 */
[----:B------:R-:W0:Y:S08]  /*1780*/  LDC R8, c[0x0][0x3a8] ;  /* 0x0000ea00ff087b82 */ /* 0x000e300000000800 */
[----:B------:R-:W1:Y:S02]  /*1790*/  LDC.64 R4, c[0x0][0x380] ;  /* 0x0000e000ff047b82 */ /* 0x000e640000000a00 */
.L_x_192:
[----:B------:R-:W2:Y:S02]  /*17a0*/  S2R R10, SR_TID.X ;  /* 0x00000000000a7919 */ /* 0x000ea40000002100 */
[----:B--2---:R-:W-:-:S05]  /*17b0*/  IADD3 R13, PT, PT, R10, R9, RZ ;  /* 0x000000090a0d7210 */ /* 0x004fca0007ffe0ff */
        /* <DEDUP_REMOVED lines=13> */
[----:B--2---:R-:W-:-:S04]  /*1890*/  FMUL R15, R15, R15 ;  /* 0x0000000f0f0f7220 */ /* 0x004fc80000400000 */
[----:B---3--:R-:W-:Y:S02]  /*18a0*/  FFMA R15, R14, R14, R15 ;  /* 0x0000000e0e0f7223 */ /* 0x008fe4000000000f */
[----:B------:R-:W2:Y:S01]  /*18b0*/  LDG.E R14, desc[UR6][R12.64+0x7000] ;  /* 0x007000060c0e7981 */ /* 0x000ea2000c1e1900 */
[----:B----4-:R-:W-:-:S03]  /*18c0*/  FFMA R10, R10, R10, R23 ;  /* 0x0000000a0a0a7223 */ /* 0x010fc60000000017 */
[----:B------:R-:W3:Y:S01]  /*18d0*/  LDG.E R23, desc[UR6][R12.64+0x7800] ;  /* 0x007800060c177981 */ /* 0x000ee2000c1e1900 */
[----:B-----5:R-:W-:Y:S01]  /*18e0*/  FMUL R17, R17, R17 ;  /* 0x0000001111117220 */ /* 0x020fe20000400000 */
[----:B------:R-:W-:Y:S02]  /*18f0*/  FADD R10, R10, R15 ;  /* 0x0000000f0a0a7221 */ /* 0x000fe40000000000 */
[----:B------:R-:W4:Y:S01]  /*1900*/  LDG.E R15, desc[UR6][R12.64+0x6000] ;  /* 0x006000060c0f7981 */ /* 0x000f22000c1e1900 */
[----:B------:R-:W-:-:S03]  /*1910*/  FFMA R16, R16, R16, R17 ;  /* 0x0000001010107223 */ /* 0x000fc60000000011 */
[----:B------:R0:W5:Y:S01]  /*1920*/  LDG.E R17, desc[UR6][R12.64+0x6800] ;  /* 0x006800060c117981 */ /* 0x000162000c1e1900 */
[----:B------:R-:W-:-:S04]  /*1930*/  FMUL R22, R22, R22 ;  /* 0x0000001616167220 */ /* 0x000fc80000400000 */
[----:B------:R-:W-:Y:S01]  /*1940*/  FFMA R25, R25, R25, R22 ;  /* 0x0000001919197223 */ /* 0x000fe20000000016 */
[----:B------:R-:W-:Y:S01]  /*1950*/  FMUL R27, R24, R24 ;  /* 0x00000018181b7220 */ /* 0x000fe20000400000 */
[----:B0-----:R-:W-:Y:S01]  /*1960*/  IADD3 R12, PT, PT, -R9, R8, RZ ;  /* 0x00000008090c7210 */ /* 0x001fe20007ffe1ff */
[----:B------:R-:W-:-:S03]  /*1970*/  FMUL R22, R21, R21 ;  /* 0x0000001515167220 */ /* 0x000fc60000400000 */
[----:B------:R-:W-:Y:S01]  /*1980*/  ISETP.GE.U32.AND P0, PT, R12, R11, PT ;  /* 0x0000000b0c00720c */ /* 0x000fe20003f06070 */
[----:B------:R-:W-:Y:S01]  /*1990*/  FFMA R27, R20, R20, R27 ;  /* 0x00000014141b7223 */ /* 0x000fe2000000001b */
[----:B------:R-:W-:Y:S01]  /*19a0*/  FFMA R22, R19, R19, R22 ;  /* 0x0000001313167223 */ /* 0x000fe20000000016 */
[----:B------:R-:W-:-:S03]  /*19b0*/  FADD R25, R16, R25 ;  /* 0x0000001910197221 */ /* 0x000fc60000000000 */
[----:B------:R-:W-:Y:S01]  /*19c0*/  FADD R22, R27, R22 ;  /* 0x000000161b167221 */ /* 0x000fe20000000000 */
[----:B------:R-:W-:Y:S01]  /*19d0*/  FADD R10, R10, R25 ;  /* 0x000000190a0a7221 */ /* 0x000fe20000000000 */
[----:B--2---:R-:W-:Y:S01]  /*19e0*/  FMUL R14, R14, R14 ;  /* 0x0000000e0e0e7220 */ /* 0x004fe20000400000 */
[----:B----4-:R-:W-:-:S04]  /*19f0*/  FMUL R15, R15, R15 ;  /* 0x0000000f0f0f7220 */ /* 0x010fc80000400000 */
[----:B------:R-:W-:Y:S01]  /*1a00*/  FFMA R15, R18, R18, R15 ;  /* 0x00000012120f7223 */ /* 0x000fe2000000000f */
[----:B-----5:R-:W-:-:S04]  /*1a10*/  FFMA R14, R17, R17, R14 ;  /* 0x00000011110e7223 */ /* 0x020fc8000000000e */
[----:B------:R-:W-:-:S04]  /*1a20*/  FADD R15, R15, R14 ;  /* 0x0000000e0f0f7221 */ /* 0x000fc80000000000 */
[----:B------:R-:W-:-:S04]  /*1a30*/  FADD R15, R22, R15 ;  /* 0x0000000f160f7221 */ /* 0x000fc80000000000 */
[----:B------:R-:W-:-:S04]  /*1a40*/  FADD R10, R10, R15 ;  /* 0x0000000f0a0a7221 */ /* 0x000fc80000000000 */
[----:B---3--:R-:W-:Y:S01]  /*1a50*/  FFMA R23, R23, R23, R10 ;  /* 0x0000001717177223 */ /* 0x008fe2000000000a */
[----:B------:R-:W-:Y:S06]  /*1a60*/  @!P0 BRA `(.L_x_190) ;  /* 0x0000000800d48947 */ /* 0x000fec0003800000 */
[C---:B------:R-:W-:Y:S01]  /*1a70*/  IADD3 R9, PT, PT, R11.reuse, R9, RZ ;  /* 0x000000090b097210 */ /* 0x040fe20007ffe0ff */
[----:B------:R-:W-:Y:S01]  /*1a80*/  UIADD3 UR4, UPT, UPT, UR4, 0x1, URZ ;  /* 0x0000000104047890 */ /* 0x000fe2000fffe0ff */
[----:B------:R-:W-:Y:S02]  /*1a90*/  IADD3 R2, PT, PT, R11, R2, RZ ;  /* 0x000000020b027210 */ /* 0x000fe40007ffe0ff */
[----:B------:R-:W-:Y:S02]  /*1aa0*/  ISETP.GT.U32.AND P0, PT, R9, R0, PT ;  /* 0x000000000900720c */ /* 0x000fe40003f04070 */
[C---:B------:R-:W-:Y:S02]  /*1ab0*/  IADD3 R6, PT, PT, -R11.reuse, R6, RZ ;  /* 0x000000060b067210 */ /* 0x040fe40007ffe1ff */
[----:B------:R-:W-:-:S09]  /*1ac0*/  IADD3 R7, PT, PT, R11, R7, RZ ;  /* 0x000000070b077210 */ /* 0x000fd20007ffe0ff */
[----:B------:R-:W-:Y:S05]  /*1ad0*/  @!P0 BRA `(.L_x_192) ;  /* 0xfffffffc00308947 */ /* 0x000fea000383ffff */
.L_x_191:
[----:B------:R-:W0:Y:S01]  /*1ae0*/  S2R R13, SR_TID.X ;  /* 0x00000000000d7919 */ /* 0x000e220000002100 */
[----:B------:R-:W-:Y:S01]  /*1af0*/  IADD3 R0, PT, PT, -R9, R8, RZ ;  /* 0x0000000809007210 */ /* 0x000fe20007ffe1ff */
[----:B------:R-:W-:Y:S03]  /*1b00*/  BSSY.RECONVERGENT B1, `(.L_x_190) ;  /* 0x00000ab000017945 */ /* 0x000fe60003800200 */
[----:B0-----:R-:W-:-:S04]  /*1b10*/  ISETP.GE.AND P0, PT, R13, R0, PT ;  /* 0x000000000d00720c */ /* 0x001fc80003f06270 */
[----:B------:R-:W-:-:S13]  /*1b20*/  ISETP.GE.U32.OR P0, PT, R9, R8, P0 ;  /* 0x000000080900720c */ /* 0x000fda0000706470 */
[----:B------:R-:W-:Y:S05]  /*1b30*/  @P0 BRA `(.L_x_193) ;  /* 0x00000008009c0947 */ /* 0x000fea0003800000 */
[----:B------:R-:W0:Y:S01]  /*1b40*/  LDC R0, c[0x0][0x3ac] ;  /* 0x0000eb00ff007b82 */ /* 0x000e220000000800 */
[----:B------:R-:W-:Y:S01]  /*1b50*/  LOP3.LUT R10, RZ, R13, RZ, 0x33, !PT ;  /* 0x0000000dff0a7212 */ /* 0x000fe200078e33ff */
[----:B------:R-:W-:Y:S06]  /*1b60*/  BSSY.RECONVERGENT B2, `(.L_x_194) ;  /* 0x0000057000027945 */ /* 0x000fec0003800200 */
[----:B------:R-:W1:Y:S01]  /*1b70*/  LDC R11, c[0x0][0x3ac] ;  /* 0x0000eb00ff0b7b82 */ /* 0x000e620000000800 */
[----:B0-----:R-:W-:-:S04]  /*1b80*/  SHF.L.U32 R0, R0, 0xd, RZ ;  /* 0x0000000d00007819 */ /* 0x001fc800000006ff */
[----:B------:R-:W-:Y:S02]  /*1b90*/  LEA R15, R3, R0, 0xd ;  /* 0x00000000030f7211 */ /* 0x000fe400078e68ff */
[----:B------:R-:W-:Y:S02]  /*1ba0*/  MOV R0, R13 ;  /* 0x0000000d00007202 */ /* 0x000fe40000000f00 */
[----:B------:R-:W-:Y:S01]  /*1bb0*/  IADD3 R8, PT, PT, -R15, R8, R10 ;  /* 0x000000080f087210 */ /* 0x000fe20007ffe10a */
[----:B-1----:R-:W-:-:S04]  /*1bc0*/  IMAD R11, R11, UR4, RZ ;  /* 0x000000040b0b7c24 */ /* 0x002fc8000f8e02ff */
[----:B------:R-:W-:-:S05]  /*1bd0*/  IMAD R8, R11, -0x2000, R8 ;  /* 0xffffe0000b087824 */ /* 0x000fca00078e0208 */
[C---:B------:R-:W-:Y:S02]  /*1be0*/  ISETP.GE.U32.AND P0, PT, R8.reuse, 0x1e00, PT ;  /* 0x00001e000800780c */ /* 0x040fe40003f06070 */
[----:B------:R-:W-:-:S04]  /*1bf0*/  LEA.HI R8, R8, 0x1, RZ, 0x17 ;  /* 0x0000000108087811 */ /* 0x000fc800078fb8ff */
[----:B------:R-:W-:-:S07]  /*1c00*/  LOP3.LUT R10, R8, 0xf, RZ, 0xc0, !PT ;  /* 0x0000000f080a7812 */ /* 0x000fce00078ec0ff */
[----:B------:R-:W-:Y:S05]  /*1c10*/  @!P0 BRA `(.L_x_195) ;  /* 0x00000004002c8947 */ /* 0x000fea0003800000 */
[----:B------:R-:W-:Y:S01]  /*1c20*/  LEA.HI R0, R6, 0x1, RZ, 0x17 ;  /* 0x0000000106007811 */ /* 0x000fe200078fb8ff */
[----:B------:R-:W-:Y:S01]  /*1c30*/  BSSY.RECONVERGENT B3, `(.L_x_196) ;  /* 0x0000048000037945 */ /* 0x000fe20003800200 */
[----:B------:R-:W-:Y:S02]  /*1c40*/  LOP3.LUT R11, R13, 0x1000, RZ, 0xfc, !PT ;  /* 0x000010000d0b7812 */ /* 0x000fe400078efcff */
[----:B------:R-:W-:-:S04]  /*1c50*/  LOP3.LUT R0, R0, 0xfffff0, RZ, 0xc0, !PT ;  /* 0x00fffff000007812 */ /* 0x000fc800078ec0ff */
[----:B------:R-:W-:-:S07]  /*1c60*/  IADD3 R0, PT, PT, -R0, RZ, RZ ;  /* 0x000000ff00007210 */ /* 0x000fce0007ffe1ff */
.L_x_197:
[C---:B------:R-:W-:Y:S02]  /*1c70*/  IADD3 R19, PT, PT, R7.reuse, -0x1000, RZ ;  /* 0xfffff00007137810 */ /* 0x040fe40007ffe0ff */
[----:B------:R-:W-:-:S03]  /*1c80*/  IADD3 R21, PT, PT, R7, -0xe00, RZ ;  /* 0xfffff20007157810 */ /* 0x000fc60007ffe0ff */
[----:B------:R-:W-:Y:S01]  /*1c90*/  IMAD.WIDE.U32 R18, R19, 0x4, R4 ;  /* 0x0000000413127825 */ /* 0x000fe200078e0004 */
[----:B------:R-:W-:-:S04]  /*1ca0*/  IADD3 R15, PT, PT, R7, -0xc00, RZ ;  /* 0xfffff400070f7810 */ /* 0x000fc80007ffe0ff */
[----:B------:R0:W2:Y:S01]  /*1cb0*/  LDG.E R22, desc[UR6][R18.64] ;  /* 0x0000000612167981 */ /* 0x0000a2000c1e1900 */
[----:B------:R-:W-:-:S04]  /*1cc0*/  IMAD.WIDE.U32 R20, R21, 0x4, R4 ;  /* 0x0000000415147825 */ /* 0x000fc800078e0004 */
[--C-:B------:R-:W-:Y:S01]  /*1cd0*/  IMAD.WIDE.U32 R14, R15, 0x4, R4.reuse ;  /* 0x000000040f0e7825 */ /* 0x100fe200078e0004 */
[----:B------:R1:W3:Y:S04]  /*1ce0*/  LDG.E R17, desc[UR6][R20.64] ;  /* 0x0000000614117981 */ /* 0x0002e8000c1e1900 */
[----:B------:R4:W5:Y:S01]  /*1cf0*/  LDG.E R16, desc[UR6][R14.64] ;  /* 0x000000060e107981 */ /* 0x000962000c1e1900 */
[C---:B------:R-:W-:Y:S02]  /*1d00*/  IADD3 R13, PT, PT, R7.reuse, -0xa00, RZ ;  /* 0xfffff600070d7810 */ /* 0x040fe40007ffe0ff */
[C---:B------:R-:W-:Y:S02]  /*1d10*/  IADD3 R29, PT, PT, R7.reuse, -0x800, RZ ;  /* 0xfffff800071d7810 */ /* 0x040fe40007ffe0ff */
[----:B------:R-:W-:Y:S01]  /*1d20*/  IADD3 R25, PT, PT, R7, -0x600, RZ ;  /* 0xfffffa0007197810 */ /* 0x000fe20007ffe0ff */
[----:B------:R-:W-:Y:S01]  /*1d30*/  IMAD.WIDE.U32 R12, R13, 0x4, R4 ;  /* 0x000000040d0c7825 */ /* 0x000fe200078e0004 */
[----:B------:R-:W-:-:S03]  /*1d40*/  IADD3 R27, PT, PT, R7, -0x400, RZ ;  /* 0xfffffc00071b7810 */ /* 0x000fc60007ffe0ff */
[--C-:B------:R-:W-:Y:S02]  /*1d50*/  IMAD.WIDE.U32 R28, R29, 0x4, R4.reuse ;  /* 0x000000041d1c7825 */ /* 0x100fe400078e0004 */
[----:B------:R-:W5:Y:S02]  /*1d60*/  LDG.E R12, desc[UR6][R12.64] ;  /* 0x000000060c0c7981 */ /* 0x000f64000c1e1900 */
[----:B0-----:R-:W-:Y:S01]  /*1d70*/  IMAD.WIDE.U32 R18, R25, 0x4, R4 ;  /* 0x0000000419127825 */ /* 0x001fe200078e0004 */
[----:B------:R-:W-:-:S03]  /*1d80*/  IADD3 R26, PT, PT, R7, -0x200, RZ ;  /* 0xfffffe00071a7810 */ /* 0x000fc60007ffe0ff */
[--C-:B-1----:R-:W-:Y:S02]  /*1d90*/  IMAD.WIDE.U32 R20, R27, 0x4, R4.reuse ;  /* 0x000000041b147825 */ /* 0x102fe400078e0004 */
[----:B------:R-:W5:Y:S04]  /*1da0*/  LDG.E R18, desc[UR6][R18.64] ;  /* 0x0000000612127981 */ /* 0x000f68000c1e1900 */
[----:B------:R0:W5:Y:S01]  /*1db0*/  LDG.E R13, desc[UR6][R28.64] ;  /* 0x000000061c0d7981 */ /* 0x000162000c1e1900 */
[----:B----4-:R-:W-:-:S03]  /*1dc0*/  IMAD.WIDE.U32 R14, R26, 0x4, R4 ;  /* 0x000000041a0e7825 */ /* 0x010fc600078e0004 */
[----:B------:R1:W4:Y:S01]  /*1dd0*/  LDG.E R27, desc[UR6][R20.64] ;  /* 0x00000006141b7981 */ /* 0x000322000c1e1900 */
[----:B------:R-:W-:-:S03]  /*1de0*/  IMAD.WIDE.U32 R24, R7, 0x4, R4 ;  /* 0x0000000407187825 */ /* 0x000fc600078e0004 */
[----:B------:R1:W4:Y:S01]  /*1df0*/  LDG.E R26, desc[UR6][R14.64] ;  /* 0x000000060e1a7981 */ /* 0x000322000c1e1900 */
[----:B0-----:R-:W-:-:S03]  /*1e00*/  IADD3 R29, PT, PT, R7, 0x200, RZ ;  /* 0x00000200071d7810 */ /* 0x001fc60007ffe0ff */
[----:B------:R0:W4:Y:S01]  /*1e10*/  LDG.E R19, desc[UR6][R24.64] ;  /* 0x0000000618137981 */ /* 0x000122000c1e1900 */
[----:B-1----:R-:W-:Y:S01]  /*1e20*/  IADD3 R21, PT, PT, R7, 0x400, RZ ;  /* 0x0000040007157810 */ /* 0x002fe20007ffe0ff */
[----:B------:R-:W-:Y:S01]  /*1e30*/  IMAD.WIDE.U32 R28, R29, 0x4, R4 ;  /* 0x000000041d1c7825 */ /* 0x000fe200078e0004 */
[----:B------:R-:W-:-:S05]  /*1e40*/  IADD3 R15, PT, PT, R7, 0x800, RZ ;  /* 0x00000800070f7810 */ /* 0x000fca0007ffe0ff */
[----:B------:R-:W4:Y:S01]  /*1e50*/  LDG.E R28, desc[UR6][R28.64] ;  /* 0x000000061c1c7981 */ /* 0x000f22000c1e1900 */
[----:B0-----:R-:W-:Y:S01]  /*1e60*/  IADD3 R25, PT, PT, R7, 0xa00, RZ ;  /* 0x00000a0007197810 */ /* 0x001fe20007ffe0ff */
[----:B--2---:R-:W-:Y:S01]  /*1e70*/  FFMA R14, R22, R22, R23 ;  /* 0x00000016160e7223 */ /* 0x004fe20000000017 */
[----:B------:R-:W-:Y:S01]  /*1e80*/  IMAD.WIDE.U32 R22, R21, 0x4, R4 ;  /* 0x0000000415167825 */ /* 0x000fe200078e0004 */
[----:B------:R-:W-:-:S03]  /*1e90*/  IADD3 R21, PT, PT, R7, 0x600, RZ ;  /* 0x0000060007157810 */ /* 0x000fc60007ffe0ff */
[----:B---3--:R-:W-:Y:S02]  /*1ea0*/  FFMA R17, R17, R17, R14 ;  /* 0x0000001111117223 */ /* 0x008fe4000000000e */
[--C-:B------:R-:W-:Y:S01]  /*1eb0*/  IMAD.WIDE.U32 R20, R21, 0x4, R4.reuse ;  /* 0x0000000415147825 */ /* 0x100fe200078e0004 */
[----:B------:R-:W2:Y:S03]  /*1ec0*/  LDG.E R29, desc[UR6][R22.64] ;  /* 0x00000006161d7981 */ /* 0x000ea6000c1e1900 */
[----:B------:R-:W-:Y:S02]  /*1ed0*/  IMAD.WIDE.U32 R14, R15, 0x4, R4 ;  /* 0x000000040f0e7825 */ /* 0x000fe400078e0004 */
[----:B------:R5:W3:Y:S04]  /*1ee0*/  LDG.E R20, desc[UR6][R20.64] ;  /* 0x0000000614147981 */ /* 0x000ae8000c1e1900 */
[----:B------:R-:W3:Y:S01]  /*1ef0*/  LDG.E R14, desc[UR6][R14.64] ;  /* 0x000000060e0e7981 */ /* 0x000ee2000c1e1900 */
[----:B-----5:R-:W-:Y:S01]  /*1f00*/  FFMA R21, R16, R16, R17 ;  /* 0x0000001010157223 */ /* 0x020fe20000000011 */
[----:B------:R-:W-:Y:S01]  /*1f10*/  IMAD.WIDE.U32 R16, R25, 0x4, R4 ;  /* 0x0000000419107825 */ /* 0x000fe200078e0004 */
[----:B------:R-:W-:-:S05]  /*1f20*/  IADD3 R25, PT, PT, R7, 0xc00, RZ ;  /* 0x00000c0007197810 */ /* 0x000fca0007ffe0ff */
[--C-:B------:R-:W-:Y:S01]  /*1f30*/  IMAD.WIDE.U32 R22, R25, 0x4, R4.reuse ;  /* 0x0000000419167825 */ /* 0x100fe200078e0004 */
[----:B------:R-:W-:Y:S01]  /*1f40*/  IADD3 R25, PT, PT, R7, 0xe00, RZ ;  /* 0x00000e0007197810 */ /* 0x000fe20007ffe0ff */
[----:B------:R-:W5:Y:S04]  /*1f50*/  LDG.E R16, desc[UR6][R16.64] ;  /* 0x0000000610107981 */ /* 0x000f68000c1e1900 */
[----:B------:R-:W-:Y:S01]  /*1f60*/  IMAD.WIDE.U32 R24, R25, 0x4, R4 ;  /* 0x0000000419187825 */ /* 0x000fe200078e0004 */
[----:B------:R-:W5:Y:S05]  /*1f70*/  LDG.E R22, desc[UR6][R22.64] ;  /* 0x0000000616167981 */ /* 0x000f6a000c1e1900 */
[----:B------:R-:W5:Y:S01]  /*1f80*/  LDG.E R24, desc[UR6][R24.64] ;  /* 0x0000000618187981 */ /* 0x000f62000c1e1900 */
[----:B------:R-:W-:-:S04]  /*1f90*/  FFMA R12, R12, R12, R21 ;  /* 0x0000000c0c0c7223 */ /* 0x000fc80000000015 */
[----:B------:R-:W-:-:S04]  /*1fa0*/  FFMA R13, R13, R13, R12 ;  /* 0x0000000d0d0d7223 */ /* 0x000fc8000000000c */
[----:B------:R-:W-:-:S04]  /*1fb0*/  FFMA R18, R18, R18, R13 ;  /* 0x0000001212127223 */ /* 0x000fc8000000000d */
[----:B----4-:R-:W-:-:S04]  /*1fc0*/  FFMA R27, R27, R27, R18 ;  /* 0x0000001b1b1b7223 */ /* 0x010fc80000000012 */
[----:B------:R-:W-:-:S04]  /*1fd0*/  FFMA R26, R26, R26, R27 ;  /* 0x0000001a1a1a7223 */ /* 0x000fc8000000001b */
[----:B------:R-:W-:-:S04]  /*1fe0*/  FFMA R19, R19, R19, R26 ;  /* 0x0000001313137223 */ /* 0x000fc8000000001a */
[----:B------:R-:W-:Y:S01]  /*1ff0*/  FFMA R28, R28, R28, R19 ;  /* 0x0000001c1c1c7223 */ /* 0x000fe20000000013 */
[----:B------:R-:W-:-:S04]  /*2000*/  IADD3 R0, PT, PT, R0, 0x10, RZ ;  /* 0x0000001000007810 */ /* 0x000fc80007ffe0ff */
[----:B------:R-:W-:Y:S02]  /*2010*/  ISETP.NE.AND P0, PT, R0, RZ, PT ;  /* 0x000000ff0000720c */ /* 0x000fe40003f05270 */
[----:B------:R-:W-:Y:S02]  /*2020*/  IADD3 R11, PT, PT, R11, 0x2000, RZ ;  /* 0x000020000b0b7810 */ /* 0x000fe40007ffe0ff */
[----:B------:R-:W-:Y:S01]  /*2030*/  IADD3 R7, PT, PT, R7, 0x2000, RZ ;  /* 0x0000200007077810 */ /* 0x000fe20007ffe0ff */
[----:B--2---:R-:W-:-:S04]  /*2040*/  FFMA R29, R29, R29, R28 ;  /* 0x0000001d1d1d7223 */ /* 0x004fc8000000001c */
[----:B---3--:R-:W-:-:S04]  /*2050*/  FFMA R29, R20, R20, R29 ;  /* 0x00000014141d7223 */ /* 0x008fc8000000001d */
[----:B------:R-:W-:-:S04]  /*2060*/  FFMA R29, R14, R14, R29 ;  /* 0x0000000e0e1d7223 */ /* 0x000fc8000000001d */
[----:B-----5:R-:W-:-:S04]  /*2070*/  FFMA R29, R16, R16, R29 ;  /* 0x00000010101d7223 */ /* 0x020fc8000000001d */
[----:B------:R-:W-:-:S04]  /*2080*/  FFMA R29, R22, R22, R29 ;  /* 0x00000016161d7223 */ /* 0x000fc8000000001d */
[----:B------:R-:W-:Y:S01]  /*2090*/  FFMA R23, R24, R24, R29 ;  /* 0x0000001818177223 */ /* 0x000fe2000000001d */
[----:B------:R-:W-:Y:S06]  /*20a0*/  @P0 BRA `(.L_x_197) ;  /* 0xfffffff800f00947 */ /* 0x000fec000383ffff */
[----:B------:R-:W-:Y:S05]  /*20b0*/  BSYNC.RECONVERGENT B3 ;  /* 0x0000000000037941 */ /* 0x000fea0003800200 */
.L_x_196:
[----:B------:R-:W-:-:S07]  /*20c0*/  IADD3 R0, PT, PT, R11, -0x1000, RZ ;  /* 0xfffff0000b007810 */ /* 0x000fce0007ffe0ff */
.L_x_195:
[----:B------:R-:W-:Y:S05]  /*20d0*/  BSYNC.RECONVERGENT B2 ;  /* 0x0000000000027941 */ /* 0x000fea0003800200 */
.L_x_194:
[----:B------:R-:W-:-:S13]  /*20e0*/  ISETP.NE.AND P0, PT, R10, RZ, PT ;  /* 0x000000ff0a00720c */ /* 0x000fda0003f05270 */
[----:B------:R-:W-:Y:S05]  /*20f0*/  @!P0 BRA `(.L_x_193) ;  /* 0x00000004002c8947 */ /* 0x000fea0003800000 */
[----:B------:R-:W-:Y:S01]  /*2100*/  ISETP.GE.U32.AND P0, PT, R10, 0x8, PT ;  /* 0x000000080a00780c */ /* 0x000fe20003f06070 */
[----:B------:R-:W-:Y:S01]  /*2110*/  BSSY.RECONVERGENT B2, `(.L_x_198) ;  /* 0x0000025000027945 */ /* 0x000fe20003800200 */
[----:B------:R-:W-:-:S04]  /*2120*/  LOP3.LUT R25, R8, 0x7, RZ, 0xc0, !PT ;  /* 0x0000000708197812 */ /* 0x000fc800078ec0ff */
[----:B------:R-:W-:-:S07]  /*2130*/  ISETP.NE.AND P1, PT, R25, RZ, PT ;  /* 0x000000ff1900720c */ /* 0x000fce0003f25270 */
[----:B------:R-:W-:Y:S06]  /*2140*/  @!P0 BRA `(.L_x_199) ;  /* 0x0000000000848947 */ /* 0x000fec0003800000 */
[----:B------:R-:W-:-:S04]  /*2150*/  IADD3 R7, PT, PT, R0, R9, RZ ;  /* 0x0000000900077210 */ /* 0x000fc80007ffe0ff */
[C---:B------:R-:W-:Y:S01]  /*2160*/  IADD3 R19, PT, PT, R7.reuse, 0x200, RZ ;  /* 0x0000020007137810 */ /* 0x040fe20007ffe0ff */
[C---:B------:R-:W-:Y:S01]  /*2170*/  IMAD.WIDE.U32 R14, R7.reuse, 0x4, R4 ;  /* 0x00000004070e7825 */ /* 0x040fe200078e0004 */
[----:B------:R-:W-:-:S03]  /*2180*/  IADD3 R17, PT, PT, R7, 0x400, RZ ;  /* 0x0000040007117810 */ /* 0x000fc60007ffe0ff */
[--C-:B------:R-:W-:Y:S01]  /*2190*/  IMAD.WIDE.U32 R18, R19, 0x4, R4.reuse ;  /* 0x0000000413127825 */ /* 0x100fe200078e0004 */
[----:B------:R0:W2:Y:S01]  /*21a0*/  LDG.E R22, desc[UR6][R14.64] ;  /* 0x000000060e167981 */ /* 0x0000a2000c1e1900 */
[----:B------:R-:W-:Y:S02]  /*21b0*/  IADD3 R11, PT, PT, R7, 0x600, RZ ;  /* 0x00000600070b7810 */ /* 0x000fe40007ffe0ff */
[--C-:B------:R-:W-:Y:S01]  /*21c0*/  IMAD.WIDE.U32 R16, R17, 0x4, R4.reuse ;  /* 0x0000000411107825 */ /* 0x100fe200078e0004 */
[----:B------:R1:W3:Y:S01]  /*21d0*/  LDG.E R24, desc[UR6][R18.64] ;  /* 0x0000000612187981 */ /* 0x0002e2000c1e1900 */
[----:B------:R-:W-:Y:S02]  /*21e0*/  IADD3 R13, PT, PT, R7, 0x800, RZ ;  /* 0x00000800070d7810 */ /* 0x000fe40007ffe0ff */
        /* <DEDUP_REMOVED lines=23> */
.L_x_199:
[----:B------:R-:W-:Y:S05]  /*2360*/  BSYNC.RECONVERGENT B2 ;  /* 0x0000000000027941 */ /* 0x000fea0003800200 */
.L_x_198:
[----:B------:R-:W-:Y:S05]  /*2370*/  @!P1 BRA `(.L_x_193) ;  /* 0x00000000008c9947 */ /* 0x000fea0003800000 */
[----:B------:R-:W-:Y:S01]  /*2380*/  ISETP.GE.U32.AND P0, PT, R25, 0x4, PT ;  /* 0x000000041900780c */ /* 0x000fe20003f06070 */
[----:B------:R-:W-:Y:S01]  /*2390*/  BSSY.RECONVERGENT B2, `(.L_x_200) ;  /* 0x0000014000027945 */ /* 0x000fe20003800200 */
[----:B------:R-:W-:-:S11]  /*23a0*/  LOP3.LUT P1, RZ, R8, 0x3, RZ, 0xc0, !PT ;  /* 0x0000000308ff7812 */ /* 0x000fd6000782c0ff */
[----:B------:R-:W-:Y:S05]  /*23b0*/  @!P0 BRA `(.L_x_201) ;  /* 0x0000000000448947 */ /* 0x000fea0003800000 */
[----:B------:R-:W-:-:S04]  /*23c0*/  IADD3 R7, PT, PT, R0, R9, RZ ;  /* 0x0000000900077210 */ /* 0x000fc80007ffe0ff */
[C---:B------:R-:W-:Y:S01]  /*23d0*/  IADD3 R11, PT, PT, R7.reuse, 0x200, RZ ;  /* 0x00000200070b7810 */ /* 0x040fe20007ffe0ff */
[C---:B------:R-:W-:Y:S01]  /*23e0*/  IMAD.WIDE.U32 R8, R7.reuse, 0x4, R4 ;  /* 0x0000000407087825 */ /* 0x040fe200078e0004 */
[----:B------:R-:W-:-:S03]  /*23f0*/  IADD3 R13, PT, PT, R7, 0x400, RZ ;  /* 0x00000400070d7810 */ /* 0x000fc60007ffe0ff */
[--C-:B------:R-:W-:Y:S01]  /*2400*/  IMAD.WIDE.U32 R10, R11, 0x4, R4.reuse ;  /* 0x000000040b0a7825 */ /* 0x100fe200078e0004 */
[----:B------:R-:W-:Y:S01]  /*2410*/  IADD3 R15, PT, PT, R7, 0x600, RZ ;  /* 0x00000600070f7810 */ /* 0x000fe20007ffe0ff */
        /* <DEDUP_REMOVED lines=11> */
.L_x_201:
[----:B------:R-:W-:Y:S05]  /*24d0*/  BSYNC.RECONVERGENT B2 ;  /* 0x0000000000027941 */ /* 0x000fea0003800200 */
.L_x_200:
[----:B------:R-:W-:Y:S05]  /*24e0*/  @!P1 BRA `(.L_x_193) ;  /* 0x0000000000309947 */ /* 0x000fea0003800000 */
[----:B------:R-:W-:Y:S02]  /*24f0*/  LOP3.LUT R6, R6, 0xffff, RZ, 0xc0, !PT ;  /* 0x0000ffff06067812 */ /* 0x000fe400078ec0ff */
[----:B------:R-:W-:Y:S02]  /*2500*/  IADD3 R9, PT, PT, R0, R2, RZ ;  /* 0x0000000200097210 */ /* 0x000fe40007ffe0ff */
[----:B------:R-:W-:-:S04]  /*2510*/  LEA.HI R6, R6, 0x1, RZ, 0x17 ;  /* 0x0000000106067811 */ /* 0x000fc800078fb8ff */
[----:B------:R-:W-:-:S04]  /*2520*/  LOP3.LUT R6, R6, 0x3, RZ, 0xc0, !PT ;  /* 0x0000000306067812 */ /* 0x000fc800078ec0ff */
[----:B------:R-:W-:-:S07]  /*2530*/  IADD3 R0, PT, PT, -R6, RZ, RZ ;  /* 0x000000ff06007210 */ /* 0x000fce0007ffe1ff */
.L_x_202:
[----:B------:R-:W-:-:S06]  /*2540*/  IMAD.WIDE.U32 R6, R9, 0x4, R4 ;  /* 0x0000000409067825 */ /* 0x000fcc00078e0004 */
[----:B------:R-:W2:Y:S01]  /*2550*/  LDG.E R6, desc[UR6][R6.64] ;  /* 0x0000000606067981 */ /* 0x000ea2000c1e1900 */
[----:B------:R-:W-:Y:S02]  /*2560*/  IADD3 R0, PT, PT, R0, 0x1, RZ ;  /* 0x0000000100007810 */ /* 0x000fe40007ffe0ff */
[----:B------:R-:W-:Y:S02]  /*2570*/  IADD3 R9, PT, PT, R9, 0x200, RZ ;  /* 0x0000020009097810 */ /* 0x000fe40007ffe0ff */
[----:B------:R-:W-:Y:S01]  /*2580*/  ISETP.NE.AND P0, PT, R0, RZ, PT ;  /* 0x000000ff0000720c */ /* 0x000fe20003f05270 */
[----:B--2---:R-:W-:-:S12]  /*2590*/  FFMA R23, R6, R6, R23 ;  /* 0x0000000606177223 */ /* 0x004fd80000000017 */
[----:B------:R-:W-:Y:S05]  /*25a0*/  @P0 BRA `(.L_x_202) ;  /* 0xfffffffc00e40947 */ /* 0x000fea000383ffff */
.L_x_193:
[----:B------:R-:W-:Y:S05]  /*25b0*/  BSYNC.RECONVERGENT B1 ;  /* 0x0000000000017941 */ /* 0x000fea0003800200 */
.L_x_190:
        /* <DEDUP_REMOVED lines=33> */
[----:B------:R-:W1:Y:S04]  /*27d0*/  LDS.128 R8, [UR4+0x20] ;  /* 0x00002004ff087984 */ /* 0x000e680008000c00 */
[----:B--2---:R-:W2:Y:S04]  /*27e0*/  LDS.128 R4, [UR4+0x30] ;  /* 0x00003004ff047984 */ /* 0x004ea80008000c00 */
        /* <DEDUP_REMOVED lines=16> */
.L_x_189:
[----:B------:R-:W-:Y:S05]  /*28f0*/  BSYNC.RECONVERGENT B0 ;  /* 0x0000000000007941 */ /* 0x000fea0003800200 */
.L_x_173:
[----:B------:R-:W-:Y:S05]  /*2900*/  @P0 EXIT ;  /* 0x000000000000094d */ /* 0x000fea0003800000 */
[----:B012---:R-:W0:Y:S02]  /*2910*/  LDC.64 R4, c[0x0][0x388] ;  /* 0x0000e200ff047b82 */ /* 0x007e240000000a00 */
[----:B0-----:R-:W-:-:S05]  /*2920*/  IMAD.WIDE.U32 R2, R3, 0x4, R4 ;  /* 0x0000000403027825 */ /* 0x001fca00078e0004 */
[----:B------:R-:W-:Y:S01]  /*2930*/  STG.E desc[UR6][R2.64], R20 ;  /* 0x0000001402007986 */ /* 0x000fe2000c101906 */
[----:B------:R-:W-:Y:S05]  /*2940*/  EXIT ;  /* 0x000000000000794d */ /* 0x000fea0003800000 */
.L_x_203:
        /* <DEDUP_REMOVED lines=11> */
.L_x_333:


//--------------------- .text._ZN3cub18CUB_300001_SM_10006detail6reduce28DeviceReduceSingleTileKernelINS2_10policy_hubIfjN4cuda3std3__44plusIfEEE10Policy1000EN6thrust24THRUST_300001_SM_1000_NS6detail15normal_iteratorINSD_10device_ptrIfEEEEPfjS9_ff6squareEEvT0_T1_T2_T3_T4_T6_ --------------------------
	.section	.text._ZN3cub18CUB_300001_SM_10006detail6reduce28DeviceReduceSingleTileKernelINS2_10policy_hubIfjN4cuda3std3__44plusIfEEE10Policy1000EN6thrust24THRUST_300001_SM_1000_NS6detail15normal_iteratorINSD_10device_ptrIfEEEEPfjS9_ff6squareEEvT0_T1_T2_T3_T4_T6_,"ax",@progbits
	.align	128
        .global         _ZN3cub18CUB_300001_SM_10006detail6reduce28DeviceReduceSingleTileKernelINS2_10policy_hubIfjN4cuda3std3__44plusIfEEE10Policy1000EN6thrust24THRUST_300001_SM_1000_NS6detail15normal_iteratorINSD_10device_ptrIfEEEEPfjS9_ff6squareEEvT0_T1_T2_T3_T4_T6_
        .type           _ZN3cub18CUB_300001_SM_10006detail6reduce28DeviceReduceSingleTileKernelINS2_10policy_hubIfjN4cuda3std3__44plusIfEEE10Policy1000EN6thrust24THRUST_300001_SM_1000_NS6detail15normal_iteratorINSD_10device_ptrIfEEEEPfjS9_ff6squareEEvT0_T1_T2_T3_T4_T6_,@function
        .size           _ZN3cub18CUB_300001_SM_10006detail6reduce28DeviceReduceSingleTileKernelINS2_10policy_hubIfjN4cuda3std3__44plusIfEEE10Policy1000EN6thrust24THRUST_300001_SM_1000_NS6detail15normal_iteratorINSD_10device_ptrIfEEEEPfjS9_ff6squareEEvT0_T1_T2_T3_T4_T6_,(.L_x_334 - _ZN3cub18CUB_300001_SM_10006detail6reduce28DeviceReduceSingleTileKernelINS2_10policy_hubIfjN4cuda3std3__44plusIfEEE10Policy1000EN6thrust24THRUST_300001_SM_1000_NS6detail15normal_iteratorINSD_10device_ptrIfEEEEPfjS9_ff6squareEEvT0_T1_T2_T3_T4_T6_)
        .other          _ZN3cub18CUB_300001_SM_10006detail6reduce28DeviceReduceSingleTileKernelINS2_10policy_hubIfjN4cuda3std3__44plusIfEEE10Policy1000EN6thrust24THRUST_300001_SM_1000_NS6detail15normal_iteratorINSD_10device_ptrIfEEEEPfjS9_ff6squareEEvT0_T1_T2_T3_T4_T6_,@"STO_CUDA_ENTRY STV_DEFAULT"
_ZN3cub18CUB_300001_SM_10006detail6reduce28DeviceReduceSingleTileKernelINS2_10policy_hubIfjN4cuda3std3__44plusIfEEE10Policy1000EN6thrust24THRUST_300001_SM_1000_NS6detail15normal_iteratorINSD_10device_ptrIfEEEEPfjS9_ff6squareEEvT0_T1_T2_T3_T4_T6_:
.text._ZN3cub18CUB_300001_SM_10006detail6reduce28DeviceReduceSingleTileKernelINS2_10policy_hubIfjN4cuda3std3__44plusIfEEE10Policy1000EN6thrust24THRUST_300001_SM_1000_NS6detail15normal_iteratorINSD_10device_ptrIfEEEEPfjS9_ff6squareEEvT0_T1_T2_T3_T4_T6_:
        /* <DEDUP_REMOVED lines=13> */
.L_x_204:
[----:B------:R-:W-:Y:S01]  /*00d0*/  ISETP.GT.U32.AND P0, PT, R4, 0x1fff, PT ;  /* 0x00001fff0400780c */ /* 0x000fe20003f04070 */
[----:B------:R-:W-:-:S12]  /*00e0*/  BSSY.RECONVERGENT B0, `(.L_x_205) ;  /* 0x000023c000007945 */ /* 0x000fd80003800200 */
[----:B------:R-:W-:Y:S05]  /*00f0*/  @P0 BRA `(.L_x_206) ;  /* 0x0000001000040947 */ /* 0x000fea0003800000 */
[----:B------:R-:W0:Y:S01]  /*0100*/  S2R R5, SR_TID.X ;  /* 0x0000000000057919 */ /* 0x000e220000002100 */
[----:B------:R-:W-:Y:S01]  /*0110*/  BSSY.RECONVERGENT B1, `(.L_x_207) ;  /* 0x000000a000017945 */ /* 0x000fe20003800200 */
[----:B------:R-:W-:Y:S01]  /*0120*/  HFMA2 R0, -RZ, RZ, 0, 0 ;  /* 0x00000000ff007431 */ /* 0x000fe200000001ff */
        /* <DEDUP_REMOVED lines=8> */
.L_x_208:
[----:B------:R-:W-:Y:S05]  /*01b0*/  BSYNC.RECONVERGENT B1 ;  /* 0x0000000000017941 */ /* 0x000fea0003800200 */
.L_x_207:
[----:B------:R-:W-:Y:S01]  /*01c0*/  ISETP.GE.U32.AND P0, PT, R7, R4, PT ;  /* 0x000000040700720c */ /* 0x000fe20003f06070 */
[----:B------:R-:W-:-:S12]  /*01d0*/  BSSY.RECONVERGENT B1, `(.L_x_209) ;  /* 0x0000070000017945 */ /* 0x000fd80003800200 */
[----:B------:R-:W-:Y:S05]  /*01e0*/  @P0 BRA `(.L_x_210) ;  /* 0x0000000400b80947 */ /* 0x000fea0003800000 */
[----:B------:R-:W-:Y:S01]  /*01f0*/  LOP3.LUT R3, RZ, R7, RZ, 0x33, !PT ;  /* 0x00000007ff037212 */ /* 0x000fe200078e33ff */
[----:B------:R-:W-:Y:S03]  /*0200*/  BSSY.RECONVERGENT B2, `(.L_x_211) ;  /* 0x0000033000027945 */ /* 0x000fe60003800200 */
[----:B------:R-:W-:-:S04]  /*0210*/  IADD3 R3, PT, PT, R3, R4, RZ ;  /* 0x0000000403037210 */ /* 0x000fc80007ffe0ff */
        /* <DEDUP_REMOVED lines=11> */
.L_x_213:
        /* <DEDUP_REMOVED lines=38> */
.L_x_212:
[----:B------:R-:W-:Y:S05]  /*0530*/  BSYNC.RECONVERGENT B2 ;  /* 0x0000000000027941 */ /* 0x000fea0003800200 */
.L_x_211:
[----:B------:R-:W-:Y:S05]  /*0540*/  @!P1 BRA `(.L_x_210) ;  /* 0x0000000000e09947 */ /* 0x000fea0003800000 */
[----:B------:R-:W-:Y:S01]  /*0550*/  ISETP.GE.U32.AND P0, PT, R20, 0x8, PT ;  /* 0x000000081400780c */ /* 0x000fe20003f06070 */
[----:B------:R-:W-:Y:S01]  /*0560*/  BSSY.RECONVERGENT B2, `(.L_x_214) ;  /* 0x0000017000027945 */ /* 0x000fe20003800200 */
[----:B------:R-:W-:-:S04]  /*0570*/  LOP3.LUT R8, R6, 0x7, RZ, 0xc0, !PT ;  /* 0x0000000706087812 */ /* 0x000fc800078ec0ff */
[----:B------:R-:W-:-:S07]  /*0580*/  ISETP.NE.AND P1, PT, R8, RZ, PT ;  /* 0x000000ff0800720c */ /* 0x000fce0003f25270 */
[----:B------:R-:W-:Y:S06]  /*0590*/  @!P0 BRA `(.L_x_215) ;  /* 0x00000000004c8947 */ /* 0x000fec0003800000 */
        /* <DEDUP_REMOVED lines=19> */
.L_x_215:
[----:B------:R-:W-:Y:S05]  /*06d0*/  BSYNC.RECONVERGENT B2 ;  /* 0x0000000000027941 */ /* 0x000fea0003800200 */
.L_x_214:
        /* <DEDUP_REMOVED lines=17> */
.L_x_217:
[----:B------:R-:W-:Y:S05]  /*07f0*/  BSYNC.RECONVERGENT B2 ;  /* 0x0000000000027941 */ /* 0x000fea0003800200 */
.L_x_216:
[----:B------:R-:W-:Y:S05]  /*0800*/  @!P1 BRA `(.L_x_210) ;  /* 0x0000000000309947 */ /* 0x000fea0003800000 */
[----:B------:R-:W0:Y:S01]  /*0810*/  LDC.64 R2, c[0x0][0x380] ;  /* 0x0000e000ff027b82 */ /* 0x000e220000000a00 */
[----:B------:R-:W-:Y:S01]  /*0820*/  IADD3 R6, PT, PT, -R6, RZ, RZ ;  /* 0x000000ff06067210 */ /* 0x000fe20007ffe1ff */
[----:B0-----:R-:W-:-:S05]  /*0830*/  IMAD.WIDE.U32 R2, R7, 0x4, R2 ;  /* 0x0000000407027825 */ /* 0x001fca00078e0002 */
[----:B------:R-:W-:-:S07]  /*0840*/  MOV R7, R3 ;  /* 0x0000000300077202 */ /* 0x000fce0000000f00 */
.L_x_218:
[----:B------:R-:W-:-:S06]  /*0850*/  MOV R3, R7 ;  /* 0x0000000700037202 */ /* 0x000fcc0000000f00 */
[----:B------:R0:W2:Y:S01]  /*0860*/  LDG.E R3, desc[UR6][R2.64] ;  /* 0x0000000602037981 */ /* 0x0000a2000c1e1900 */
[----:B------:R-:W-:-:S04]  /*0870*/  IADD3 R6, PT, PT, R6, 0x1, RZ ;  /* 0x0000000106067810 */ /* 0x000fc80007ffe0ff */
[----:B------:R-:W-:Y:S02]  /*0880*/  ISETP.NE.AND P0, PT, R6, RZ, PT ;  /* 0x000000ff0600720c */ /* 0x000fe40003f05270 */
[----:B0-----:R-:W-:-:S04]  /*0890*/  IADD3 R2, P1, PT, R2, 0x800, RZ ;  /* 0x0000080002027810 */ /* 0x001fc80007f3e0ff */
[----:B------:R-:W-:Y:S01]  /*08a0*/  IADD3.X R7, PT, PT, RZ, R7, RZ, P1, !PT ;  /* 0x00000007ff077210 */ /* 0x000fe20000ffe4ff */
[----:B--2---:R-:W-:-:S06]  /*08b0*/  FFMA R0, R3, R3, R0 ;  /* 0x0000000303007223 */ /* 0x004fcc0000000000 */
[----:B------:R-:W-:Y:S05]  /*08c0*/  @P0 BRA `(.L_x_218) ;  /* 0xfffffffc00e00947 */ /* 0x000fea000383ffff */
.L_x_210:
[----:B------:R-:W-:Y:S05]  /*08d0*/  BSYNC.RECONVERGENT B1 ;  /* 0x0000000000017941 */ /* 0x000fea0003800200 */
.L_x_209:
[----:B------:R-:W-:Y:S02]  /*08e0*/  ISETP.GE.U32.AND P0, PT, R4, 0x200, PT ;  /* 0x000002000400780c */ /* 0x000fe40003f06070 */
[----:B------:R-:W-:-:S11]  /*08f0*/  MOV R9, R0 ;  /* 0x0000000000097202 */ /* 0x000fd60000000f00 */
        /* <DEDUP_REMOVED lines=35> */
[----:B------:R-:W3:Y:S04]  /*0b30*/  LDS.128 R8, [UR4+0x30] ;  /* 0x00003004ff087984 */ /* 0x000ee80008000c00 */
[----:B------:R-:W4:Y:S01]  /*0b40*/  LDS.128 R16, [UR4+0x40] ;  /* 0x00004004ff107984 */ /* 0x000f220008000c00 */
[----:B0-----:R-:W-:-:S04]  /*0b50*/  FADD R5, R0, R5 ;  /* 0x0000000500057221 */ /* 0x001fc80000000000 */
        /* <DEDUP_REMOVED lines=9> */
[----:B------:R-:W-:-:S04]  /*0bf0*/  FADD R11, R10, R11 ;  /* 0x0000000b0a0b7221 */ /* 0x000fc80000000000 */
[----:B----4-:R-:W-:-:S04]  /*0c00*/  FADD R16, R11, R16 ;  /* 0x000000100b107221 */ /* 0x010fc80000000000 */
[----:B------:R-:W-:-:S04]  /*0c10*/  FADD R17, R16, R17 ;  /* 0x0000001110117221 */ /* 0x000fc80000000000 */
[----:B------:R-:W-:-:S04]  /*0c20*/  FADD R18, R17, R18 ;  /* 0x0000001211127221 */ /* 0x000fc80000000000 */
[----:B------:R-:W-:Y:S01]  /*0c30*/  FADD R0, R18, R19 ;  /* 0x0000001312007221 */ /* 0x000fe20000000000 */
[----:B------:R-:W-:Y:S06]  /*0c40*/  BRA `(.L_x_220) ;  /* 0x0000001800147947 */ /* 0x000fec0003800000 */
.L_x_219:
[----:B------:R-:W0:Y:S01]  /*0c50*/  S2R R6, SR_LANEID ;  /* 0x0000000000067919 */ /* 0x000e220000000000 */
[----:B------:R-:W-:-:S04]  /*0c60*/  LOP3.LUT R0, R5, 0x3e0, RZ, 0xc0, !PT ;  /* 0x000003e005007812 */ /* 0x000fc800078ec0ff */
[----:B------:R-:W-:Y:S02]  /*0c70*/  IADD3 R3, PT, PT, R0, 0x20, RZ ;  /* 0x0000002000037810 */ /* 0x000fe40007ffe0ff */
[----:B------:R-:W-:Y:S02]  /*0c80*/  LOP3.LUT R7, RZ, R0, RZ, 0x33, !PT ;  /* 0x00000000ff077212 */ /* 0x000fe400078e33ff */
[-C--:B------:R-:W-:Y:S02]  /*0c90*/  ISETP.GT.U32.AND P0, PT, R3, R4.reuse, PT ;  /* 0x000000040300720c */ /* 0x080fe40003f04070 */
        /* <DEDUP_REMOVED lines=40> */
[----:B------:R-:W0:Y:S04]  /*0f20*/  LDS.128 R20, [UR4+0x10] ;  /* 0x00001004ff147984 */ /* 0x000e280008000c00 */
        /* <DEDUP_REMOVED lines=30> */
.L_x_206:
[----:B------:R-:W0:Y:S01]  /*1110*/  S2R R0, SR_TID.X ;  /* 0x0000000000007919 */ /* 0x000e220000002100 */
[----:B------:R-:W1:Y:S02]  /*1120*/  LDCU.64 UR4, c[0x0][0x380] ;  /* 0x00007000ff0477ac */ /* 0x000e640008000a00 */
[----:B-1----:R-:W-:Y:S02]  /*1130*/  MOV R12, UR4 ;  /* 0x00000004000c7c02 */ /* 0x002fe40008000f00 */
[----:B------:R-:W-:-:S03]  /*1140*/  MOV R13, UR5 ;  /* 0x00000005000d7c02 */ /* 0x000fc60008000f00 */
        /* <DEDUP_REMOVED lines=17> */
[----:B------:R-:W-:Y:S01]  /*1260*/  UMOV UR4, 0x2000 ;  /* 0x0000200000047882 */ /* 0x000fe20000000000 */
[----:B--2---:R-:W-:-:S04]  /*1270*/  FMUL R21, R21, R21 ;  /* 0x0000001515157220 */ /* 0x004fc80000400000 */
[----:B---3--:R-:W-:Y:S01]  /*1280*/  FFMA R21, R20, R20, R21 ;  /* 0x0000001414157223 */ /* 0x008fe20000000015 */
[----:B------:R-:W-:Y:S01]  /*1290*/  IADD3 R20, PT, PT, R4, -0x2000, RZ ;  /* 0xffffe00004147810 */ /* 0x000fe20007ffe0ff */
[----:B----4-:R-:W-:-:S03]  /*12a0*/  FMUL R17, R17, R17 ;  /* 0x0000001111117220 */ /* 0x010fc60000400000 */
[----:B------:R-:W-:Y:S01]  /*12b0*/  ISETP.GE.U32.AND P0, PT, R20, 0x2000, PT ;  /* 0x000020001400780c */ /* 0x000fe20003f06070 */
[----:B-----5:R-:W-:Y:S01]  /*12c0*/  FMUL R19, R19, R19 ;  /* 0x0000001313137220 */ /* 0x020fe20000400000 */
[----:B------:R-:W-:Y:S01]  /*12d0*/  FMUL R22, R22, R22 ;  /* 0x0000001616167220 */ /* 0x000fe20000400000 */
        /* <DEDUP_REMOVED lines=19> */
[----:B------:R-:W0:Y:S01]  /*1410*/  LDC R4, c[0x0][0x390] ;  /* 0x0000e400ff047b82 */ /* 0x000e220000000800 */
[----:B------:R-:W-:-:S07]  /*1420*/  UMOV UR4, 0x2000 ;  /* 0x0000200000047882 */ /* 0x000fce0000000000 */
[----:B------:R-:W1:Y:S02]  /*1430*/  LDC.64 R12, c[0x0][0x380] ;  /* 0x0000e000ff0c7b82 */ /* 0x000e640000000a00 */
.L_x_223:
[----:B------:R-:W-:-:S05]  /*1440*/  IADD3 R3, PT, PT, R0, UR4, RZ ;  /* 0x0000000400037c10 */ /* 0x000fca000fffe0ff */
        /* <DEDUP_REMOVED lines=17> */
[----:B0-----:R-:W-:-:S04]  /*1560*/  IADD3 R2, PT, PT, R4, -UR4, RZ ;  /* 0x8000000404027c10 */ /* 0x001fc8000fffe0ff */
[----:B------:R-:W-:Y:S01]  /*1570*/  ISETP.GE.U32.AND P0, PT, R2, 0x2000, PT ;  /* 0x000020000200780c */ /* 0x000fe20003f06070 */
[----:B--2---:R-:W-:Y:S01]  /*1580*/  FFMA R7, R22, R22, R7 ;  /* 0x0000001616077223 */ /* 0x004fe20000000007 */
        /* <DEDUP_REMOVED lines=23> */
[----:B------:R-:W-:-:S06]  /*1700*/  UIADD3 UR4, UPT, UPT, UR4, 0x2000, URZ ;  /* 0x0000200004047890 */ /* 0x000fcc000fffe0ff */
[----:B------:R-:W-:-:S13]  /*1710*/  ISETP.LT.U32.AND P0, PT, R20, UR4, PT ;  /* 0x0000000414007c0c */ /* 0x000fda000bf01070 */
[----:B------:R-:W-:Y:S05]  /*1720*/  @!P0 BRA `(.L_x_223) ;  /* 0xfffffffc00448947 */ /* 0x000fea000383ffff */
.L_x_221:
[----:B------:R-:W-:Y:S01]  /*1730*/  IADD3 R3, PT, PT, R4, -UR4, RZ ;  /* 0x8000000404037c10 */ /* 0x000fe2000fffe0ff */
[----:B------:R-:W-:Y:S03]  /*1740*/  BSSY.RECONVERGENT B1, `(.L_x_222) ;  /* 0x00000a3000017945 */ /* 0x000fe60003800200 */
[----:B------:R-:W-:-:S04]  /*1750*/  ISETP.GE.AND P0, PT, R0, R3, PT ;  /* 0x000000030000720c */ /* 0x000fc80003f06270 */
[----:B------:R-:W-:-:S13]  /*1760*/  ISETP.LE.U32.OR P0, PT, R4, UR4, P0 ;  /* 0x0000000404007c0c */ /* 0x000fda0008703470 */
[----:B------:R-:W-:Y:S05]  /*1770*/  @P0 BRA `(.L_x_224) ;  /* 0x00000008007c0947 */ /* 0x000fea0003800000 */
[-C--:B------:R-:W-:Y:S01]  /*1780*/  LOP3.LUT R3, RZ, R0.reuse, RZ, 0x33, !PT ;  /* 0x00000000ff037212 */ /* 0x080fe200078e33ff */
[----:B------:R-:W-:Y:S01]  /*1790*/  BSSY.RECONVERGENT B2, `(.L_x_225) ;  /* 0x0000052000027945 */ /* 0x000fe20003800200 */
[----:B------:R-:W-:Y:S02]  /*17a0*/  MOV R5, R0 ;  /* 0x0000000000057202 */ /* 0x000fe40000000f00 */
[----:B------:R-:W-:-:S04]  /*17b0*/  IADD3 R3, PT, PT, R4, -UR4, R3 ;  /* 0x8000000404037c10 */ /* 0x000fc8000fffe003 */
[C---:B------:R-:W-:Y:S02]  /*17c0*/  ISETP.GE.U32.AND P0, PT, R3.reuse, 0x1e00, PT ;  /* 0x00001e000300780c */ /* 0x040fe40003f06070 */
[----:B------:R-:W-:-:S04]  /*17d0*/  LEA.HI R3, R3, 0x1, RZ, 0x17 ;  /* 0x0000000103037811 */ /* 0x000fc800078fb8ff */
[----:B------:R-:W-:-:S07]  /*17e0*/  LOP3.LUT R4, R3, 0xf, RZ, 0xc0, !PT ;  /* 0x0000000f03047812 */ /* 0x000fce00078ec0ff */
[----:B------:R-:W-:Y:S05]  /*17f0*/  @!P0 BRA `(.L_x_226) ;  /* 0x00000004002c8947 */ /* 0x000fea0003800000 */
[----:B------:R-:W-:Y:S01]  /*1800*/  LOP3.LUT R6, R3, 0xfffff0, RZ, 0xc0, !PT ;  /* 0x00fffff003067812 */ /* 0x000fe200078ec0ff */
[----:B------:R-:W-:Y:S01]  /*1810*/  BSSY.RECONVERGENT B3, `(.L_x_227) ;  /* 0x0000048000037945 */ /* 0x000fe20003800200 */
[C---:B------:R-:W-:Y:S02]  /*1820*/  LOP3.LUT R5, R0.reuse, 0x1000, RZ, 0xfc, !PT ;  /* 0x0000100000057812 */ /* 0x040fe400078efcff */
[----:B------:R-:W-:Y:S02]  /*1830*/  IADD3 R2, PT, PT, R0, UR4, RZ ;  /* 0x0000000400027c10 */ /* 0x000fe4000fffe0ff */
[----:B------:R-:W-:-:S07]  /*1840*/  IADD3 R6, PT, PT, -R6, RZ, RZ ;  /* 0x000000ff06067210 */ /* 0x000fce0007ffe1ff */
.L_x_228:
[C---:B------:R-:W-:Y:S01]  /*1850*/  IADD3 R19, PT, PT, R2.reuse, 0x200, RZ ;  /* 0x0000020002137810 */ /* 0x040fe20007ffe0ff */
[C---:B------:R-:W-:Y:S01]  /*1860*/  IMAD.WIDE.U32 R14, R2.reuse, 0x4, R12 ;  /* 0x00000004020e7825 */ /* 0x040fe200078e000c */
[----:B------:R-:W-:-:S03]  /*1870*/  IADD3 R11, PT, PT, R2, 0x400, RZ ;  /* 0x00000400020b7810 */ /* 0x000fc60007ffe0ff */
[--C-:B------:R-:W-:Y:S01]  /*1880*/  IMAD.WIDE.U32 R18, R19, 0x4, R12.reuse ;  /* 0x0000000413127825 */ /* 0x100fe200078e000c */
[----:B------:R0:W2:Y:S01]  /*1890*/  LDG.E R8, desc[UR6][R14.64] ;  /* 0x000000060e087981 */ /* 0x0000a2000c1e1900 */
[C---:B------:R-:W-:Y:S02]  /*18a0*/  IADD3 R21, PT, PT, R2.reuse, 0x600, RZ ;  /* 0x0000060002157810 */ /* 0x040fe40007ffe0ff */
[--C-:B------:R-:W-:Y:S01]  /*18b0*/  IMAD.WIDE.U32 R10, R11, 0x4, R12.reuse ;  /* 0x000000040b0a7825 */ /* 0x100fe200078e000c */
[----:B------:R1:W3:Y:S01]  /*18c0*/  LDG.E R9, desc[UR6][R18.64] ;  /* 0x0000000612097981 */ /* 0x0002e2000c1e1900 */
[C---:B------:R-:W-:Y:S02]  /*18d0*/  IADD3 R17, PT, PT, R2.reuse, 0x800, RZ ;  /* 0x0000080002117810 */ /* 0x040fe40007ffe0ff */
[--C-:B------:R-:W-:Y:S02]  /*18e0*/  IMAD.WIDE.U32 R20, R21, 0x4, R12.reuse ;  /* 0x0000000415147825 */ /* 0x100fe400078e000c */
[----:B------:R4:W5:Y:S01]  /*18f0*/  LDG.E R10, desc[UR6][R10.64] ;  /* 0x000000060a0a7981 */ /* 0x000962000c1e1900 */
[----:B------:R-:W-:Y:S01]  /*1900*/  IADD3 R29, PT, PT, R2, 0xa00, RZ ;  /* 0x00000a00021d7810 */ /* 0x000fe20007ffe0ff */
[----:B------:R-:W-:-:S02]  /*1910*/  IMAD.WIDE.U32 R16, R17, 0x4, R12 ;  /* 0x0000000411107825 */ /* 0x000fc400078e000c */
[----:B------:R4:W5:Y:S01]  /*1920*/  LDG.E R27, desc[UR6][R20.64] ;  /* 0x00000006141b7981 */ /* 0x000962000c1e1900 */
[C---:B------:R-:W-:Y:S01]  /*1930*/  IADD3 R23, PT, PT, R2.reuse, 0xc00, RZ ;  /* 0x00000c0002177810 */ /* 0x040fe20007ffe0ff */
[--C-:B------:R-:W-:Y:S02]  /*1940*/  IMAD.WIDE.U32 R28, R29, 0x4, R12.reuse ;  /* 0x000000041d1c7825 */ /* 0x100fe400078e000c */
[----:B------:R-:W5:Y:S01]  /*1950*/  LDG.E R26, desc[UR6][R16.64] ;  /* 0x00000006101a7981 */ /* 0x000f62000c1e1900 */
[C---:B------:R-:W-:Y:S01]  /*1960*/  IADD3 R22, PT, PT, R2.reuse, 0xe00, RZ ;  /* 0x00000e0002167810 */ /* 0x040fe20007ffe0ff */
[--C-:B0-----:R-:W-:Y:S02]  /*1970*/  IMAD.WIDE.U32 R14, R23, 0x4, R12.reuse ;  /* 0x00000004170e7825 */ /* 0x101fe400078e000c */
[----:B------:R0:W5:Y:S01]  /*1980*/  LDG.E R25, desc[UR6][R28.64] ;  /* 0x000000061c197981 */ /* 0x000162000c1e1900 */
[----:B------:R-:W-:Y:S01]  /*1990*/  IADD3 R23, PT, PT, R2, 0x1000, RZ ;  /* 0x0000100002177810 */ /* 0x000fe20007ffe0ff */
[----:B-1----:R-:W-:-:S02]  /*19a0*/  IMAD.WIDE.U32 R18, R22, 0x4, R12 ;  /* 0x0000000416127825 */ /* 0x002fc400078e000c */
[----:B------:R1:W5:Y:S01]  /*19b0*/  LDG.E R24, desc[UR6][R14.64] ;  /* 0x000000060e187981 */ /* 0x000362000c1e1900 */
[C---:B----4-:R-:W-:Y:S01]  /*19c0*/  IADD3 R11, PT, PT, R2.reuse, 0x1200, RZ ;  /* 0x00001200020b7810 */ /* 0x050fe20007ffe0ff */
[--C-:B------:R-:W-:Y:S02]  /*19d0*/  IMAD.WIDE.U32 R20, R23, 0x4, R12.reuse ;  /* 0x0000000417147825 */ /* 0x100fe400078e000c */
[----:B------:R4:W5:Y:S01]  /*19e0*/  LDG.E R23, desc[UR6][R18.64] ;  /* 0x0000000612177981 */ /* 0x000962000c1e1900 */
[C---:B0-----:R-:W-:Y:S01]  /*19f0*/  IADD3 R29, PT, PT, R2.reuse, 0x1400, RZ ;  /* 0x00001400021d7810 */ /* 0x041fe20007ffe0ff */
[--C-:B------:R-:W-:Y:S02]  /*1a00*/  IMAD.WIDE.U32 R16, R11, 0x4, R12.reuse ;  /* 0x000000040b107825 */ /* 0x100fe400078e000c */
[----:B------:R-:W5:Y:S01]  /*1a10*/  LDG.E R22, desc[UR6][R20.64] ;  /* 0x0000000614167981 */ /* 0x000f62000c1e1900 */
[----:B-1----:R-:W-:Y:S01]  /*1a20*/  IADD3 R15, PT, PT, R2, 0x1600, RZ ;  /* 0x00001600020f7810 */ /* 0x002fe20007ffe0ff */
[----:B------:R-:W-:-:S02]  /*1a30*/  IMAD.WIDE.U32 R28, R29, 0x4, R12 ;  /* 0x000000041d1c7825 */ /* 0x000fc400078e000c */
[----:B------:R0:W5:Y:S01]  /*1a40*/  LDG.E R11, desc[UR6][R16.64] ;  /* 0x00000006100b7981 */ /* 0x000162000c1e1900 */
[C---:B----4-:R-:W-:Y:S01]  /*1a50*/  IADD3 R19, PT, PT, R2.reuse, 0x1800, RZ ;  /* 0x0000180002137810 */ /* 0x050fe20007ffe0ff */
[--C-:B------:R-:W-:Y:S02]  /*1a60*/  IMAD.WIDE.U32 R14, R15, 0x4, R12.reuse ;  /* 0x000000040f0e7825 */ /* 0x100fe400078e000c */
[----:B------:R-:W4:Y:S02]  /*1a70*/  LDG.E R28, desc[UR6][R28.64] ;  /* 0x000000061c1c7981 */ /* 0x000f24000c1e1900 */
[----:B------:R-:W-:Y:S01]  /*1a80*/  IMAD.WIDE.U32 R18, R19, 0x4, R12 ;  /* 0x0000000413127825 */ /* 0x000fe200078e000c */
[C---:B0-----:R-:W-:Y:S02]  /*1a90*/  IADD3 R17, PT, PT, R2.reuse, 0x1a00, RZ ;  /* 0x00001a0002117810 */ /* 0x041fe40007ffe0ff */
[----:B------:R-:W-:-:S03]  /*1aa0*/  IADD3 R21, PT, PT, R2, 0x1c00, RZ ;  /* 0x00001c0002157810 */ /* 0x000fc60007ffe0ff */
[----:B------:R-:W4:Y:S04]  /*1ab0*/  LDG.E R18, desc[UR6][R18.64] ;  /* 0x0000000612127981 */ /* 0x000f28000c1e1900 */
[----:B------:R0:W4:Y:S01]  /*1ac0*/  LDG.E R29, desc[UR6][R14.64] ;  /* 0x000000060e1d7981 */ /* 0x000122000c1e1900 */
[----:B------:R-:W-:Y:S01]  /*1ad0*/  IADD3 R20, PT, PT, R2, 0x1e00, RZ ;  /* 0x00001e0002147810 */ /* 0x000fe20007ffe0ff */
[----:B0-----:R-:W-:-:S04]  /*1ae0*/  IMAD.WIDE.U32 R14, R17, 0x4, R12 ;  /* 0x00000004110e7825 */ /* 0x001fc800078e000c */
[--C-:B------:R-:W-:Y:S02]  /*1af0*/  IMAD.WIDE.U32 R16, R21, 0x4, R12.reuse ;  /* 0x0000000415107825 */ /* 0x100fe400078e000c */
[----:B------:R-:W4:Y:S02]  /*1b00*/  LDG.E R14, desc[UR6][R14.64] ;  /* 0x000000060e0e7981 */ /* 0x000f24000c1e1900 */
[----:B------:R-:W-:Y:S02]  /*1b10*/  IMAD.WIDE.U32 R20, R20, 0x4, R12 ;  /* 0x0000000414147825 */ /* 0x000fe400078e000c */
[----:B------:R-:W4:Y:S04]  /*1b20*/  LDG.E R16, desc[UR6][R16.64] ;  /* 0x0000000610107981 */ /* 0x000f28000c1e1900 */
[----:B------:R-:W4:Y:S01]  /*1b30*/  LDG.E R20, desc[UR6][R20.64] ;  /* 0x0000000614147981 */ /* 0x000f22000c1e1900 */
[----:B------:R-:W-:-:S04]  /*1b40*/  IADD3 R6, PT, PT, R6, 0x10, RZ ;  /* 0x0000001006067810 */ /* 0x000fc80007ffe0ff */
[----:B------:R-:W-:Y:S02]  /*1b50*/  ISETP.NE.AND P0, PT, R6, RZ, PT ;  /* 0x000000ff0600720c */ /* 0x000fe40003f05270 */
[----:B------:R-:W-:Y:S02]  /*1b60*/  IADD3 R5, PT, PT, R5, 0x2000, RZ ;  /* 0x0000200005057810 */ /* 0x000fe40007ffe0ff */
[----:B------:R-:W-:Y:S01]  /*1b70*/  IADD3 R2, PT, PT, R2, 0x2000, RZ ;  /* 0x0000200002027810 */ /* 0x000fe20007ffe0ff */
[----:B--2---:R-:W-:-:S04]  /*1b80*/  FFMA R8, R8, R8, R7 ;  /* 0x0000000808087223 */ /* 0x004fc80000000007 */
[----:B---3--:R-:W-:-:S04]  /*1b90*/  FFMA R9, R9, R9, R8 ;  /* 0x0000000909097223 */ /* 0x008fc80000000008 */
        /* <DEDUP_REMOVED lines=8> */
[----:B----4-:R-:W-:-:S04]  /*1c20*/  FFMA R28, R28, R28, R11 ;  /* 0x0000001c1c1c7223 */ /* 0x010fc8000000000b */
[----:B------:R-:W-:-:S04]  /*1c30*/  FFMA R29, R29, R29, R28 ;  /* 0x0000001d1d1d7223 */ /* 0x000fc8000000001c */
[----:B------:R-:W-:-:S04]  /*1c40*/  FFMA R29, R18, R18, R29 ;  /* 0x00000012121d7223 */ /* 0x000fc8000000001d */
[----:B------:R-:W-:-:S04]  /*1c50*/  FFMA R29, R14, R14, R29 ;  /* 0x0000000e0e1d7223 */ /* 0x000fc8000000001d */
[----:B------:R-:W-:-:S04]  /*1c60*/  FFMA R29, R16, R16, R29 ;  /* 0x00000010101d7223 */ /* 0x000fc8000000001d */
[----:B------:R-:W-:Y:S01]  /*1c70*/  FFMA R7, R20, R20, R29 ;  /* 0x0000001414077223 */ /* 0x000fe2000000001d */
[----:B------:R-:W-:Y:S06]  /*1c80*/  @P0 BRA `(.L_x_228) ;  /* 0xfffffff800f00947 */ /* 0x000fec000383ffff */
[----:B------:R-:W-:Y:S05]  /*1c90*/  BSYNC.RECONVERGENT B3 ;  /* 0x0000000000037941 */ /* 0x000fea0003800200 */
.L_x_227:
[----:B------:R-:W-:-:S07]  /*1ca0*/  IADD3 R5, PT, PT, R5, -0x1000, RZ ;  /* 0xfffff00005057810 */ /* 0x000fce0007ffe0ff */
.L_x_226:
[----:B------:R-:W-:Y:S05]  /*1cb0*/  BSYNC.RECONVERGENT B2 ;  /* 0x0000000000027941 */ /* 0x000fea0003800200 */
.L_x_225:
[----:B------:R-:W-:-:S13]  /*1cc0*/  ISETP.NE.AND P0, PT, R4, RZ, PT ;  /* 0x000000ff0400720c */ /* 0x000fda0003f05270 */
[----:B------:R-:W-:Y:S05]  /*1cd0*/  @!P0 BRA `(.L_x_224) ;  /* 0x0000000400248947 */ /* 0x000fea0003800000 */
[----:B------:R-:W-:Y:S01]  /*1ce0*/  ISETP.GE.U32.AND P0, PT, R4, 0x8, PT ;  /* 0x000000080400780c */ /* 0x000fe20003f06070 */
[----:B------:R-:W-:Y:S01]  /*1cf0*/  BSSY.RECONVERGENT B2, `(.L_x_229) ;  /* 0x0000025000027945 */ /* 0x000fe20003800200 */
[----:B------:R-:W-:-:S04]  /*1d00*/  LOP3.LUT R22, R3, 0x7, RZ, 0xc0, !PT ;  /* 0x0000000703167812 */ /* 0x000fc800078ec0ff */
[----:B------:R-:W-:-:S07]  /*1d10*/  ISETP.NE.AND P1, PT, R22, RZ, PT ;  /* 0x000000ff1600720c */ /* 0x000fce0003f25270 */
[----:B------:R-:W-:Y:S06]  /*1d20*/  @!P0 BRA `(.L_x_230) ;  /* 0x0000000000848947 */ /* 0x000fec0003800000 */
[----:B------:R-:W-:-:S04]  /*1d30*/  IADD3 R15, PT, PT, R5, UR4, RZ ;  /* 0x00000004050f7c10 */ /* 0x000fc8000fffe0ff */
        /* <DEDUP_REMOVED lines=9> */
[----:B------:R-:W-:Y:S01]  /*1dd0*/  IMAD.WIDE.U32 R10, R11, 0x4, R12 ;  /* 0x000000040b0a7825 */ /* 0x000fe200078e000c */
[----:B------:R-:W4:Y:S01]  /*1de0*/  LDG.E R6, desc[UR6][R20.64] ;  /* 0x0000000614067981 */ /* 0x000f22000c1e1900 */
[----:B------:R-:W-:-:S02]  /*1df0*/  IADD3 R23, PT, PT, R15, 0xa00, RZ ;  /* 0x00000a000f177810 */ /* 0x000fc40007ffe0ff */
[--C-:B------:R-:W-:Y:S01]  /*1e00*/  IMAD.WIDE.U32 R16, R17, 0x4, R12.reuse ;  /* 0x0000000411107825 */ /* 0x100fe200078e000c */
[----:B------:R-:W-:Y:S01]  /*1e10*/  IADD3 R25, PT, PT, R15, 0xc00, RZ ;  /* 0x00000c000f197810 */ /* 0x000fe20007ffe0ff */
[----:B------:R-:W5:Y:S02]  /*1e20*/  LDG.E R10, desc[UR6][R10.64] ;  /* 0x000000060a0a7981 */ /* 0x000f64000c1e1900 */
[--C-:B0-----:R-:W-:Y:S01]  /*1e30*/  IMAD.WIDE.U32 R8, R23, 0x4, R12.reuse ;  /* 0x0000000417087825 */ /* 0x101fe200078e000c */
[----:B------:R-:W-:Y:S01]  /*1e40*/  IADD3 R23, PT, PT, R15, 0xe00, RZ ;  /* 0x00000e000f177810 */ /* 0x000fe20007ffe0ff */
[----:B------:R-:W5:Y:S02]  /*1e50*/  LDG.E R16, desc[UR6][R16.64] ;  /* 0x0000000610107981 */ /* 0x000f64000c1e1900 */
[--C-:B------:R-:W-:Y:S02]  /*1e60*/  IMAD.WIDE.U32 R14, R25, 0x4, R12.reuse ;  /* 0x00000004190e7825 */ /* 0x100fe400078e000c */
[----:B------:R-:W5:Y:S02]  /*1e70*/  LDG.E R8, desc[UR6][R8.64] ;  /* 0x0000000608087981 */ /* 0x000f64000c1e1900 */
[----:B-1----:R-:W-:-:S02]  /*1e80*/  IMAD.WIDE.U32 R18, R23, 0x4, R12 ;  /* 0x0000000417127825 */ /* 0x002fc400078e000c */
        /* <DEDUP_REMOVED lines=11> */
.L_x_230:
[----:B------:R-:W-:Y:S05]  /*1f40*/  BSYNC.RECONVERGENT B2 ;  /* 0x0000000000027941 */ /* 0x000fea0003800200 */
.L_x_229:
        /* <DEDUP_REMOVED lines=23> */
.L_x_232:
[----:B------:R-:W-:Y:S05]  /*20c0*/  BSYNC.RECONVERGENT B2 ;  /* 0x0000000000027941 */ /* 0x000fea0003800200 */
.L_x_231:
[----:B------:R-:W-:Y:S05]  /*20d0*/  @!P1 BRA `(.L_x_224) ;  /* 0x0000000000249947 */ /* 0x000fea0003800000 */
[----:B------:R-:W-:Y:S02]  /*20e0*/  IADD3 R5, PT, PT, R5, UR4, RZ ;  /* 0x0000000405057c10 */ /* 0x000fe4000fffe0ff */
[----:B------:R-:W-:-:S07]  /*20f0*/  IADD3 R4, PT, PT, -R4, RZ, RZ ;  /* 0x000000ff04047210 */ /* 0x000fce0007ffe1ff */
.L_x_233:
[----:B------:R-:W-:-:S06]  /*2100*/  IMAD.WIDE.U32 R2, R5, 0x4, R12 ;  /* 0x0000000405027825 */ /* 0x000fcc00078e000c */
[----:B------:R-:W2:Y:S01]  /*2110*/  LDG.E R2, desc[UR6][R2.64] ;  /* 0x0000000602027981 */ /* 0x000ea2000c1e1900 */
[----:B------:R-:W-:Y:S02]  /*2120*/  IADD3 R4, PT, PT, R4, 0x1, RZ ;  /* 0x0000000104047810 */ /* 0x000fe40007ffe0ff */
[----:B------:R-:W-:Y:S02]  /*2130*/  IADD3 R5, PT, PT, R5, 0x200, RZ ;  /* 0x0000020005057810 */ /* 0x000fe40007ffe0ff */
[----:B------:R-:W-:Y:S01]  /*2140*/  ISETP.NE.AND P0, PT, R4, RZ, PT ;  /* 0x000000ff0400720c */ /* 0x000fe20003f05270 */
[----:B--2---:R-:W-:-:S12]  /*2150*/  FFMA R7, R2, R2, R7 ;  /* 0x0000000202077223 */ /* 0x004fd80000000007 */
[----:B------:R-:W-:Y:S05]  /*2160*/  @P0 BRA `(.L_x_233) ;  /* 0xfffffffc00e40947 */ /* 0x000fea000383ffff */
.L_x_224:
[----:B------:R-:W-:Y:S05]  /*2170*/  BSYNC.RECONVERGENT B1 ;  /* 0x0000000000017941 */ /* 0x000fea0003800200 */
.L_x_222:
        /* <DEDUP_REMOVED lines=33> */
[----:B------:R-:W3:Y:S04]  /*2390*/  LDS.128 R8, [UR4+0x30] ;  /* 0x00003004ff087984 */ /* 0x000ee80008000c00 */
[----:B------:R-:W4:Y:S01]  /*23a0*/  LDS.128 R16, [UR4+0x40] ;  /* 0x00004004ff107984 */ /* 0x000f220008000c00 */
[----:B0-----:R-:W-:-:S04]  /*23b0*/  FADD R5, R0, R5 ;  /* 0x0000000500057221 */ /* 0x001fc80000000000 */
        /* <DEDUP_REMOVED lines=13> */
[----:B------:R-:W-:-:S07]  /*2490*/  FADD R0, R18, R19 ;  /* 0x0000001312007221 */ /* 0x000fce0000000000 */
.L_x_220:
[----:B------:R-:W-:Y:S05]  /*24a0*/  BSYNC.RECONVERGENT B0 ;  /* 0x0000000000007941 */ /* 0x000fea0003800200 */
.L_x_205:
[----:B------:R-:W-:Y:S05]  /*24b0*/  @P0 EXIT ;  /* 0x000000000000094d */ /* 0x000fea0003800000 */
[----:B012---:R-:W0:Y:S01]  /*24c0*/  LDC.64 R2, c[0x0][0x388] ;  /* 0x0000e200ff027b82 */ /* 0x007e220000000a00 */
[----:B------:R-:W1:Y:S02]  /*24d0*/  LDCU UR4, c[0x0][0x398] ;  /* 0x00007300ff0477ac */ /* 0x000e640008000800 */
[----:B-1----:R-:W-:-:S05]  /*24e0*/  FADD R5, R0, UR4 ;  /* 0x0000000400057e21 */ /* 0x002fca0008000000 */
[----:B0-----:R-:W-:Y:S01]  /*24f0*/  STG.E desc[UR6][R2.64], R5 ;  /* 0x0000000502007986 */ /* 0x001fe2000c101906 */
[----:B------:R-:W-:Y:S05]  /*2500*/  EXIT ;  /* 0x000000000000794d */ /* 0x000fea0003800000 */
.L_x_234:
        /* <DEDUP_REMOVED lines=15> */
.L_x_334:


//--------------------- .text._ZN3cub18CUB_300001_SM_10006detail11EmptyKernelIvEEvv --------------------------
	.section	.text._ZN3cub18CUB_300001_SM_10006detail11EmptyKernelIvEEvv,"ax",@progbits
	.align	128
        .global         _ZN3cub18CUB_300001_SM_10006detail11EmptyKernelIvEEvv
        .type           _ZN3cub18CUB_300001_SM_10006detail11EmptyKernelIvEEvv,@function
        .size           _ZN3cub18CUB_300001_SM_10006detail11EmptyKernelIvEEvv,(.L_x_335 - _ZN3cub18CUB_300001_SM_10006detail11EmptyKernelIvEEvv)
        .other          _ZN3cub18CUB_300001_SM_10006detail11EmptyKernelIvEEvv,@"STO_CUDA_ENTRY STV_DEFAULT"
_ZN3cub18CUB_300001_SM_10006detail11EmptyKernelIvEEvv:
.text._ZN3cub18CUB_300001_SM_10006detail11EmptyKernelIvEEvv:
[----:B------:R-:W-:Y:S01]  /*0000*/  LDC R1, c[0x0][0x37c] ;  /* 0x0000df00ff017b82 */ /* 0x000fe20000000800 */
[----:B------:R-:W-:Y:S05]  /*0010*/  EXIT ;  /* 0x000000000000794d */ /* 0x000fea0003800000 */
.L_x_235:
        /* <DEDUP_REMOVED lines=14> */
.L_x_335:


//--------------------- .text._Z13reduce_kernelILj1ELb0EEvPfS0_j --------------------------
	.section	.text._Z13reduce_kernelILj1ELb0EEvPfS0_j,"ax",@progbits
	.align	128
        .global         _Z13reduce_kernelILj1ELb0EEvPfS0_j
        .type           _Z13reduce_kernelILj1ELb0EEvPfS0_j,@function
        .size           _Z13reduce_kernelILj1ELb0EEvPfS0_j,(.L_x_336 - _Z13reduce_kernelILj1ELb0EEvPfS0_j)
        .other          _Z13reduce_kernelILj1ELb0EEvPfS0_j,@"STO_CUDA_ENTRY STV_DEFAULT"
_Z13reduce_kernelILj1ELb0EEvPfS0_j:
.text._Z13reduce_kernelILj1ELb0EEvPfS0_j:
[----:B------:R-:W-:Y:S01]  /*0000*/  LDC R1, c[0x0][0x37c] ;  /* 0x0000df00ff017b82 */ /* 0x000fe20000000800 */
[----:B------:R-:W0:Y:S01]  /*0010*/  S2R R8, SR_TID.X ;  /* 0x0000000000087919 */ /* 0x000e220000002100 */
[----:B------:R-:W1:Y:S01]  /*0020*/  LDCU UR4, c[0x0][0x390] ;  /* 0x00007200ff0477ac */ /* 0x000e620008000800 */
[----:B------:R-:W-:Y:S01]  /*0030*/  BSSY.RECONVERGENT B0, `(.L_x_236) ;  /* 0x0000015000007945 */ /* 0x000fe20003800200 */
[----:B------:R-:W-:Y:S01]  /*0040*/  HFMA2 R6, -RZ, RZ, 0, 0 ;  /* 0x00000000ff067431 */ /* 0x000fe200000001ff */
[----:B------:R-:W0:Y:S01]  /*0050*/  S2R R11, SR_CTAID.X ;  /* 0x00000000000b7919 */ /* 0x000e220000002500 */
[----:B------:R-:W2:Y:S01]  /*0060*/  LDCU.64 UR6, c[0x0][0x358] ;  /* 0x00006b00ff0677ac */ /* 0x000ea20008000a00 */
[----:B------:R-:W3:Y:S01]  /*0070*/  LDCU UR8, c[0x0][0x390] ;  /* 0x00007200ff0877ac */ /* 0x000ee20008000800 */
[----:B0-----:R-:W-:-:S05]  /*0080*/  IMAD R0, R11, 0x2, R8 ;  /* 0x000000020b007824 */ /* 0x001fca00078e0208 */
[----:B-1----:R-:W-:-:S13]  /*0090*/  ISETP.GE.U32.AND P0, PT, R0, UR4, PT ;  /* 0x0000000400007c0c */ /* 0x002fda000bf06070 */
[----:B--23--:R-:W-:Y:S05]  /*00a0*/  @P0 BRA `(.L_x_237) ;  /* 0x0000000000340947 */ /* 0x00cfea0003800000 */
[----:B------:R-:W0:Y:S01]  /*00b0*/  LDC R13, c[0x0][0x370] ;  /* 0x0000dc00ff0d7b82 */ /* 0x000e220000000800 */
[----:B------:R-:W-:-:S07]  /*00c0*/  IMAD.MOV.U32 R6, RZ, RZ, RZ ;  /* 0x000000ffff067224 */ /* 0x000fce00078e00ff */
[----:B------:R-:W1:Y:S02]  /*00d0*/  LDC.64 R2, c[0x0][0x380] ;  /* 0x0000e000ff027b82 */ /* 0x000e640000000a00 */
.L_x_238:
[----:B------:R-:W-:-:S04]  /*00e0*/  IADD3 R4, PT, PT, R0, 0x1, RZ ;  /* 0x0000000100047810 */ /* 0x000fc80007ffe0ff */
[----:B------:R-:W-:Y:S01]  /*00f0*/  ISETP.GE.U32.AND P0, PT, R4, UR8, PT ;  /* 0x0000000804007c0c */ /* 0x000fe2000bf06070 */
[----:B-1----:R-:W-:-:S05]  /*0100*/  IMAD.WIDE.U32 R4, R0, 0x4, R2 ;  /* 0x0000000400047825 */ /* 0x002fca00078e0002 */
[----:B------:R-:W2:Y:S07]  /*0110*/  LDG.E R7, desc[UR6][R4.64] ;  /* 0x0000000604077981 */ /* 0x000eae000c1e1900 */
[----:B------:R-:W3:Y:S01]  /*0120*/  @!P0 LDG.E R9, desc[UR6][R4.64+0x4] ;  /* 0x0000040604098981 */ /* 0x000ee2000c1e1900 */
[----:B0-----:R-:W-:-:S05]  /*0130*/  IMAD R0, R13, 0x2, R0 ;  /* 0x000000020d007824 */ /* 0x001fca00078e0200 */
[----:B------:R-:W-:Y:S01]  /*0140*/  ISETP.GE.U32.AND P1, PT, R0, UR8, PT ;  /* 0x0000000800007c0c */ /* 0x000fe2000bf26070 */
[----:B--2---:R-:W-:-:S04]  /*0150*/  FADD R6, R7, R6 ;  /* 0x0000000607067221 */ /* 0x004fc80000000000 */
[----:B---3--:R-:W-:-:S08]  /*0160*/  @!P0 FADD R6, R6, R9 ;  /* 0x0000000906068221 */ /* 0x008fd00000000000 */
[----:B------:R-:W-:Y:S05]  /*0170*/  @!P1 BRA `(.L_x_238) ;  /* 0xfffffffc00d89947 */ /* 0x000fea000383ffff */
.L_x_237:
[----:B------:R-:W-:Y:S05]  /*0180*/  BSYNC.RECONVERGENT B0 ;  /* 0x0000000000007941 */ /* 0x000fea0003800200 */
.L_x_236:
[----:B------:R-:W0:Y:S01]  /*0190*/  S2UR UR5, SR_CgaCtaId ;  /* 0x00000000000579c3 */ /* 0x000e220000008800 */
[----:B------:R-:W-:Y:S01]  /*01a0*/  UMOV UR4, 0x400 ;  /* 0x0000040000047882 */ /* 0x000fe20000000000 */
[----:B------:R-:W-:Y:S01]  /*01b0*/  ISETP.NE.AND P0, PT, R8, RZ, PT ;  /* 0x000000ff0800720c */ /* 0x000fe20003f05270 */
[----:B0-----:R-:W-:-:S06]  /*01c0*/  ULEA UR4, UR5, UR4, 0x18 ;  /* 0x0000000405047291 */ /* 0x001fcc000f8ec0ff */
[----:B------:R-:W-:-:S05]  /*01d0*/  LEA R3, R8, UR4, 0x2 ;  /* 0x0000000408037c11 */ /* 0x000fca000f8e10ff */
[----:B------:R0:W-:Y:S01]  /*01e0*/  STS [R3], R6 ;  /* 0x0000000603007388 */ /* 0x0001e20000000800 */
[----:B------:R-:W-:Y:S08]  /*01f0*/  BAR.SYNC.DEFER_BLOCKING 0x0 ;  /* 0x0000000000007b1d */ /* 0x000ff00000010000 */
        /* <DEDUP_REMOVED lines=8> */
[----:B------:R-:W-:Y:S06]  /*0280*/  BAR.SYNC.DEFER_BLOCKING 0x0 ;  /* 0x0000000000007b1d */ /* 0x000fec0000010000 */
[----:B0-----:R-:W-:Y:S05]  /*0290*/  @P0 EXIT ;  /* 0x000000000000094d */ /* 0x001fea0003800000 */
[----:B------:R-:W0:Y:S01]  /*02a0*/  LDS R5, [UR4] ;  /* 0x00000004ff057984 */ /* 0x000e220008000800 */
[----:B------:R-:W1:Y:S02]  /*02b0*/  LDC.64 R2, c[0x0][0x388] ;  /* 0x0000e200ff027b82 */ /* 0x000e640000000a00 */
[----:B-1----:R-:W-:-:S05]  /*02c0*/  IMAD.WIDE.U32 R2, R11, 0x4, R2 ;  /* 0x000000040b027825 */ /* 0x002fca00078e0002 */
[----:B0-----:R-:W-:Y:S01]  /*02d0*/  STG.E desc[UR6][R2.64], R5 ;  /* 0x0000000502007986 */ /* 0x001fe2000c101906 */
[----:B------:R-:W-:Y:S05]  /*02e0*/  EXIT ;  /* 0x000000000000794d */ /* 0x000fea0003800000 */
.L_x_239:
        /* <DEDUP_REMOVED lines=9> */
.L_x_336:


//--------------------- .text._Z13reduce_kernelILj2ELb0EEvPfS0_j --------------------------
	.section	.text._Z13reduce_kernelILj2ELb0EEvPfS0_j,"ax",@progbits
	.align	128
        .global         _Z13reduce_kernelILj2ELb0EEvPfS0_j
        .type           _Z13reduce_kernelILj2ELb0EEvPfS0_j,@function
        .size           _Z13reduce_kernelILj2ELb0EEvPfS0_j,(.L_x_337 - _Z13reduce_kernelILj2ELb0EEvPfS0_j)
        .other          _Z13reduce_kernelILj2ELb0EEvPfS0_j,@"STO_CUDA_ENTRY STV_DEFAULT"
_Z13reduce_kernelILj2ELb0EEvPfS0_j:
.text._Z13reduce_kernelILj2ELb0EEvPfS0_j:
        /* <DEDUP_REMOVED lines=8> */
[----:B0-----:R-:W-:-:S04]  /*0080*/  LEA R0, R10, R9, 0x2 ;  /* 0x000000090a007211 */ /* 0x001fc800078e10ff */
[----:B-1----:R-:W-:-:S13]  /*0090*/  ISETP.GE.U32.AND P0, PT, R0, UR4, PT ;  /* 0x0000000400007c0c */ /* 0x002fda000bf06070 */
[----:B--23--:R-:W-:Y:S05]  /*00a0*/  @P0 BRA `(.L_x_241) ;  /* 0x0000000000380947 */ /* 0x00cfea0003800000 */
[----:B------:R-:W0:Y:S01]  /*00b0*/  LDC R11, c[0x0][0x370] ;  /* 0x0000dc00ff0b7b82 */ /* 0x000e220000000800 */
[----:B------:R-:W-:-:S07]  /*00c0*/  IMAD.MOV.U32 R8, RZ, RZ, RZ ;  /* 0x000000ffff087224 */ /* 0x000fce00078e00ff */
[----:B------:R-:W1:Y:S02]  /*00d0*/  LDC.64 R6, c[0x0][0x380] ;  /* 0x0000e000ff067b82 */ /* 0x000e640000000a00 */
.L_x_242:
[C---:B------:R-:W-:Y:S01]  /*00e0*/  IADD3 R5, PT, PT, R0.reuse, 0x2, RZ ;  /* 0x0000000200057810 */ /* 0x040fe20007ffe0ff */
[----:B-1----:R-:W-:-:S03]  /*00f0*/  IMAD.WIDE.U32 R2, R0, 0x4, R6 ;  /* 0x0000000400027825 */ /* 0x002fc600078e0006 */
[----:B------:R-:W-:-:S03]  /*0100*/  ISETP.GE.U32.AND P0, PT, R5, UR8, PT ;  /* 0x0000000805007c0c */ /* 0x000fc6000bf06070 */
[----:B------:R-:W2:Y:S10]  /*0110*/  LDG.E R3, desc[UR6][R2.64] ;  /* 0x0000000602037981 */ /* 0x000eb4000c1e1900 */
[----:B------:R-:W-:-:S06]  /*0120*/  @!P0 IMAD.WIDE.U32 R4, R5, 0x4, R6 ;  /* 0x0000000405048825 */ /* 0x000fcc00078e0006 */
[----:B------:R-:W3:Y:S01]  /*0130*/  @!P0 LDG.E R5, desc[UR6][R4.64] ;  /* 0x0000000604058981 */ /* 0x000ee2000c1e1900 */
[----:B0-----:R-:W-:-:S05]  /*0140*/  IMAD R0, R11, 0x4, R0 ;  /* 0x000000040b007824 */ /* 0x001fca00078e0200 */
[----:B------:R-:W-:Y:S01]  /*0150*/  ISETP.GE.U32.AND P1, PT, R0, UR8, PT ;  /* 0x0000000800007c0c */ /* 0x000fe2000bf26070 */
[----:B--2---:R-:W-:-:S04]  /*0160*/  FADD R8, R3, R8 ;  /* 0x0000000803087221 */ /* 0x004fc80000000000 */
[----:B---3--:R-:W-:-:S08]  /*0170*/  @!P0 FADD R8, R8, R5 ;  /* 0x0000000508088221 */ /* 0x008fd00000000000 */
[----:B------:R-:W-:Y:S05]  /*0180*/  @!P1 BRA `(.L_x_242) ;  /* 0xfffffffc00d49947 */ /* 0x000fea000383ffff */
.L_x_241:
[----:B------:R-:W-:Y:S05]  /*0190*/  BSYNC.RECONVERGENT B0 ;  /* 0x0000000000007941 */ /* 0x000fea0003800200 */
.L_x_240:
[----:B------:R-:W0:Y:S01]  /*01a0*/  S2UR UR5, SR_CgaCtaId ;  /* 0x00000000000579c3 */ /* 0x000e220000008800 */
[----:B------:R-:W-:Y:S01]  /*01b0*/  UMOV UR4, 0x400 ;  /* 0x0000040000047882 */ /* 0x000fe20000000000 */
[----:B------:R-:W-:Y:S01]  /*01c0*/  ISETP.NE.AND P0, PT, R9, RZ, PT ;  /* 0x000000ff0900720c */ /* 0x000fe20003f05270 */
[----:B0-----:R-:W-:-:S06]  /*01d0*/  ULEA UR4, UR5, UR4, 0x18 ;  /* 0x0000000405047291 */ /* 0x001fcc000f8ec0ff */
[----:B------:R-:W-:-:S05]  /*01e0*/  LEA R3, R9, UR4, 0x2 ;  /* 0x0000000409037c11 */ /* 0x000fca000f8e10ff */
[----:B------:R-:W-:Y:S01]  /*01f0*/  STS [R3], R8 ;  /* 0x0000000803007388 */ /* 0x000fe20000000800 */
        /* <DEDUP_REMOVED lines=9> */
[----:B------:R-:W0:Y:S02]  /*0290*/  @!P0 LDS.64 R4, [UR4] ;  /* 0x00000004ff048984 */ /* 0x000e240008000a00 */
[----:B0-----:R-:W-:-:S05]  /*02a0*/  @!P0 FADD R4, R4, R5 ;  /* 0x0000000504048221 */ /* 0x001fca0000000000 */
[----:B------:R0:W-:Y:S01]  /*02b0*/  @!P0 STS [UR4], R4 ;  /* 0x00000004ff008988 */ /* 0x0001e20008000804 */
[----:B------:R-:W-:Y:S06]  /*02c0*/  BAR.SYNC.DEFER_BLOCKING 0x0 ;  /* 0x0000000000007b1d */ /* 0x000fec0000010000 */
[----:B------:R-:W-:Y:S05]  /*02d0*/  @P0 EXIT ;  /* 0x000000000000094d */ /* 0x000fea0003800000 */
[----:B------:R-:W1:Y:S01]  /*02e0*/  LDS R5, [UR4] ;  /* 0x00000004ff057984 */ /* 0x000e620008000800 */
[----:B------:R-:W2:Y:S02]  /*02f0*/  LDC.64 R2, c[0x0][0x388] ;  /* 0x0000e200ff027b82 */ /* 0x000ea40000000a00 */
[----:B--2---:R-:W-:-:S05]  /*0300*/  IMAD.WIDE.U32 R2, R10, 0x4, R2 ;  /* 0x000000040a027825 */ /* 0x004fca00078e0002 */
[----:B-1----:R-:W-:Y:S01]  /*0310*/  STG.E desc[UR6][R2.64], R5 ;  /* 0x0000000502007986 */ /* 0x002fe2000c101906 */
[----:B------:R-:W-:Y:S05]  /*0320*/  EXIT ;  /* 0x000000000000794d */ /* 0x000fea0003800000 */
.L_x_243:
        /* <DEDUP_REMOVED lines=13> */
.L_x_337:


//--------------------- .text._Z13reduce_kernelILj4ELb0EEvPfS0_j --------------------------
	.section	.text._Z13reduce_kernelILj4ELb0EEvPfS0_j,"ax",@progbits
	.align	128
        .global         _Z13reduce_kernelILj4ELb0EEvPfS0_j
        .type           _Z13reduce_kernelILj4ELb0EEvPfS0_j,@function
        .size           _Z13reduce_kernelILj4ELb0EEvPfS0_j,(.L_x_338 - _Z13reduce_kernelILj4ELb0EEvPfS0_j)
        .other          _Z13reduce_kernelILj4ELb0EEvPfS0_j,@"STO_CUDA_ENTRY STV_DEFAULT"
_Z13reduce_kernelILj4ELb0EEvPfS0_j:
.text._Z13reduce_kernelILj4ELb0EEvPfS0_j:
        /* <DEDUP_REMOVED lines=14> */
.L_x_246:
        /* <DEDUP_REMOVED lines=11> */
.L_x_245:
[----:B------:R-:W-:Y:S05]  /*0190*/  BSYNC.RECONVERGENT B0 ;  /* 0x0000000000007941 */ /* 0x000fea0003800200 */
.L_x_244:
[----:B------:R-:W0:Y:S01]  /*01a0*/  S2UR UR5, SR_CgaCtaId ;  /* 0x00000000000579c3 */ /* 0x000e220000008800 */
[----:B------:R-:W-:Y:S01]  /*01b0*/  UMOV UR4, 0x400 ;  /* 0x0000040000047882 */ /* 0x000fe20000000000 */
[C---:B------:R-:W-:Y:S02]  /*01c0*/  ISETP.GT.U32.AND P0, PT, R9.reuse, 0x1, PT ;  /* 0x000000010900780c */ /* 0x040fe40003f04070 */
        /* <DEDUP_REMOVED lines=12> */
[----:B------:R-:W-:Y:S04]  /*0290*/  @!P0 LDS R0, [R3+0x8] ;  /* 0x0000080003008984 */ /* 0x000fe80000000800 */
[----:B------:R-:W0:Y:S02]  /*02a0*/  @!P0 LDS R5, [R3] ;  /* 0x0000000003058984 */ /* 0x000e240000000800 */
[----:B0-----:R-:W-:-:S05]  /*02b0*/  @!P0 FADD R0, R0, R5 ;  /* 0x0000000500008221 */ /* 0x001fca0000000000 */
[----:B------:R-:W-:Y:S01]  /*02c0*/  @!P0 STS [R3], R0 ;  /* 0x0000000003008388 */ /* 0x000fe20000000800 */
        /* <DEDUP_REMOVED lines=11> */
.L_x_247:
        /* <DEDUP_REMOVED lines=16> */
.L_x_338:


//--------------------- .text._Z13reduce_kernelILj8ELb0EEvPfS0_j --------------------------
	.section	.text._Z13reduce_kernelILj8ELb0EEvPfS0_j,"ax",@progbits
	.align	128
        .global         _Z13reduce_kernelILj8ELb0EEvPfS0_j
        .type           _Z13reduce_kernelILj8ELb0EEvPfS0_j,@function
        .size           _Z13reduce_kernelILj8ELb0EEvPfS0_j,(.L_x_339 - _Z13reduce_kernelILj8ELb0EEvPfS0_j)
        .other          _Z13reduce_kernelILj8ELb0EEvPfS0_j,@"STO_CUDA_ENTRY STV_DEFAULT"
_Z13reduce_kernelILj8ELb0EEvPfS0_j:
.text._Z13reduce_kernelILj8ELb0EEvPfS0_j:
        /* <DEDUP_REMOVED lines=14> */
.L_x_250:
        /* <DEDUP_REMOVED lines=11> */
.L_x_249:
[----:B------:R-:W-:Y:S05]  /*0190*/  BSYNC.RECONVERGENT B0 ;  /* 0x0000000000007941 */ /* 0x000fea0003800200 */
.L_x_248:
[----:B------:R-:W0:Y:S01]  /*01a0*/  S2UR UR5, SR_CgaCtaId ;  /* 0x00000000000579c3 */ /* 0x000e220000008800 */
[----:B------:R-:W-:Y:S01]  /*01b0*/  UMOV UR4, 0x400 ;  /* 0x0000040000047882 */ /* 0x000fe20000000000 */
[C---:B------:R-:W-:Y:S02]  /*01c0*/  ISETP.GT.U32.AND P1, PT, R9.reuse, 0x3, PT ;  /* 0x000000030900780c */ /* 0x040fe40003f24070 */
[----:B------:R-:W-:Y:S01]  /*01d0*/  ISETP.GT.U32.AND P0, PT, R9, 0x1, PT ;  /* 0x000000010900780c */ /* 0x000fe20003f04070 */
        /* <DEDUP_REMOVED lines=14> */
[----:B------:R-:W-:Y:S01]  /*02c0*/  BAR.SYNC.DEFER_BLOCKING 0x0 ;  /* 0x0000000000007b1d */ /* 0x000fe20000010000 */
[----:B------:R-:W-:-:S05]  /*02d0*/  ISETP.NE.AND P1, PT, R9, RZ, PT ;  /* 0x000000ff0900720c */ /* 0x000fca0003f25270 */
        /* <DEDUP_REMOVED lines=15> */
.L_x_251:
        /* <DEDUP_REMOVED lines=11> */
.L_x_339:


//--------------------- .text._Z13reduce_kernelILj16ELb0EEvPfS0_j --------------------------
	.section	.text._Z13reduce_kernelILj16ELb0EEvPfS0_j,"ax",@progbits
	.align	128
        .global         _Z13reduce_kernelILj16ELb0EEvPfS0_j
        .type           _Z13reduce_kernelILj16ELb0EEvPfS0_j,@function
        .size           _Z13reduce_kernelILj16ELb0EEvPfS0_j,(.L_x_340 - _Z13reduce_kernelILj16ELb0EEvPfS0_j)
        .other          _Z13reduce_kernelILj16ELb0EEvPfS0_j,@"STO_CUDA_ENTRY STV_DEFAULT"
_Z13reduce_kernelILj16ELb0EEvPfS0_j:
.text._Z13reduce_kernelILj16ELb0EEvPfS0_j:
        /* <DEDUP_REMOVED lines=12> */
[----:B------:R-:W-:Y:S01]  /*00c0*/  MOV R9, R2 ;  /* 0x0000000200097202 */ /* 0x000fe20000000f00 */
[----:B------:R-:W-:-:S06]  /*00d0*/  IMAD.MOV.U32 R8, RZ, RZ, RZ ;  /* 0x000000ffff087224 */ /* 0x000fcc00078e00ff */
[----:B------:R-:W1:Y:S02]  /*00e0*/  LDC.64 R6, c[0x0][0x380] ;  /* 0x0000e000ff067b82 */ /* 0x000e640000000a00 */
.L_x_254:
        /* <DEDUP_REMOVED lines=11> */
.L_x_253:
[----:B------:R-:W-:Y:S05]  /*01a0*/  BSYNC.RECONVERGENT B0 ;  /* 0x0000000000007941 */ /* 0x000fea0003800200 */
.L_x_252:
        /* <DEDUP_REMOVED lines=18> */
[----:B------:R-:W-:-:S05]  /*02d0*/  ISETP.GT.U32.AND P1, PT, R11, 0x1, PT ;  /* 0x000000010b00780c */ /* 0x000fca0003f24070 */
        /* <DEDUP_REMOVED lines=21> */
.L_x_255:
        /* <DEDUP_REMOVED lines=13> */
.L_x_340:


//--------------------- .text._Z13reduce_kernelILj32ELb0EEvPfS0_j --------------------------
	.section	.text._Z13reduce_kernelILj32ELb0EEvPfS0_j,"ax",@progbits
	.align	128
        .global         _Z13reduce_kernelILj32ELb0EEvPfS0_j
        .type           _Z13reduce_kernelILj32ELb0EEvPfS0_j,@function
        .size           _Z13reduce_kernelILj32ELb0EEvPfS0_j,(.L_x_341 - _Z13reduce_kernelILj32ELb0EEvPfS0_j)
        .other          _Z13reduce_kernelILj32ELb0EEvPfS0_j,@"STO_CUDA_ENTRY STV_DEFAULT"
_Z13reduce_kernelILj32ELb0EEvPfS0_j:
.text._Z13reduce_kernelILj32ELb0EEvPfS0_j:
        /* <DEDUP_REMOVED lines=15> */
.L_x_258:
        /* <DEDUP_REMOVED lines=11> */
.L_x_257:
[----:B------:R-:W-:Y:S05]  /*01a0*/  BSYNC.RECONVERGENT B0 ;  /* 0x0000000000007941 */ /* 0x000fea0003800200 */
.L_x_256:
        /* <DEDUP_REMOVED lines=45> */
.L_x_259:
        /* <DEDUP_REMOVED lines=16> */
.L_x_341:


//--------------------- .text._Z13reduce_kernelILj64ELb0EEvPfS0_j --------------------------
	.section	.text._Z13reduce_kernelILj64ELb0EEvPfS0_j,"ax",@progbits
	.align	128
        .global         _Z13reduce_kernelILj64ELb0EEvPfS0_j
        .type           _Z13reduce_kernelILj64ELb0EEvPfS0_j,@function
        .size           _Z13reduce_kernelILj64ELb0EEvPfS0_j,(.L_x_342 - _Z13reduce_kernelILj64ELb0EEvPfS0_j)
        .other          _Z13reduce_kernelILj64ELb0EEvPfS0_j,@"STO_CUDA_ENTRY STV_DEFAULT"
_Z13reduce_kernelILj64ELb0EEvPfS0_j:
.text._Z13reduce_kernelILj64ELb0EEvPfS0_j:
        /* <DEDUP_REMOVED lines=14> */
.L_x_262:
        /* <DEDUP_REMOVED lines=11> */
.L_x_261:
[----:B------:R-:W-:Y:S05]  /*0190*/  BSYNC.RECONVERGENT B0 ;  /* 0x0000000000007941 */ /* 0x000fea0003800200 */
.L_x_260:
        /* <DEDUP_REMOVED lines=50> */
.L_x_263:
        /* <DEDUP_REMOVED lines=12> */
.L_x_342:


//--------------------- .text._Z13reduce_kernelILj128ELb0EEvPfS0_j --------------------------
	.section	.text._Z13reduce_kernelILj128ELb0EEvPfS0_j,"ax",@progbits
	.align	128
        .global         _Z13reduce_kernelILj128ELb0EEvPfS0_j
        .type           _Z13reduce_kernelILj128ELb0EEvPfS0_j,@function
        .size           _Z13reduce_kernelILj128ELb0EEvPfS0_j,(.L_x_343 - _Z13reduce_kernelILj128ELb0EEvPfS0_j)
        .other          _Z13reduce_kernelILj128ELb0EEvPfS0_j,@"STO_CUDA_ENTRY STV_DEFAULT"
_Z13reduce_kernelILj128ELb0EEvPfS0_j:
.text._Z13reduce_kernelILj128ELb0EEvPfS0_j:
        /* <DEDUP_REMOVED lines=14> */
.L_x_266:
        /* <DEDUP_REMOVED lines=11> */
.L_x_265:
[----:B------:R-:W-:Y:S05]  /*0190*/  BSYNC.RECONVERGENT B0 ;  /* 0x0000000000007941 */ /* 0x000fea0003800200 */
.L_x_264:
        /* <DEDUP_REMOVED lines=51> */
[----:B0-----:R-:W0:Y:S02]  /*04d0*/  LDC.64 R2, c[0x0][0x388] ;  /* 0x0000e200ff027b82 */ /* 0x001e240000000a00 */
[----:B0-----:R-:W-:-:S05]  /*04e0*/  IMAD.WIDE.U32 R2, R0, 0x4, R2 ;  /* 0x0000000400027825 */ /* 0x001fca00078e0002 */
[----:B-1----:R-:W-:Y:S01]  /*04f0*/  STG.E desc[UR6][R2.64], R5 ;  /* 0x0000000502007986 */ /* 0x002fe2000c101906 */
[----:B------:R-:W-:Y:S05]  /*0500*/  EXIT ;  /* 0x000000000000794d */ /* 0x000fea0003800000 */
.L_x_267:
        /* <DEDUP_REMOVED lines=15> */
.L_x_343:


//--------------------- .text._Z13reduce_kernelILj256ELb0EEvPfS0_j --------------------------
	.section	.text._Z13reduce_kernelILj256ELb0EEvPfS0_j,"ax",@progbits
	.align	128
        .global         _Z13reduce_kernelILj256ELb0EEvPfS0_j
        .type           _Z13reduce_kernelILj256ELb0EEvPfS0_j,@function
        .size           _Z13reduce_kernelILj256ELb0EEvPfS0_j,(.L_x_344 - _Z13reduce_kernelILj256ELb0EEvPfS0_j)
        .other          _Z13reduce_kernelILj256ELb0EEvPfS0_j,@"STO_CUDA_ENTRY STV_DEFAULT"
_Z13reduce_kernelILj256ELb0EEvPfS0_j:
.text._Z13reduce_kernelILj256ELb0EEvPfS0_j:
        /* <DEDUP_REMOVED lines=14> */
.L_x_270:
        /* <DEDUP_REMOVED lines=11> */
.L_x_269:
[----:B------:R-:W-:Y:S05]  /*0190*/  BSYNC.RECONVERGENT B0 ;  /* 0x0000000000007941 */ /* 0x000fea0003800200 */
.L_x_268:
        /* <DEDUP_REMOVED lines=60> */
.L_x_271:
        /* <DEDUP_REMOVED lines=10> */
.L_x_344:


//--------------------- .text._Z13reduce_kernelILj512ELb0EEvPfS0_j --------------------------
	.section	.text._Z13reduce_kernelILj512ELb0EEvPfS0_j,"ax",@progbits
	.align	128
        .global         _Z13reduce_kernelILj512ELb0EEvPfS0_j
        .type           _Z13reduce_kernelILj512ELb0EEvPfS0_j,@function
        .size           _Z13reduce_kernelILj512ELb0EEvPfS0_j,(.L_x_345 - _Z13reduce_kernelILj512ELb0EEvPfS0_j)
        .other          _Z13reduce_kernelILj512ELb0EEvPfS0_j,@"STO_CUDA_ENTRY STV_DEFAULT"
_Z13reduce_kernelILj512ELb0EEvPfS0_j:
.text._Z13reduce_kernelILj512ELb0EEvPfS0_j:
[----:B------:R-:W-:Y:S01]  /*0000*/  LDC R1, c[0x0][0x37c] ;  /* 0x0000df00ff017b82 */ /* 0x000fe20000000800 */
[----:B------:R-:W0:Y:S01]  /*0010*/  S2R R0, SR_CTAID.X ;  /* 0x0000000000007919 */ /* 0x000e220000002500 */
[----:B------:R-:W1:Y:S01]  /*0020*/  LDCU UR4, c[0x0][0x390] ;  /* 0x00007200ff0477ac */ /* 0x000e620008000800 */
[----:B------:R-:W-:Y:S01]  /*0030*/  BSSY.RECONVERGENT B0, `(.L_x_272) ;  /* 0x0000017000007945 */ /* 0x000fe20003800200 */
[----:B------:R-:W-:Y:S01]  /*0040*/  HFMA2 R10, -RZ, RZ, 0, 0 ;  /* 0x00000000ff0a7431 */ /* 0x000fe200000001ff */
[----:B------:R-:W2:Y:S01]  /*0050*/  S2R R2, SR_TID.X ;  /* 0x0000000000027919 */ /* 0x000ea20000002100 */
[----:B------:R-:W3:Y:S01]  /*0060*/  LDCU.64 UR6, c[0x0][0x358] ;  /* 0x00006b00ff0677ac */ /* 0x000ee20008000a00 */
[----:B------:R-:W4:Y:S01]  /*0070*/  LDCU UR8, c[0x0][0x390] ;  /* 0x00007200ff0877ac */ /* 0x000f220008000800 */
[----:B0-----:R-:W-:-:S04]  /*0080*/  SHF.L.U32 R3, R0, 0xa, RZ ;  /* 0x0000000a00037819 */ /* 0x001fc800000006ff */
[----:B--2---:R-:W-:-:S04]  /*0090*/  LOP3.LUT R3, R3, R2, RZ, 0xfc, !PT ;  /* 0x0000000203037212 */ /* 0x004fc800078efcff */
[----:B-1----:R-:W-:-:S13]  /*00a0*/  ISETP.GE.U32.AND P0, PT, R3, UR4, PT ;  /* 0x0000000403007c0c */ /* 0x002fda000bf06070 */
[----:B---34-:R-:W-:Y:S05]  /*00b0*/  @P0 BRA `(.L_x_273) ;  /* 0x0000000000380947 */ /* 0x018fea0003800000 */
[----:B------:R-:W0:Y:S01]  /*00c0*/  LDC R12, c[0x0][0x370] ;  /* 0x0000dc00ff0c7b82 */ /* 0x000e220000000800 */
[----:B------:R-:W-:-:S07]  /*00d0*/  IMAD.MOV.U32 R10, RZ, RZ, RZ ;  /* 0x000000ffff0a7224 */ /* 0x000fce00078e00ff */
[----:B------:R-:W1:Y:S02]  /*00e0*/  LDC.64 R8, c[0x0][0x380] ;  /* 0x0000e000ff087b82 */ /* 0x000e640000000a00 */
.L_x_274:
        /* <DEDUP_REMOVED lines=11> */
.L_x_273:
[----:B------:R-:W-:Y:S05]  /*01a0*/  BSYNC.RECONVERGENT B0 ;  /* 0x0000000000007941 */ /* 0x000fea0003800200 */
.L_x_272:
[----:B------:R-:W0:Y:S01]  /*01b0*/  S2UR UR5, SR_CgaCtaId ;  /* 0x00000000000579c3 */ /* 0x000e220000008800 */
[----:B------:R-:W-:Y:S01]  /*01c0*/  UMOV UR4, 0x400 ;  /* 0x0000040000047882 */ /* 0x000fe20000000000 */
[C---:B------:R-:W-:Y:S02]  /*01d0*/  ISETP.GT.U32.AND P0, PT, R2.reuse, 0xff, PT ;  /* 0x000000ff0200780c */ /* 0x040fe40003f04070 */
[----:B------:R-:W-:Y:S01]  /*01e0*/  ISETP.GT.U32.AND P1, PT, R2, 0x7f, PT ;  /* 0x0000007f0200780c */ /* 0x000fe20003f24070 */
[----:B0-----:R-:W-:-:S06]  /*01f0*/  ULEA UR4, UR5, UR4, 0x18 ;  /* 0x0000000405047291 */ /* 0x001fcc000f8ec0ff */
[----:B------:R-:W-:-:S05]  /*0200*/  LEA R3, R2, UR4, 0x2 ;  /* 0x0000000402037c11 */ /* 0x000fca000f8e10ff */
[----:B------:R-:W-:Y:S01]  /*0210*/  STS [R3], R10 ;  /* 0x0000000a03007388 */ /* 0x000fe20000000800 */
        /* <DEDUP_REMOVED lines=58> */
.L_x_275:
        /* <DEDUP_REMOVED lines=12> */
.L_x_345:


//--------------------- .text._Z13reduce_kernelILj1ELb1EEvPfS0_j --------------------------
	.section	.text._Z13reduce_kernelILj1ELb1EEvPfS0_j,"ax",@progbits
	.align	128
        .global         _Z13reduce_kernelILj1ELb1EEvPfS0_j
        .type           _Z13reduce_kernelILj1ELb1EEvPfS0_j,@function
        .size           _Z13reduce_kernelILj1ELb1EEvPfS0_j,(.L_x_346 - _Z13reduce_kernelILj1ELb1EEvPfS0_j)
        .other          _Z13reduce_kernelILj1ELb1EEvPfS0_j,@"STO_CUDA_ENTRY STV_DEFAULT"
_Z13reduce_kernelILj1ELb1EEvPfS0_j:
.text._Z13reduce_kernelILj1ELb1EEvPfS0_j:
        /* <DEDUP_REMOVED lines=14> */
.L_x_278:
[----:B------:R-:W-:-:S04]  /*00e0*/  IADD3 R4, PT, PT, R0, 0x1, RZ ;  /* 0x0000000100047810 */ /* 0x000fc80007ffe0ff */
[----:B------:R-:W-:Y:S01]  /*00f0*/  ISETP.GE.U32.AND P0, PT, R4, UR8, PT ;  /* 0x0000000804007c0c */ /* 0x000fe2000bf06070 */
[----:B-1----:R-:W-:-:S05]  /*0100*/  IMAD.WIDE.U32 R4, R0, 0x4, R2 ;  /* 0x0000000400047825 */ /* 0x002fca00078e0002 */
[----:B------:R-:W2:Y:S07]  /*0110*/  LDG.E R7, desc[UR6][R4.64] ;  /* 0x0000000604077981 */ /* 0x000eae000c1e1900 */
[----:B------:R-:W3:Y:S01]  /*0120*/  @!P0 LDG.E R9, desc[UR6][R4.64+0x4] ;  /* 0x0000040604098981 */ /* 0x000ee2000c1e1900 */
[----:B0-----:R-:W-:-:S05]  /*0130*/  IMAD R0, R13, 0x2, R0 ;  /* 0x000000020d007824 */ /* 0x001fca00078e0200 */
[----:B------:R-:W-:Y:S01]  /*0140*/  ISETP.GE.U32.AND P1, PT, R0, UR8, PT ;  /* 0x0000000800007c0c */ /* 0x000fe2000bf26070 */
[----:B--2---:R-:W-:-:S04]  /*0150*/  FFMA R6, R7, R7, R6 ;  /* 0x0000000707067223 */ /* 0x004fc80000000006 */
[----:B---3--:R-:W-:-:S08]  /*0160*/  @!P0 FFMA R6, R9, R9, R6 ;  /* 0x0000000909068223 */ /* 0x008fd00000000006 */
[----:B------:R-:W-:Y:S05]  /*0170*/  @!P1 BRA `(.L_x_278) ;  /* 0xfffffffc00d89947 */ /* 0x000fea000383ffff */
.L_x_277:
[----:B------:R-:W-:Y:S05]  /*0180*/  BSYNC.RECONVERGENT B0 ;  /* 0x0000000000007941 */ /* 0x000fea0003800200 */
.L_x_276:
        /* <DEDUP_REMOVED lines=22> */
.L_x_279:
        /* <DEDUP_REMOVED lines=9> */
.L_x_346:


//--------------------- .text._Z13reduce_kernelILj2ELb1EEvPfS0_j --------------------------
	.section	.text._Z13reduce_kernelILj2ELb1EEvPfS0_j,"ax",@progbits
	.align	128
        .global         _Z13reduce_kernelILj2ELb1EEvPfS0_j
        .type           _Z13reduce_kernelILj2ELb1EEvPfS0_j,@function
        .size           _Z13reduce_kernelILj2ELb1EEvPfS0_j,(.L_x_347 - _Z13reduce_kernelILj2ELb1EEvPfS0_j)
        .other          _Z13reduce_kernelILj2ELb1EEvPfS0_j,@"STO_CUDA_ENTRY STV_DEFAULT"
_Z13reduce_kernelILj2ELb1EEvPfS0_j:
.text._Z13reduce_kernelILj2ELb1EEvPfS0_j:
        /* <DEDUP_REMOVED lines=14> */
.L_x_282:
        /* <DEDUP_REMOVED lines=8> */
[----:B--2---:R-:W-:-:S04]  /*0160*/  FFMA R8, R3, R3, R8 ;  /* 0x0000000303087223 */ /* 0x004fc80000000008 */
[----:B---3--:R-:W-:-:S08]  /*0170*/  @!P0 FFMA R8, R5, R5, R8 ;  /* 0x0000000505088223 */ /* 0x008fd00000000008 */
[----:B------:R-:W-:Y:S05]  /*0180*/  @!P1 BRA `(.L_x_282) ;  /* 0xfffffffc00d49947 */ /* 0x000fea000383ffff */
.L_x_281:
[----:B------:R-:W-:Y:S05]  /*0190*/  BSYNC.RECONVERGENT B0 ;  /* 0x0000000000007941 */ /* 0x000fea0003800200 */
.L_x_280:
        /* <DEDUP_REMOVED lines=25> */
.L_x_283:
        /* <DEDUP_REMOVED lines=13> */
.L_x_347:


//--------------------- .text._Z13reduce_kernelILj4ELb1EEvPfS0_j --------------------------
	.section	.text._Z13reduce_kernelILj4ELb1EEvPfS0_j,"ax",@progbits
	.align	128
        .global         _Z13reduce_kernelILj4ELb1EEvPfS0_j
        .type           _Z13reduce_kernelILj4ELb1EEvPfS0_j,@function
        .size           _Z13reduce_kernelILj4ELb1EEvPfS0_j,(.L_x_348 - _Z13reduce_kernelILj4ELb1EEvPfS0_j)
        .other          _Z13reduce_kernelILj4ELb1EEvPfS0_j,@"STO_CUDA_ENTRY STV_DEFAULT"
_Z13reduce_kernelILj4ELb1EEvPfS0_j:
.text._Z13reduce_kernelILj4ELb1EEvPfS0_j:
        /* <DEDUP_REMOVED lines=14> */
.L_x_286:
        /* <DEDUP_REMOVED lines=11> */
.L_x_285:
[----:B------:R-:W-:Y:S05]  /*0190*/  BSYNC.RECONVERGENT B0 ;  /* 0x0000000000007941 */ /* 0x000fea0003800200 */
.L_x_284:
        /* <DEDUP_REMOVED lines=30> */
.L_x_287:
        /* <DEDUP_REMOVED lines=16> */
.L_x_348:


//--------------------- .text._Z13reduce_kernelILj8ELb1EEvPfS0_j --------------------------
	.section	.text._Z13reduce_kernelILj8ELb1EEvPfS0_j,"ax",@progbits
	.align	128
        .global         _Z13reduce_kernelILj8ELb1EEvPfS0_j
        .type           _Z13reduce_kernelILj8ELb1EEvPfS0_j,@function
        .size           _Z13reduce_kernelILj8ELb1EEvPfS0_j,(.L_x_349 - _Z13reduce_kernelILj8ELb1EEvPfS0_j)
        .other          _Z13reduce_kernelILj8ELb1EEvPfS0_j,@"STO_CUDA_ENTRY STV_DEFAULT"
_Z13reduce_kernelILj8ELb1EEvPfS0_j:
.text._Z13reduce_kernelILj8ELb1EEvPfS0_j:
        /* <DEDUP_REMOVED lines=14> */
.L_x_290:
        /* <DEDUP_REMOVED lines=11> */
.L_x_289:
[----:B------:R-:W-:Y:S05]  /*0190*/  BSYNC.RECONVERGENT B0 ;  /* 0x0000000000007941 */ /* 0x000fea0003800200 */
.L_x_288:
        /* <DEDUP_REMOVED lines=35> */
.L_x_291:
        /* <DEDUP_REMOVED lines=11> */
.L_x_349:


//--------------------- .text._Z13reduce_kernelILj16ELb1EEvPfS0_j --------------------------
	.section	.text._Z13reduce_kernelILj16ELb1EEvPfS0_j,"ax",@progbits
	.align	128
        .global         _Z13reduce_kernelILj16ELb1EEvPfS0_j
        .type           _Z13reduce_kernelILj16ELb1EEvPfS0_j,@function
        .size           _Z13reduce_kernelILj16ELb1EEvPfS0_j,(.L_x_350 - _Z13reduce_kernelILj16ELb1EEvPfS0_j)
        .other          _Z13reduce_kernelILj16ELb1EEvPfS0_j,@"STO_CUDA_ENTRY STV_DEFAULT"
_Z13reduce_kernelILj16ELb1EEvPfS0_j:
.text._Z13reduce_kernelILj16ELb1EEvPfS0_j:
        /* <DEDUP_REMOVED lines=15> */
.L_x_294:
        /* <DEDUP_REMOVED lines=11> */
.L_x_293:
[----:B------:R-:W-:Y:S05]  /*01a0*/  BSYNC.RECONVERGENT B0 ;  /* 0x0000000000007941 */ /* 0x000fea0003800200 */
.L_x_292:
        /* <DEDUP_REMOVED lines=40> */
.L_x_295:
        /* <DEDUP_REMOVED lines=13> */
.L_x_350:


//--------------------- .text._Z13reduce_kernelILj32ELb1EEvPfS0_j --------------------------
	.section	.text._Z13reduce_kernelILj32ELb1EEvPfS0_j,"ax",@progbits
	.align	128
        .global         _Z13reduce_kernelILj32ELb1EEvPfS0_j
        .type           _Z13reduce_kernelILj32ELb1EEvPfS0_j,@function
        .size           _Z13reduce_kernelILj32ELb1EEvPfS0_j,(.L_x_351 - _Z13reduce_kernelILj32ELb1EEvPfS0_j)
        .other          _Z13reduce_kernelILj32ELb1EEvPfS0_j,@"STO_CUDA_ENTRY STV_DEFAULT"
_Z13reduce_kernelILj32ELb1EEvPfS0_j:
.text._Z13reduce_kernelILj32ELb1EEvPfS0_j:
        /* <DEDUP_REMOVED lines=15> */
.L_x_298:
        /* <DEDUP_REMOVED lines=11> */
.L_x_297:
[----:B------:R-:W-:Y:S05]  /*01a0*/  BSYNC.RECONVERGENT B0 ;  /* 0x0000000000007941 */ /* 0x000fea0003800200 */
.L_x_296:
        /* <DEDUP_REMOVED lines=45> */
.L_x_299:
        /* <DEDUP_REMOVED lines=16> */
.L_x_351:


//--------------------- .text._Z13reduce_kernelILj64ELb1EEvPfS0_j --------------------------
	.section	.text._Z13reduce_kernelILj64ELb1EEvPfS0_j,"ax",@progbits
	.align	128
        .global         _Z13reduce_kernelILj64ELb1EEvPfS0_j
        .type           _Z13reduce_kernelILj64ELb1EEvPfS0_j,@function
        .size           _Z13reduce_kernelILj64ELb1EEvPfS0_j,(.L_x_352 - _Z13reduce_kernelILj64ELb1EEvPfS0_j)
        .other          _Z13reduce_kernelILj64ELb1EEvPfS0_j,@"STO_CUDA_ENTRY STV_DEFAULT"
_Z13reduce_kernelILj64ELb1EEvPfS0_j:
.text._Z13reduce_kernelILj64ELb1EEvPfS0_j:
        /* <DEDUP_REMOVED lines=14> */
.L_x_302:
        /* <DEDUP_REMOVED lines=11> */
.L_x_301:
[----:B------:R-:W-:Y:S05]  /*0190*/  BSYNC.RECONVERGENT B0 ;  /* 0x0000000000007941 */ /* 0x000fea0003800200 */
.L_x_300:
        /* <DEDUP_REMOVED lines=50> */
.L_x_303:
        /* <DEDUP_REMOVED lines=12> */
.L_x_352:


//--------------------- .text._Z13reduce_kernelILj128ELb1EEvPfS0_j --------------------------
	.section	.text._Z13reduce_kernelILj128ELb1EEvPfS0_j,"ax",@progbits
	.align	128
        .global         _Z13reduce_kernelILj128ELb1EEvPfS0_j
        .type           _Z13reduce_kernelILj128ELb1EEvPfS0_j,@function
        .size           _Z13reduce_kernelILj128ELb1EEvPfS0_j,(.L_x_353 - _Z13reduce_kernelILj128ELb1EEvPfS0_j)
        .other          _Z13reduce_kernelILj128ELb1EEvPfS0_j,@"STO_CUDA_ENTRY STV_DEFAULT"
_Z13reduce_kernelILj128ELb1EEvPfS0_j:
.text._Z13reduce_kernelILj128ELb1EEvPfS0_j:
        /* <DEDUP_REMOVED lines=14> */
.L_x_306:
        /* <DEDUP_REMOVED lines=11> */
.L_x_305:
[----:B------:R-:W-:Y:S05]  /*0190*/  BSYNC.RECONVERGENT B0 ;  /* 0x0000000000007941 */ /* 0x000fea0003800200 */
.L_x_304:
        /* <DEDUP_REMOVED lines=55> */
.L_x_307:
        /* <DEDUP_REMOVED lines=15> */
.L_x_353:


//--------------------- .text._Z13reduce_kernelILj256ELb1EEvPfS0_j --------------------------
	.section	.text._Z13reduce_kernelILj256ELb1EEvPfS0_j,"ax",@progbits
	.align	128
        .global         _Z13reduce_kernelILj256ELb1EEvPfS0_j
        .type           _Z13reduce_kernelILj256ELb1EEvPfS0_j,@function
        .size           _Z13reduce_kernelILj256ELb1EEvPfS0_j,(.L_x_354 - _Z13reduce_kernelILj256ELb1EEvPfS0_j)
        .other          _Z13reduce_kernelILj256ELb1EEvPfS0_j,@"STO_CUDA_ENTRY STV_DEFAULT"
_Z13reduce_kernelILj256ELb1EEvPfS0_j:
.text._Z13reduce_kernelILj256ELb1EEvPfS0_j:
        /* <DEDUP_REMOVED lines=14> */
.L_x_310:
        /* <DEDUP_REMOVED lines=11> */
.L_x_309:
[----:B------:R-:W-:Y:S05]  /*0190*/  BSYNC.RECONVERGENT B0 ;  /* 0x0000000000007941 */ /* 0x000fea0003800200 */
.L_x_308:
        /* <DEDUP_REMOVED lines=60> */
.L_x_311:
        /* <DEDUP_REMOVED lines=10> */
.L_x_354:


//--------------------- .text._Z13reduce_kernelILj512ELb1EEvPfS0_j --------------------------
	.section	.text._Z13reduce_kernelILj512ELb1EEvPfS0_j,"ax",@progbits
	.align	128
        .global         _Z13reduce_kernelILj512ELb1EEvPfS0_j
        .type           _Z13reduce_kernelILj512ELb1EEvPfS0_j,@function
        .size           _Z13reduce_kernelILj512ELb1EEvPfS0_j,(.L_x_355 - _Z13reduce_kernelILj512ELb1EEvPfS0_j)
        .other          _Z13reduce_kernelILj512ELb1EEvPfS0_j,@"STO_CUDA_ENTRY STV_DEFAULT"
_Z13reduce_kernelILj512ELb1EEvPfS0_j:
.text._Z13reduce_kernelILj512ELb1EEvPfS0_j:
        /* <DEDUP_REMOVED lines=15> */
.L_x_314:
        /* <DEDUP_REMOVED lines=11> */
.L_x_313:
[----:B------:R-:W-:Y:S05]  /*01a0*/  BSYNC.RECONVERGENT B0 ;  /* 0x0000000000007941 */ /* 0x000fea0003800200 */
.L_x_312:
        /* <DEDUP_REMOVED lines=65> */
.L_x_315:
        /* <DEDUP_REMOVED lines=12> */
.L_x_355:


//--------------------- .text._Z46Matrix_Multiplication_ATBA_Kernel_Your_VersionILi32ELb1EEvPKfS1_S1_Pfii --------------------------
	.section	.text._Z46Matrix_Multiplication_ATBA_Kernel_Your_VersionILi32ELb1EEvPKfS1_S1_Pfii,"ax",@progbits
	.align	128
        .global         _Z46Matrix_Multiplication_ATBA_Kernel_Your_VersionILi32ELb1EEvPKfS1_S1_Pfii
        .type           _Z46Matrix_Multiplication_ATBA_Kernel_Your_VersionILi32ELb1EEvPKfS1_S1_Pfii,@function
        .size           _Z46Matrix_Multiplication_ATBA_Kernel_Your_VersionILi32ELb1EEvPKfS1_S1_Pfii,(.L_x_356 - _Z46Matrix_Multiplication_ATBA_Kernel_Your_VersionILi32ELb1EEvPKfS1_S1_Pfii)
        .other          _Z46Matrix_Multiplication_ATBA_Kernel_Your_VersionILi32ELb1EEvPKfS1_S1_Pfii,@"STO_CUDA_ENTRY STV_DEFAULT"
_Z46Matrix_Multiplication_ATBA_Kernel_Your_VersionILi32ELb1EEvPKfS1_S1_Pfii:
.text._Z46Matrix_Multiplication_ATBA_Kernel_Your_VersionILi32ELb1EEvPKfS1_S1_Pfii:
[----:B------:R-:W-:Y:S01]  /*0000*/  LDC R1, c[0x0][0x37c] ;  /* 0x0000df00ff017b82 */ /* 0x000fe20000000800 */
[----:B------:R-:W0:Y:S07]  /*0010*/  S2R R0, SR_TID.Y ;  /* 0x0000000000007919 */ /* 0x000e2e0000002200 */
[----:B------:R-:W1:Y:S01]  /*0020*/  S2UR UR6, SR_CgaCtaId ;  /* 0x00000000000679c3 */ /* 0x000e620000008800 */
[----:B------:R-:W2:Y:S01]  /*0030*/  LDCU UR10, c[0x0][0x3a0] ;  /* 0x00007400ff0a77ac */ /* 0x000ea20008000800 */
[----:B------:R-:W-:Y:S01]  /*0040*/  HFMA2 R21, -RZ, RZ, 0, 0 ;  /* 0x00000000ff157431 */ /* 0x000fe200000001ff */
[----:B------:R-:W3:Y:S01]  /*0050*/  S2R R3, SR_TID.X ;  /* 0x0000000000037919 */ /* 0x000ee20000002100 */
[----:B------:R-:W-:Y:S01]  /*0060*/  UMOV UR4, 0x400 ;  /* 0x0000040000047882 */ /* 0x000fe20000000000 */
[----:B------:R-:W4:Y:S01]  /*0070*/  LDCU.64 UR8, c[0x0][0x358] ;  /* 0x00006b00ff0877ac */ /* 0x000f220008000a00 */
[----:B------:R-:W4:Y:S01]  /*0080*/  S2R R7, SR_CTAID.X ;  /* 0x0000000000077919 */ /* 0x000f220000002500 */
[----:B------:R-:W4:Y:S01]  /*0090*/  S2R R5, SR_CTAID.Y ;  /* 0x0000000000057919 */ /* 0x000f220000002600 */
[----:B--2---:R-:W-:-:S02]  /*00a0*/  UISETP.GE.AND UP0, UPT, UR10, 0x1, UPT ;  /* 0x000000010a00788c */ /* 0x004fc4000bf06270 */
[----:B-1----:R-:W-:-:S06]  /*00b0*/  ULEA UR5, UR6, UR4, 0x18 ;  /* 0x0000000406057291 */ /* 0x002fcc000f8ec0ff */
[----:B0-----:R-:W-:-:S04]  /*00c0*/  LEA R20, R0, UR5, 0x7 ;  /* 0x0000000500147c11 */ /* 0x001fc8000f8e38ff */
[----:B---3--:R-:W-:Y:S01]  /*00d0*/  LEA R18, R3, R20, 0x2 ;  /* 0x0000001403127211 */ /* 0x008fe200078e10ff */
[----:B------:R-:W-:Y:S06]  /*00e0*/  BRA.U !UP0, `(.L_x_316) ;  /* 0x00000005088c7547 */ /* 0x000fec000b800000 */
[----:B------:R-:W0:Y:S01]  /*00f0*/  LDC.64 R22, c[0x0][0x380] ;  /* 0x0000e000ff167b82 */ /* 0x000e220000000a00 */
[----:B------:R-:W-:Y:S01]  /*0100*/  UIADD3 UR5, UPT, UPT, UR4, 0x1000, URZ ;  /* 0x0000100004057890 */ /* 0x000fe2000fffe0ff */
[--C-:B------:R-:W-:Y:S01]  /*0110*/  IMAD R6, R0, UR10, R3.reuse ;  /* 0x0000000a00067c24 */ /* 0x100fe2000f8e0203 */
[----:B------:R-:W-:Y:S01]  /*0120*/  USHF.L.U32 UR7, UR10, 0x5, URZ ;  /* 0x000000050a077899 */ /* 0x000fe200080006ff */
[C---:B----4-:R-:W-:Y:S01]  /*0130*/  LEA R4, R7.reuse, R0, 0x5 ;  /* 0x0000000007047211 */ /* 0x050fe200078e28ff */
[----:B------:R-:W-:Y:S01]  /*0140*/  ULEA UR5, UR6, UR5, 0x18 ;  /* 0x0000000506057291 */ /* 0x000fe2000f8ec0ff */
[----:B------:R-:W-:Y:S02]  /*0150*/  MOV R21, RZ ;  /* 0x000000ff00157202 */ /* 0x000fe40000000f00 */
[----:B------:R-:W1:Y:S01]  /*0160*/  LDC.64 R24, c[0x0][0x390] ;  /* 0x0000e400ff187b82 */ /* 0x000e620000000a00 */
[----:B------:R-:W-:Y:S01]  /*0170*/  IMAD R19, R7, UR7, RZ ;  /* 0x0000000707137c24 */ /* 0x000fe2000f8e02ff */
[----:B------:R-:W-:Y:S01]  /*0180*/  LEA R6, R5, R6, 0x5 ;  /* 0x0000000605067211 */ /* 0x000fe200078e28ff */
[----:B------:R-:W-:Y:S01]  /*0190*/  IMAD R4, R4, UR10, R3 ;  /* 0x0000000a04047c24 */ /* 0x000fe2000f8e0203 */
[----:B------:R-:W-:-:S02]  /*01a0*/  LEA R17, R3, UR5, 0x2 ;  /* 0x0000000503117c11 */ /* 0x000fc4000f8e10ff */
[----:B------:R-:W-:Y:S02]  /*01b0*/  IADD3 R2, PT, PT, R19, UR10, RZ ;  /* 0x0000000a13027c10 */ /* 0x000fe4000fffe0ff */
[----:B------:R-:W-:-:S07]  /*01c0*/  LEA R16, R0, R17, 0x7 ;  /* 0x0000001100107211 */ /* 0x000fce00078e38ff */
.L_x_317:
[----:B0-----:R-:W-:-:S04]  /*01d0*/  IMAD.WIDE R8, R4, 0x4, R22 ;  /* 0x0000000404087825 */ /* 0x001fc800078e0216 */
[C---:B-1----:R-:W-:Y:S02]  /*01e0*/  IMAD.WIDE R10, R6.reuse, 0x4, R24 ;  /* 0x00000004060a7825 */ /* 0x042fe400078e0218 */
[----:B------:R-:W2:Y:S04]  /*01f0*/  LDG.E R9, desc[UR8][R8.64] ;  /* 0x0000000808097981 */ /* 0x000ea8000c1e1900 */
[----:B------:R-:W3:Y:S01]  /*0200*/  LDG.E R11, desc[UR8][R10.64] ;  /* 0x000000080a0b7981 */ /* 0x000ee2000c1e1900 */
[----:B------:R-:W-:Y:S02]  /*0210*/  IADD3 R19, PT, PT, R19, 0x20, RZ ;  /* 0x0000002013137810 */ /* 0x000fe40007ffe0ff */
[----:B------:R-:W-:Y:S02]  /*0220*/  IADD3 R6, PT, PT, R6, UR7, RZ ;  /* 0x0000000706067c10 */ /* 0x000fe4000fffe0ff */
[----:B------:R-:W-:-:S02]  /*0230*/  ISETP.GE.AND P0, PT, R19, R2, PT ;  /* 0x000000021300720c */ /* 0x000fc40003f06270 */
[----:B------:R-:W-:Y:S01]  /*0240*/  IADD3 R4, PT, PT, R4, 0x20, RZ ;  /* 0x0000002004047810 */ /* 0x000fe20007ffe0ff */
[----:B--2---:R-:W-:Y:S04]  /*0250*/  STS [R18], R9 ;  /* 0x0000000912007388 */ /* 0x004fe80000000800 */
[----:B---3--:R-:W-:Y:S01]  /*0260*/  STS [R16], R11 ;  /* 0x0000000b10007388 */ /* 0x008fe20000000800 */
[----:B------:R-:W-:Y:S06]  /*0270*/  BAR.SYNC.DEFER_BLOCKING 0x0 ;  /* 0x0000000000007b1d */ /* 0x000fec0000010000 */
[----:B------:R-:W-:Y:S04]  /*0280*/  LDS R26, [R17] ;  /* 0x00000000111a7984 */ /* 0x000fe80000000800 */
[----:B------:R-:W0:Y:S04]  /*0290*/  LDS.128 R12, [R20] ;  /* 0x00000000140c7984 */ /* 0x000e280000000c00 */
[----:B------:R-:W1:Y:S04]  /*02a0*/  LDS R27, [R17+0x80] ;  /* 0x00008000111b7984 */ /* 0x000e680000000800 */
[----:B------:R-:W2:Y:S04]  /*02b0*/  LDS R28, [R17+0x100] ;  /* 0x00010000111c7984 */ /* 0x000ea80000000800 */
[----:B------:R-:W3:Y:S04]  /*02c0*/  LDS R29, [R17+0x180] ;  /* 0x00018000111d7984 */ /* 0x000ee80000000800 */
[----:B------:R-:W-:Y:S01]  /*02d0*/  LDS.128 R8, [R20+0x10] ;  /* 0x0000100014087984 */ /* 0x000fe20000000c00 */
[----:B0-----:R-:W-:-:S03]  /*02e0*/  FFMA R12, R12, R26, R21 ;  /* 0x0000001a0c0c7223 */ /* 0x001fc60000000015 */
[----:B------:R-:W-:Y:S01]  /*02f0*/  LDS R21, [R17+0x300] ;  /* 0x0003000011157984 */ /* 0x000fe20000000800 */
[----:B-1----:R-:W-:-:S03]  /*0300*/  FFMA R27, R27, R13, R12 ;  /* 0x0000000d1b1b7223 */ /* 0x002fc6000000000c */
[----:B------:R-:W0:Y:S01]  /*0310*/  LDS R13, [R17+0x200] ;  /* 0x00020000110d7984 */ /* 0x000e220000000800 */
[----:B--2---:R-:W-:-:S03]  /*0320*/  FFMA R14, R28, R14, R27 ;  /* 0x0000000e1c0e7223 */ /* 0x004fc6000000001b */
[----:B------:R-:W1:Y:S01]  /*0330*/  LDS R27, [R17+0x280] ;  /* 0x00028000111b7984 */ /* 0x000e620000000800 */
[----:B---3--:R-:W-:-:S03]  /*0340*/  FFMA R15, R29, R15, R14 ;  /* 0x0000000f1d0f7223 */ /* 0x008fc6000000000e */
[----:B------:R-:W-:Y:S01]  /*0350*/  LDS R29, [R17+0x480] ;  /* 0x00048000111d7984 */ /* 0x000fe20000000800 */
[----:B0-----:R-:W-:-:S03]  /*0360*/  FFMA R8, R8, R13, R15 ;  /* 0x0000000d08087223 */ /* 0x001fc6000000000f */
[----:B------:R-:W-:Y:S01]  /*0370*/  LDS.128 R12, [R20+0x20] ;  /* 0x00002000140c7984 */ /* 0x000fe20000000c00 */
[----:B-1----:R-:W-:-:S03]  /*0380*/  FFMA R8, R27, R9, R8 ;  /* 0x000000091b087223 */ /* 0x002fc60000000008 */
[----:B------:R-:W0:Y:S01]  /*0390*/  LDS R27, [R17+0x380] ;  /* 0x00038000111b7984 */ /* 0x000e220000000800 */
[----:B------:R-:W-:-:S03]  /*03a0*/  FFMA R8, R21, R10, R8 ;  /* 0x0000000a15087223 */ /* 0x000fc60000000008 */
[----:B------:R-:W1:Y:S04]  /*03b0*/  LDS R9, [R17+0x400] ;  /* 0x0004000011097984 */ /* 0x000e680000000800 */
[----:B------:R-:W2:Y:S01]  /*03c0*/  LDS R21, [R17+0x500] ;  /* 0x0005000011157984 */ /* 0x000ea20000000800 */
[----:B0-----:R-:W-:-:S04]  /*03d0*/  FFMA R11, R27, R11, R8 ;  /* 0x0000000b1b0b7223 */ /* 0x001fc80000000008 */
[----:B-1----:R-:W-:Y:S02]  /*03e0*/  FFMA R8, R12, R9, R11 ;  /* 0x000000090c087223 */ /* 0x002fe4000000000b */
[----:B------:R-:W0:Y:S02]  /*03f0*/  LDS R12, [R17+0x580] ;  /* 0x00058000110c7984 */ /* 0x000e240000000800 */
[----:B------:R-:W-:Y:S02]  /*0400*/  FFMA R26, R29, R13, R8 ;  /* 0x0000000d1d1a7223 */ /* 0x000fe40000000008 */
[----:B------:R-:W-:Y:S02]  /*0410*/  LDS R13, [R17+0x600] ;  /* 0x00060000110d7984 */ /* 0x000fe40000000800 */
[----:B--2---:R-:W-:Y:S02]  /*0420*/  FFMA R27, R21, R14, R26 ;  /* 0x0000000e151b7223 */ /* 0x004fe4000000001a */
[----:B------:R-:W1:Y:S04]  /*0430*/  LDS.128 R8, [R20+0x30] ;  /* 0x0000300014087984 */ /* 0x000e680000000c00 */
[----:B------:R-:W2:Y:S04]  /*0440*/  LDS R29, [R17+0x680] ;  /* 0x00068000111d7984 */ /* 0x000ea80000000800 */
[----:B------:R-:W3:Y:S04]  /*0450*/  LDS R21, [R17+0x700] ;  /* 0x0007000011157984 */ /* 0x000ee80000000800 */
[----:B------:R-:W-:Y:S01]  /*0460*/  LDS R26, [R17+0x980] ;  /* 0x00098000111a7984 */ /* 0x000fe20000000800 */
[----:B0-----:R-:W-:-:S04]  /*0470*/  FFMA R15, R12, R15, R27 ;  /* 0x0000000f0c0f7223 */ /* 0x001fc8000000001b */
[----:B-1----:R-:W-:Y:S02]  /*0480*/  FFMA R12, R8, R13, R15 ;  /* 0x0000000d080c7223 */ /* 0x002fe4000000000f */
[----:B------:R-:W0:Y:S02]  /*0490*/  LDS R8, [R17+0x780] ;  /* 0x0007800011087984 */ /* 0x000e240000000800 */
[----:B--2---:R-:W-:Y:S02]  /*04a0*/  FFMA R12, R29, R9, R12 ;  /* 0x000000091d0c7223 */ /* 0x004fe4000000000c */
[----:B------:R-:W-:Y:S02]  /*04b0*/  LDS R9, [R17+0x800] ;  /* 0x0008000011097984 */ /* 0x000fe40000000800 */
[----:B---3--:R-:W-:Y:S02]  /*04c0*/  FFMA R27, R21, R10, R12 ;  /* 0x0000000a151b7223 */ /* 0x008fe4000000000c */
[----:B------:R-:W1:Y:S04]  /*04d0*/  LDS.128 R12, [R20+0x40] ;  /* 0x00004000140c7984 */ /* 0x000e680000000c00 */
[----:B------:R-:W2:Y:S04]  /*04e0*/  LDS R29, [R17+0x880] ;  /* 0x00088000111d7984 */ /* 0x000ea80000000800 */
[----:B------:R-:W3:Y:S01]  /*04f0*/  LDS R21, [R17+0x900] ;  /* 0x0009000011157984 */ /* 0x000ee20000000800 */
[----:B0-----:R-:W-:-:S04]  /*0500*/  FFMA R11, R8, R11, R27 ;  /* 0x0000000b080b7223 */ /* 0x001fc8000000001b */
[----:B-1----:R-:W-:Y:S02]  /*0510*/  FFMA R12, R12, R9, R11 ;  /* 0x000000090c0c7223 */ /* 0x002fe4000000000b */
[----:B------:R-:W-:Y:S02]  /*0520*/  LDS.128 R8, [R20+0x50] ;  /* 0x0000500014087984 */ /* 0x000fe40000000c00 */
[----:B--2---:R-:W-:Y:S02]  /*0530*/  FFMA R12, R29, R13, R12 ;  /* 0x0000000d1d0c7223 */ /* 0x004fe4000000000c */
[----:B------:R-:W0:Y:S02]  /*0540*/  LDS R13, [R17+0xa00] ;  /* 0x000a0000110d7984 */ /* 0x000e240000000800 */
[----:B---3--:R-:W-:Y:S02]  /*0550*/  FFMA R27, R21, R14, R12 ;  /* 0x0000000e151b7223 */ /* 0x008fe4000000000c */
[----:B------:R-:W1:Y:S02]  /*0560*/  LDS R29, [R17+0xa80] ;  /* 0x000a8000111d7984 */ /* 0x000e640000000800 */
[----:B------:R-:W-:-:S02]  /*0570*/  FFMA R15, R26, R15, R27 ;  /* 0x0000000f1a0f7223 */ /* 0x000fc4000000001b */
[----:B------:R-:W2:Y:S04]  /*0580*/  LDS R21, [R17+0xb00] ;  /* 0x000b000011157984 */ /* 0x000ea80000000800 */
[----:B------:R-:W3:Y:S01]  /*0590*/  LDS R26, [R17+0xb80] ;  /* 0x000b8000111a7984 */ /* 0x000ee20000000800 */
[----:B0-----:R-:W-:-:S03]  /*05a0*/  FFMA R8, R8, R13, R15 ;  /* 0x0000000d08087223 */ /* 0x001fc6000000000f */
[----:B------:R-:W-:Y:S01]  /*05b0*/  LDS.128 R12, [R20+0x60] ;  /* 0x00006000140c7984 */ /* 0x000fe20000000c00 */
[----:B-1----:R-:W-:-:S03]  /*05c0*/  FFMA R8, R29, R9, R8 ;  /* 0x000000091d087223 */ /* 0x002fc60000000008 */
[----:B------:R-:W0:Y:S01]  /*05d0*/  LDS R9, [R17+0xc00] ;  /* 0x000c000011097984 */ /* 0x000e220000000800 */
[----:B--2---:R-:W-:-:S03]  /*05e0*/  FFMA R27, R21, R10, R8 ;  /* 0x0000000a151b7223 */ /* 0x004fc60000000008 */
[----:B------:R-:W1:Y:S01]  /*05f0*/  LDS R29, [R17+0xc80] ;  /* 0x000c8000111d7984 */ /* 0x000e620000000800 */
[----:B---3--:R-:W-:-:S03]  /*0600*/  FFMA R11, R26, R11, R27 ;  /* 0x0000000b1a0b7223 */ /* 0x008fc6000000001b */
[----:B------:R-:W2:Y:S04]  /*0610*/  LDS R21, [R17+0xd00] ;  /* 0x000d000011157984 */ /* 0x000ea80000000800 */
[----:B------:R-:W3:Y:S04]  /*0620*/  LDS R26, [R17+0xd80] ;  /* 0x000d8000111a7984 */ /* 0x000ee80000000800 */
[----:B------:R-:W-:Y:S01]  /*0630*/  LDS R27, [R17+0xe80] ;  /* 0x000e8000111b7984 */ /* 0x000fe20000000800 */
[----:B0-----:R-:W-:-:S03]  /*0640*/  FFMA R12, R12, R9, R11 ;  /* 0x000000090c0c7223 */ /* 0x001fc6000000000b */
[----:B------:R-:W-:Y:S01]  /*0650*/  LDS.128 R8, [R20+0x70] ;  /* 0x0000700014087984 */ /* 0x000fe20000000c00 */
[----:B-1----:R-:W-:-:S03]  /*0660*/  FFMA R12, R29, R13, R12 ;  /* 0x0000000d1d0c7223 */ /* 0x002fc6000000000c */
[----:B------:R-:W0:Y:S01]  /*0670*/  LDS R13, [R17+0xe00] ;  /* 0x000e0000110d7984 */ /* 0x000e220000000800 */
[----:B--2---:R-:W-:-:S03]  /*0680*/  FFMA R21, R21, R14, R12 ;  /* 0x0000000e15157223 */ /* 0x004fc6000000000c */
[----:B------:R-:W1:Y:S01]  /*0690*/  LDS R12, [R17+0xf00] ;  /* 0x000f0000110c7984 */ /* 0x000e620000000800 */
[----:B---3--:R-:W-:-:S03]  /*06a0*/  FFMA R15, R26, R15, R21 ;  /* 0x0000000f1a0f7223 */ /* 0x008fc60000000015 */
[----:B------:R-:W2:Y:S01]  /*06b0*/  LDS R21, [R17+0xf80] ;  /* 0x000f800011157984 */ /* 0x000ea20000000800 */
[----:B0-----:R-:W-:-:S04]  /*06c0*/  FFMA R8, R8, R13, R15 ;  /* 0x0000000d08087223 */ /* 0x001fc8000000000f */
[----:B------:R-:W-:-:S04]  /*06d0*/  FFMA R9, R27, R9, R8 ;  /* 0x000000091b097223 */ /* 0x000fc80000000008 */
[----:B-1----:R-:W-:-:S04]  /*06e0*/  FFMA R10, R12, R10, R9 ;  /* 0x0000000a0c0a7223 */ /* 0x002fc80000000009 */
[----:B--2---:R-:W-:Y:S01]  /*06f0*/  FFMA R21, R21, R11, R10 ;  /* 0x0000000b15157223 */ /* 0x004fe2000000000a */
[----:B------:R-:W-:Y:S06]  /*0700*/  BAR.SYNC.DEFER_BLOCKING 0x0 ;  /* 0x0000000000007b1d */ /* 0x000fec0000010000 */
[----:B------:R-:W-:Y:S05]  /*0710*/  @!P0 BRA `(.L_x_317) ;  /* 0xfffffff800ac8947 */ /* 0x000fea000383ffff */
.L_x_316:
[----:B------:R-:W0:Y:S01]  /*0720*/  LDC R4, c[0x0][0x3a4] ;  /* 0x0000e900ff047b82 */ /* 0x000e220000000800 */
[----:B------:R1:W-:Y:S01]  /*0730*/  STS [R18], R21 ;  /* 0x0000001512007388 */ /* 0x0003e20000000800 */
[----:B0-----:R-:W-:-:S13]  /*0740*/  ISETP.GE.AND P0, PT, R4, 0x1, PT ;  /* 0x000000010400780c */ /* 0x001fda0003f06270 */
[----:B-1--4-:R-:W-:Y:S05]  /*0750*/  @!P0 EXIT ;  /* 0x000000000000894d */ /* 0x012fea0003800000 */
[----:B------:R-:W0:Y:S01]  /*0760*/  LDC.64 R16, c[0x0][0x380] ;  /* 0x0000e000ff107b82 */ /* 0x000e220000000a00 */
[----:B------:R-:W-:Y:S01]  /*0770*/  UIADD3 UR4, UPT, UPT, UR4, 0x2000, URZ ;  /* 0x0000200004047890 */ /* 0x000fe2000fffe0ff */
[----:B------:R-:W-:Y:S01]  /*0780*/  IMAD R8, R5, R4, RZ ;  /* 0x0000000405087224 */ /* 0x000fe200078e02ff */
[-C--:B------:R-:W-:Y:S02]  /*0790*/  LEA R2, R7, R0.reuse, 0x5 ;  /* 0x0000000007027211 */ /* 0x080fe400078e28ff */
[----:B------:R-:W-:Y:S01]  /*07a0*/  ULEA UR4, UR6, UR4, 0x18 ;  /* 0x0000000406047291 */ /* 0x000fe2000f8ec0ff */
[----:B------:R-:W-:Y:S02]  /*07b0*/  LEA R10, R5, R0, 0x5 ;  /* 0x00000000050a7211 */ /* 0x000fe400078e28ff */
[----:B------:R-:W1:Y:S01]  /*07c0*/  LDC.64 R18, c[0x0][0x398] ;  /* 0x0000e600ff127b82 */ /* 0x000e620000000a00 */
[----:B------:R-:W-:Y:S01]  /*07d0*/  SHF.L.U32 R8, R8, 0x5, RZ ;  /* 0x0000000508087819 */ /* 0x000fe200000006ff */
[-CC-:B------:R-:W-:Y:S01]  /*07e0*/  IMAD R2, R2, R4.reuse, R3.reuse ;  /* 0x0000000402027224 */ /* 0x180fe200078e0203 */
[----:B------:R-:W-:Y:S01]  /*07f0*/  LEA R9, R3, UR4, 0x2 ;  /* 0x0000000403097c11 */ /* 0x000fe2000f8e10ff */
[-C--:B------:R-:W-:Y:S01]  /*0800*/  IMAD R10, R10, R4.reuse, R3 ;  /* 0x000000040a0a7224 */ /* 0x080fe200078e0203 */
[----:B------:R-:W-:-:S02]  /*0810*/  IADD3 R3, PT, PT, R8, R4, RZ ;  /* 0x0000000408037210 */ /* 0x000fc40007ffe0ff */
[----:B------:R-:W-:-:S07]  /*0820*/  LEA R0, R0, R9, 0x7 ;  /* 0x0000000900007211 */ /* 0x000fce00078e38ff */
.L_x_318:
[----:B0-----:R-:W-:-:S06]  /*0830*/  IMAD.WIDE R26, R10, 0x4, R16 ;  /* 0x000000040a1a7825 */ /* 0x001fcc00078e0210 */
[----:B--2---:R-:W2:Y:S01]  /*0840*/  LDG.E R27, desc[UR8][R26.64] ;  /* 0x000000081a1b7981 */ /* 0x004ea2000c1e1900 */
[----:B------:R-:W-:-:S04]  /*0850*/  IADD3 R8, PT, PT, R8, 0x20, RZ ;  /* 0x0000002008087810 */ /* 0x000fc80007ffe0ff */
[----:B------:R-:W-:Y:S02]  /*0860*/  ISETP.GE.AND P0, PT, R8, R3, PT ;  /* 0x000000030800720c */ /* 0x000fe40003f06270 */
[----:B------:R-:W-:Y:S01]  /*0870*/  IADD3 R10, PT, PT, R10, 0x20, RZ ;  /* 0x000000200a0a7810 */ /* 0x000fe20007ffe0ff */
[----:B--2---:R-:W-:Y:S01]  /*0880*/  STS [R0], R27 ;  /* 0x0000001b00007388 */ /* 0x004fe20000000800 */
[----:B------:R-:W-:Y:S06]  /*0890*/  BAR.SYNC.DEFER_BLOCKING 0x0 ;  /* 0x0000000000007b1d */ /* 0x000fec0000010000 */
[----:B------:R-:W-:Y:S04]  /*08a0*/  LDS R21, [R9] ;  /* 0x0000000009157984 */ /* 0x000fe80000000800 */
[----:B------:R-:W0:Y:S04]  /*08b0*/  LDS.128 R4, [R20] ;  /* 0x0000000014047984 */ /* 0x000e280000000c00 */
[----:B------:R-:W2:Y:S04]  /*08c0*/  LDS R25, [R9+0x80] ;  /* 0x0000800009197984 */ /* 0x000ea80000000800 */
[----:B------:R-:W3:Y:S04]  /*08d0*/  LDS R28, [R9+0x100] ;  /* 0x00010000091c7984 */ /* 0x000ee80000000800 */
[----:B------:R-:W4:Y:S04]  /*08e0*/  LDS R24, [R9+0x180] ;  /* 0x0001800009187984 */ /* 0x000f280000000800 */
[----:B------:R-:W-:Y:S04]  /*08f0*/  LDS R23, [R9+0x200] ;  /* 0x0002000009177984 */ /* 0x000fe80000000800 */
[----:B------:R-:W5:Y:S04]  /*0900*/  LDS.128 R12, [R20+0x10] ;  /* 0x00001000140c7984 */ /* 0x000f680000000c00 */
[----:B------:R-:W1:Y:S04]  /*0910*/  LDS R22, [R9+0x280] ;  /* 0x0002800009167984 */ /* 0x000e680000000800 */
[----:B------:R-:W1:Y:S04]  /*0920*/  LDS R11, [R9+0x300] ;  /* 0x00030000090b7984 */ /* 0x000e680000000800 */
[----:B------:R-:W1:Y:S01]  /*0930*/  LDS R26, [R9+0x380] ;  /* 0x00038000091a7984 */ /* 0x000e620000000800 */
[----:B0-----:R-:W-:-:S03]  /*0940*/  FFMA R4, R4, R21, RZ ;  /* 0x0000001504047223 */ /* 0x001fc600000000ff */
[----:B------:R-:W-:Y:S01]  /*0950*/  LDS R21, [R9+0x400] ;  /* 0x0004000009157984 */ /* 0x000fe20000000800 */
[----:B--2---:R-:W-:-:S04]  /*0960*/  FFMA R5, R25, R5, R4 ;  /* 0x0000000519057223 */ /* 0x004fc80000000004 */
[----:B---3--:R-:W-:Y:S02]  /*0970*/  FFMA R5, R28, R6, R5 ;  /* 0x000000061c057223 */ /* 0x008fe40000000005 */
[----:B------:R-:W-:Y:S02]  /*0980*/  LDS R28, [R9+0x580] ;  /* 0x00058000091c7984 */ /* 0x000fe40000000800 */
[----:B----4-:R-:W-:Y:S02]  /*0990*/  FFMA R25, R24, R7, R5 ;  /* 0x0000000718197223 */ /* 0x010fe40000000005 */
[----:B------:R-:W0:Y:S04]  /*09a0*/  LDS.128 R4, [R20+0x20] ;  /* 0x0000200014047984 */ /* 0x000e280000000c00 */
[----:B------:R-:W2:Y:S01]  /*09b0*/  LDS R24, [R9+0x480] ;  /* 0x0004800009187984 */ /* 0x000ea20000000800 */
[----:B-----5:R-:W-:-:S03]  /*09c0*/  FFMA R25, R12, R23, R25 ;  /* 0x000000170c197223 */ /* 0x020fc60000000019 */
[----:B------:R-:W3:Y:S01]  /*09d0*/  LDS R23, [R9+0x500] ;  /* 0x0005000009177984 */ /* 0x000ee20000000800 */
[----:B-1----:R-:W-:-:S04]  /*09e0*/  FFMA R22, R22, R13, R25 ;  /* 0x0000000d16167223 */ /* 0x002fc80000000019 */
[----:B------:R-:W-:Y:S02]  /*09f0*/  FFMA R11, R11, R14, R22 ;  /* 0x0000000e0b0b7223 */ /* 0x000fe40000000016 */
[----:B------:R-:W-:Y:S02]  /*0a00*/  LDS R22, [R9+0x680] ;  /* 0x0006800009167984 */ /* 0x000fe40000000800 */
[----:B------:R-:W-:Y:S02]  /*0a10*/  FFMA R25, R26, R15, R11 ;  /* 0x0000000f1a197223 */ /* 0x000fe4000000000b */
[----:B------:R-:W-:Y:S04]  /*0a20*/  LDS R11, [R9+0x600] ;  /* 0x00060000090b7984 */ /* 0x000fe80000000800 */
[----:B------:R-:W1:Y:S04]  /*0a30*/  LDS.128 R12, [R20+0x30] ;  /* 0x00003000140c7984 */ /* 0x000e680000000c00 */
[----:B------:R-:W-:Y:S01]  /*0a40*/  LDS R26, [R9+0x780] ;  /* 0x00078000091a7984 */ /* 0x000fe20000000800 */
[----:B0-----:R-:W-:-:S03]  /*0a50*/  FFMA R25, R4, R21, R25 ;  /* 0x0000001504197223 */ /* 0x001fc60000000019 */
[----:B------:R-:W0:Y:S01]  /*0a60*/  LDS R21, [R9+0x700] ;  /* 0x0007000009157984 */ /* 0x000e220000000800 */
[----:B--2---:R-:W-:-:S04]  /*0a70*/  FFMA R24, R24, R5, R25 ;  /* 0x0000000518187223 */ /* 0x004fc80000000019 */
[----:B---3--:R-:W-:Y:S02]  /*0a80*/  FFMA R23, R23, R6, R24 ;  /* 0x0000000617177223 */ /* 0x008fe40000000018 */
[----:B------:R-:W-:Y:S02]  /*0a90*/  LDS R24, [R9+0x880] ;  /* 0x0008800009187984 */ /* 0x000fe40000000800 */
[----:B------:R-:W-:Y:S02]  /*0aa0*/  FFMA R25, R28, R7, R23 ;  /* 0x000000071c197223 */ /* 0x000fe40000000017 */
[----:B------:R-:W-:Y:S04]  /*0ab0*/  LDS R23, [R9+0x800] ;  /* 0x0008000009177984 */ /* 0x000fe80000000800 */
[----:B------:R-:W2:Y:S04]  /*0ac0*/  LDS.128 R4, [R20+0x40] ;  /* 0x0000400014047984 */ /* 0x000ea80000000c00 */
[----:B------:R-:W-:Y:S01]  /*0ad0*/  LDS R28, [R9+0x980] ;  /* 0x00098000091c7984 */ /* 0x000fe20000000800 */
[----:B-1----:R-:W-:-:S03]  /*0ae0*/  FFMA R25, R12, R11, R25 ;  /* 0x0000000b0c197223 */ /* 0x002fc60000000019 */
[----:B------:R-:W1:Y:S01]  /*0af0*/  LDS R11, [R9+0x900] ;  /* 0x00090000090b7984 */ /* 0x000e620000000800 */
[----:B------:R-:W-:-:S04]  /*0b00*/  FFMA R22, R22, R13, R25 ;  /* 0x0000000d16167223 */ /* 0x000fc80000000019 */
[----:B0-----:R-:W-:Y:S02]  /*0b10*/  FFMA R21, R21, R14, R22 ;  /* 0x0000000e15157223 */ /* 0x001fe40000000016 */
[----:B------:R-:W-:Y:S02]  /*0b20*/  LDS R22, [R9+0xa80] ;  /* 0x000a800009167984 */ /* 0x000fe40000000800 */
[----:B------:R-:W-:Y:S02]  /*0b30*/  FFMA R25, R26, R15, R21 ;  /* 0x0000000f1a197223 */ /* 0x000fe40000000015 */
[----:B------:R-:W-:Y:S04]  /*0b40*/  LDS R21, [R9+0xa00] ;  /* 0x000a000009157984 */ /* 0x000fe80000000800 */
[----:B------:R-:W0:Y:S04]  /*0b50*/  LDS.128 R12, [R20+0x50] ;  /* 0x00005000140c7984 */ /* 0x000e280000000c00 */
[----:B------:R-:W-:Y:S01]  /*0b60*/  LDS R26, [R9+0xc80] ;  /* 0x000c8000091a7984 */ /* 0x000fe20000000800 */
[----:B--2---:R-:W-:-:S03]  /*0b70*/  FFMA R25, R4, R23, R25 ;  /* 0x0000001704197223 */ /* 0x004fc60000000019 */
[----:B------:R-:W2:Y:S01]  /*0b80*/  LDS R23, [R9+0xb00] ;  /* 0x000b000009177984 */ /* 0x000ea20000000800 */
[----:B------:R-:W-:-:S03]  /*0b90*/  FFMA R4, R24, R5, R25 ;  /* 0x0000000518047223 */ /* 0x000fc60000000019 */
[----:B------:R-:W3:Y:S01]  /*0ba0*/  LDS R24, [R9+0xb80] ;  /* 0x000b800009187984 */ /* 0x000ee20000000800 */
[----:B-1----:R-:W-:-:S04]  /*0bb0*/  FFMA R11, R11, R6, R4 ;  /* 0x000000060b0b7223 */ /* 0x002fc80000000004 */
[----:B------:R-:W-:Y:S02]  /*0bc0*/  FFMA R25, R28, R7, R11 ;  /* 0x000000071c197223 */ /* 0x000fe4000000000b */
[----:B------:R-:W-:Y:S04]  /*0bd0*/  LDS R11, [R9+0xc00] ;  /* 0x000c0000090b7984 */ /* 0x000fe80000000800 */
[----:B------:R-:W1:Y:S01]  /*0be0*/  LDS.128 R4, [R20+0x60] ;  /* 0x0000600014047984 */ /* 0x000e620000000c00 */
[----:B0-----:R-:W-:-:S04]  /*0bf0*/  FFMA R21, R12, R21, R25 ;  /* 0x000000150c157223 */ /* 0x001fc80000000019 */
[----:B------:R-:W-:Y:S02]  /*0c00*/  FFMA R22, R22, R13, R21 ;  /* 0x0000000d16167223 */ /* 0x000fe40000000015 */
[----:B------:R-:W0:Y:S02]  /*0c10*/  LDS R21, [R9+0xd00] ;  /* 0x000d000009157984 */ /* 0x000e240000000800 */
[----:B--2---:R-:W-:Y:S02]  /*0c20*/  FFMA R23, R23, R14, R22 ;  /* 0x0000000e17177223 */ /* 0x004fe40000000016 */
[----:B------:R-:W2:Y:S02]  /*0c30*/  LDS R22, [R9+0xd80] ;  /* 0x000d800009167984 */ /* 0x000ea40000000800 */
[----:B---3--:R-:W-:Y:S02]  /*0c40*/  FFMA R25, R24, R15, R23 ;  /* 0x0000000f18197223 */ /* 0x008fe40000000017 */
[----:B------:R-:W-:Y:S04]  /*0c50*/  LDS R23, [R9+0xe00] ;  /* 0x000e000009177984 */ /* 0x000fe80000000800 */
[----:B------:R-:W3:Y:S04]  /*0c60*/  LDS.128 R12, [R20+0x70] ;  /* 0x00007000140c7984 */ /* 0x000ee80000000c00 */
[----:B------:R-:W4:Y:S01]  /*0c70*/  LDS R24, [R9+0xe80] ;  /* 0x000e800009187984 */ /* 0x000f220000000800 */
[----:B-1----:R-:W-:-:S03]  /*0c80*/  FFMA R25, R4, R11, R25 ;  /* 0x0000000b04197223 */ /* 0x002fc60000000019 */
[----:B------:R-:W1:Y:S01]  /*0c90*/  LDS R11, [R9+0xf00] ;  /* 0x000f0000090b7984 */ /* 0x000e620000000800 */
[----:B------:R-:W-:-:S03]  /*0ca0*/  FFMA R26, R26, R5, R25 ;  /* 0x000000051a1a7223 */ /* 0x000fc60000000019 */
[----:B------:R-:W5:Y:S01]  /*0cb0*/  LDS R4, [R9+0xf80] ;  /* 0x000f800009047984 */ /* 0x000f620000000800 */
[----:B0-----:R-:W-:-:S04]  /*0cc0*/  FFMA R21, R21, R6, R26 ;  /* 0x0000000615157223 */ /* 0x001fc8000000001a */
[----:B--2---:R-:W-:-:S04]  /*0cd0*/  FFMA R7, R22, R7, R21 ;  /* 0x0000000716077223 */ /* 0x004fc80000000015 */
[----:B---3--:R-:W-:-:S04]  /*0ce0*/  FFMA R7, R12, R23, R7 ;  /* 0x000000170c077223 */ /* 0x008fc80000000007 */
[----:B----4-:R-:W-:Y:S01]  /*0cf0*/  FFMA R24, R24, R13, R7 ;  /* 0x0000000d18187223 */ /* 0x010fe20000000007 */
[----:B------:R-:W-:-:S04]  /*0d00*/  IMAD.WIDE R6, R2, 0x4, R18 ;  /* 0x0000000402067825 */ /* 0x000fc800078e0212 */
[----:B-1----:R-:W-:-:S04]  /*0d10*/  FFMA R11, R11, R14, R24 ;  /* 0x0000000e0b0b7223 */ /* 0x002fc80000000018 */
[----:B-----5:R-:W-:Y:S01]  /*0d20*/  FFMA R11, R4, R15, R11 ;  /* 0x0000000f040b7223 */ /* 0x020fe2000000000b */
[----:B------:R-:W-:Y:S01]  /*0d30*/  BAR.SYNC.DEFER_BLOCKING 0x0 ;  /* 0x0000000000007b1d */ /* 0x000fe20000010000 */
[----:B------:R-:W-:-:S05]  /*0d40*/  IADD3 R2, PT, PT, R2, 0x20, RZ ;  /* 0x0000002002027810 */ /* 0x000fca0007ffe0ff */
[----:B------:R2:W-:Y:S01]  /*0d50*/  REDG.E.ADD.F32.FTZ.RN.STRONG.GPU desc[UR8][R6.64], R11 ;  /* 0x0000000b060079a6 */ /* 0x0005e2000c12f308 */
[----:B------:R-:W-:Y:S05]  /*0d60*/  @!P0 BRA `(.L_x_318) ;  /* 0xfffffff800b08947 */ /* 0x000fea000383ffff */
[----:B------:R-:W-:Y:S05]  /*0d70*/  EXIT ;  /* 0x000000000000794d */ /* 0x000fea0003800000 */
.L_x_319:
        /* <DEDUP_REMOVED lines=16> */
.L_x_356:


//--------------------- .text._Z13initial_zerosILb0EEvPfii --------------------------
	.section	.text._Z13initial_zerosILb0EEvPfii,"ax",@progbits
	.align	128
        .global         _Z13initial_zerosILb0EEvPfii
        .type           _Z13initial_zerosILb0EEvPfii,@function
        .size           _Z13initial_zerosILb0EEvPfii,(.L_x_357 - _Z13initial_zerosILb0EEvPfii)
        .other          _Z13initial_zerosILb0EEvPfii,@"STO_CUDA_ENTRY STV_DEFAULT"
_Z13initial_zerosILb0EEvPfii:
.text._Z13initial_zerosILb0EEvPfii:
[----:B------:R-:W-:Y:S01]  /*0000*/  LDC R1, c[0x0][0x37c] ;  /* 0x0000df00ff017b82 */ /* 0x000fe20000000800 */
[----:B------:R-:W0:Y:S01]  /*0010*/  S2R R5, SR_CTAID.Y ;  /* 0x0000000000057919 */ /* 0x000e220000002600 */
[----:B------:R-:W1:Y:S01]  /*0020*/  LDCU UR4, c[0x0][0x360] ;  /* 0x00006c00ff0477ac */ /* 0x000e620008000800 */
[----:B------:R-:W0:Y:S01]  /*0030*/  S2R R2, SR_TID.X ;  /* 0x0000000000027919 */ /* 0x000e220000002100 */
[----:B------:R-:W0:Y:S01]  /*0040*/  LDCU UR5, c[0x0][0x364] ;  /* 0x00006c80ff0577ac */ /* 0x000e220008000800 */
[----:B------:R-:W1:Y:S01]  /*0050*/  S2R R0, SR_CTAID.X ;  /* 0x0000000000007919 */ /* 0x000e620000002500 */
[----:B------:R-:W2:Y:S01]  /*0060*/  LDCU.64 UR6, c[0x0][0x388] ;  /* 0x00007100ff0677ac */ /* 0x000ea20008000a00 */
[----:B------:R-:W1:Y:S01]  /*0070*/  S2R R3, SR_TID.Y ;  /* 0x0000000000037919 */ /* 0x000e620000002200 */
[----:B0-----:R-:W-:-:S05]  /*0080*/  IMAD R5, R5, UR5, R2 ;  /* 0x0000000505057c24 */ /* 0x001fca000f8e0202 */
[----:B--2---:R-:W-:Y:S01]  /*0090*/  ISETP.GE.AND P0, PT, R5, UR6, PT ;  /* 0x0000000605007c0c */ /* 0x004fe2000bf06270 */
[----:B-1----:R-:W-:-:S05]  /*00a0*/  IMAD R0, R0, UR4, R3 ;  /* 0x0000000400007c24 */ /* 0x002fca000f8e0203 */
[----:B------:R-:W-:-:S13]  /*00b0*/  ISETP.GE.OR P0, PT, R0, UR7, P0 ;  /* 0x0000000700007c0c */ /* 0x000fda0008706670 */
[----:B------:R-:W-:Y:S05]  /*00c0*/  @P0 EXIT ;  /* 0x000000000000094d */ /* 0x000fea0003800000 */
[----:B------:R-:W0:Y:S01]  /*00d0*/  LDC.64 R2, c[0x0][0x380] ;  /* 0x0000e000ff027b82 */ /* 0x000e220000000a00 */
[----:B------:R-:W1:Y:S01]  /*00e0*/  LDCU.64 UR4, c[0x0][0x358] ;  /* 0x00006b00ff0477ac */ /* 0x000e620008000a00 */
[----:B------:R-:W-:-:S04]  /*00f0*/  IMAD R5, R0, UR6, R5 ;  /* 0x0000000600057c24 */ /* 0x000fc8000f8e0205 */
[----:B0-----:R-:W-:-:S05]  /*0100*/  IMAD.WIDE R2, R5, 0x4, R2 ;  /* 0x0000000405027825 */ /* 0x001fca00078e0202 */
[----:B-1----:R-:W-:Y:S01]  /*0110*/  STG.E desc[UR4][R2.64], RZ ;  /* 0x000000ff02007986 */ /* 0x002fe2000c101904 */
[----:B------:R-:W-:Y:S05]  /*0120*/  EXIT ;  /* 0x000000000000794d */ /* 0x000fea0003800000 */
.L_x_320:
        /* <DEDUP_REMOVED lines=13> */
.L_x_357:


//--------------------- .text._Z13initial_zerosILb1EEvPfii --------------------------
	.section	.text._Z13initial_zerosILb1EEvPfii,"ax",@progbits
	.align	128
        .global         _Z13initial_zerosILb1EEvPfii
        .type           _Z13initial_zerosILb1EEvPfii,@function
        .size           _Z13initial_zerosILb1EEvPfii,(.L_x_358 - _Z13initial_zerosILb1EEvPfii)
        .other          _Z13initial_zerosILb1EEvPfii,@"STO_CUDA_ENTRY STV_DEFAULT"
_Z13initial_zerosILb1EEvPfii:
.text._Z13initial_zerosILb1EEvPfii:
[----:B------:R-:W-:Y:S01]  /*0000*/  LDC R1, c[0x0][0x37c] ;  /* 0x0000df00ff017b82 */ /* 0x000fe20000000800 */
[----:B------:R-:W0:Y:S01]  /*0010*/  S2R R0, SR_CTAID.X ;  /* 0x0000000000007919 */ /* 0x000e220000002500 */
[----:B------:R-:W0:Y:S06]  /*0020*/  LDCU UR6, c[0x0][0x360] ;  /* 0x00006c00ff0677ac */ /* 0x000e2c0008000800 */
[----:B------:R-:W1:Y:S01]  /*0030*/  LDC.64 R2, c[0x0][0x380] ;  /* 0x0000e000ff027b82 */ /* 0x000e620000000a00 */
[----:B------:R-:W0:Y:S01]  /*0040*/  S2R R5, SR_TID.Y ;  /* 0x0000000000057919 */ /* 0x000e220000002200 */
[----:B------:R-:W2:Y:S01]  /*0050*/  LDCU UR7, c[0x0][0x364] ;  /* 0x00006c80ff0777ac */ /* 0x000ea20008000800 */
[----:B------:R-:W2:Y:S01]  /*0060*/  S2R R4, SR_CTAID.Y ;  /* 0x0000000000047919 */ /* 0x000ea20000002600 */
[----:B------:R-:W3:Y:S01]  /*0070*/  LDCU UR8, c[0x0][0x388] ;  /* 0x00007100ff0877ac */ /* 0x000ee20008000800 */
[----:B------:R-:W2:Y:S01]  /*0080*/  S2R R7, SR_TID.X ;  /* 0x0000000000077919 */ /* 0x000ea20000002100 */
[----:B------:R-:W4:Y:S01]  /*0090*/  LDCU.64 UR4, c[0x0][0x358] ;  /* 0x00006b00ff0477ac */ /* 0x000f220008000a00 */
[----:B0-----:R-:W-:-:S02]  /*00a0*/  IMAD R0, R0, UR6, R5 ;  /* 0x0000000600007c24 */ /* 0x001fc4000f8e0205 */
[----:B--2---:R-:W-:-:S04]  /*00b0*/  IMAD R5, R4, UR7, R7 ;  /* 0x0000000704057c24 */ /* 0x004fc8000f8e0207 */
[----:B---3--:R-:W-:-:S04]  /*00c0*/  IMAD R5, R0, UR8, R5 ;  /* 0x0000000800057c24 */ /* 0x008fc8000f8e0205 */
[----:B-1----:R-:W-:-:S05]  /*00d0*/  IMAD.WIDE R2, R5, 0x4, R2 ;  /* 0x0000000405027825 */ /* 0x002fca00078e0202 */
[----:B----4-:R-:W-:Y:S01]  /*00e0*/  STG.E desc[UR4][R2.64], RZ ;  /* 0x000000ff02007986 */ /* 0x010fe2000c101904 */
[----:B------:R-:W-:Y:S05]  /*00f0*/  EXIT ;  /* 0x000000000000794d */ /* 0x000fea0003800000 */
.L_x_321:
        /* <DEDUP_REMOVED lines=16> */
.L_x_358:


//--------------------- .text._Z41Matrix_Multiplication_Kernel_Your_VersionILi32ELb0EEvPKfS1_Pfiii --------------------------
	.section	.text._Z41Matrix_Multiplication_Kernel_Your_VersionILi32ELb0EEvPKfS1_Pfiii,"ax",@progbits
	.align	128
        .global         _Z41Matrix_Multiplication_Kernel_Your_VersionILi32ELb0EEvPKfS1_Pfiii
        .type           _Z41Matrix_Multiplication_Kernel_Your_VersionILi32ELb0EEvPKfS1_Pfiii,@function
        .size           _Z41Matrix_Multiplication_Kernel_Your_VersionILi32ELb0EEvPKfS1_Pfiii,(.L_x_359 - _Z41Matrix_Multiplication_Kernel_Your_VersionILi32ELb0EEvPKfS1_Pfiii)
        .other          _Z41Matrix_Multiplication_Kernel_Your_VersionILi32ELb0EEvPKfS1_Pfiii,@"STO_CUDA_ENTRY STV_DEFAULT"
_Z41Matrix_Multiplication_Kernel_Your_VersionILi32ELb0EEvPKfS1_Pfiii:
.text._Z41Matrix_Multiplication_Kernel_Your_VersionILi32ELb0EEvPKfS1_Pfiii:
[----:B------:R-:W-:Y:S01]  /*0000*/  LDC R1, c[0x0][0x37c] ;  /* 0x0000df00ff017b82 */ /* 0x000fe20000000800 */
[----:B------:R-:W0:Y:S01]  /*0010*/  LDCU UR10, c[0x0][0x39c] ;  /* 0x00007380ff0a77ac */ /* 0x000e220008000800 */
[----:B------:R-:W1:Y:S01]  /*0020*/  S2R R5, SR_CTAID.Y ;  /* 0x0000000000057919 */ /* 0x000e620000002600 */
[----:B------:R-:W-:Y:S01]  /*0030*/  HFMA2 R29, -RZ, RZ, 0, 0 ;  /* 0x00000000ff1d7431 */ /* 0x000fe200000001ff */
[----:B------:R-:W2:Y:S01]  /*0040*/  LDCU.64 UR8, c[0x0][0x358] ;  /* 0x00006b00ff0877ac */ /* 0x000ea20008000a00 */
[----:B------:R-:W3:Y:S01]  /*0050*/  S2R R0, SR_TID.X ;  /* 0x0000000000007919 */ /* 0x000ee20000002100 */
[----:B------:R-:W4:Y:S01]  /*0060*/  S2R R6, SR_CTAID.X ;  /* 0x0000000000067919 */ /* 0x000f220000002500 */
[----:B------:R-:W1:Y:S01]  /*0070*/  S2R R3, SR_TID.Y ;  /* 0x0000000000037919 */ /* 0x000e620000002200 */
[----:B0-----:R-:W-:-:S09]  /*0080*/  UISETP.GE.AND UP0, UPT, UR10, 0x1, UPT ;  /* 0x000000010a00788c */ /* 0x001fd2000bf06270 */
[----:B--2---:R-:W-:Y:S05]  /*0090*/  BRA.U !UP0, `(.L_x_322) ;  /* 0x0000000508c47547 */ /* 0x004fea000b800000 */
[----:B------:R-:W0:Y:S01]  /*00a0*/  S2UR UR7, SR_CgaCtaId ;  /* 0x00000000000779c3 */ /* 0x000e220000008800 */
[----:B------:R-:W2:Y:S01]  /*00b0*/  LDCU UR11, c[0x0][0x3a0] ;  /* 0x00007400ff0b77ac */ /* 0x000ea20008000800 */
[C---:B----4-:R-:W-:Y:S01]  /*00c0*/  IMAD R23, R6.reuse, UR10, RZ ;  /* 0x0000000a06177c24 */ /* 0x050fe2000f8e02ff */
[----:B-1----:R-:W-:Y:S01]  /*00d0*/  LEA R7, R6, R3, 0x5 ;  /* 0x0000000306077211 */ /* 0x002fe200078e28ff */
[----:B------:R-:W-:Y:S01]  /*00e0*/  UMOV UR5, 0x400 ;  /* 0x0000040000057882 */ /* 0x000fe20000000000 */
[----:B------:R-:W1:Y:S02]  /*00f0*/  LDCU UR4, c[0x0][0x398] ;  /* 0x00007300ff0477ac */ /* 0x000e640008000800 */
[----:B------:R-:W-:Y:S01]  /*0100*/  SHF.L.U32 R23, R23, 0x5, RZ ;  /* 0x0000000517177819 */ /* 0x000fe200000006ff */
[----:B------:R-:W4:Y:S01]  /*0110*/  LDC R2, c[0x0][0x3a0] ;  /* 0x0000e800ff027b82 */ /* 0x000f220000000800 */
[----:B------:R-:W-:Y:S01]  /*0120*/  MOV R29, RZ ;  /* 0x000000ff001d7202 */ /* 0x000fe20000000f00 */
[----:B------:R-:W-:Y:S01]  /*0130*/  UIADD3 UR6, UPT, UPT, UR5, 0x1000, URZ ;  /* 0x0000100005067890 */ /* 0x000fe2000fffe0ff */
[----:B---3--:R-:W-:-:S05]  /*0140*/  IMAD R7, R7, UR10, R0 ;  /* 0x0000000a07077c24 */ /* 0x008fca000f8e0200 */
[----:B------:R-:W3:Y:S01]  /*0150*/  LDC.64 R24, c[0x0][0x380] ;  /* 0x0000e000ff187b82 */ /* 0x000ee20000000a00 */
[----:B--2---:R-:W-:-:S07]  /*0160*/  IMAD R4, R3, UR11, R0 ;  /* 0x0000000b03047c24 */ /* 0x004fce000f8e0200 */
[----:B------:R-:W2:Y:S01]  /*0170*/  LDC.64 R26, c[0x0][0x388] ;  /* 0x0000e200ff1a7b82 */ /* 0x000ea20000000a00 */
[----:B0-----:R-:W-:Y:S01]  /*0180*/  ULEA UR5, UR7, UR5, 0x18 ;  /* 0x0000000507057291 */ /* 0x001fe2000f8ec0ff */
[----:B------:R-:W-:Y:S01]  /*0190*/  LEA R17, R5, R4, 0x5 ;  /* 0x0000000405117211 */ /* 0x000fe200078e28ff */
[----:B------:R-:W-:Y:S01]  /*01a0*/  ULEA UR6, UR7, UR6, 0x18 ;  /* 0x0000000607067291 */ /* 0x000fe2000f8ec0ff */
[----:B------:R-:W-:Y:S01]  /*01b0*/  IADD3 R4, PT, PT, R23, UR10, RZ ;  /* 0x0000000a17047c10 */ /* 0x000fe2000fffe0ff */
[----:B-1----:R-:W-:Y:S02]  /*01c0*/  UIMAD UR4, UR10, UR4, URZ ;  /* 0x000000040a0472a4 */ /* 0x002fe4000f8e02ff */
[----:B------:R-:W-:Y:S01]  /*01d0*/  LEA R21, R3, UR5, 0x7 ;  /* 0x0000000503157c11 */ /* 0x000fe2000f8e38ff */
[----:B------:R-:W-:Y:S01]  /*01e0*/  UIMAD UR7, UR10, UR11, URZ ;  /* 0x0000000b0a0772a4 */ /* 0x000fe2000f8e02ff */
[C---:B------:R-:W-:Y:S02]  /*01f0*/  LEA R18, R0.reuse, UR6, 0x2 ;  /* 0x0000000600127c11 */ /* 0x040fe4000f8e10ff */
[----:B------:R-:W-:-:S02]  /*0200*/  LEA R19, R0, R21, 0x2 ;  /* 0x0000001500137211 */ /* 0x000fc400078e10ff */
[----:B------:R-:W-:-:S07]  /*0210*/  LEA R16, R3, R18, 0x7 ;  /* 0x0000001203107211 */ /* 0x000fce00078e38ff */
.L_x_323:
[----:B------:R-:W-:Y:S01]  /*0220*/  ISETP.GE.AND P0, PT, R7, UR4, PT ;  /* 0x0000000407007c0c */ /* 0x000fe2000bf06270 */
[----:B------:R-:W-:Y:S01]  /*0230*/  HFMA2 R28, -RZ, RZ, 0, 0 ;  /* 0x00000000ff1c7431 */ /* 0x000fe200000001ff */
[----:B------:R-:W-:Y:S01]  /*0240*/  ISETP.GE.AND P1, PT, R17, UR7, PT ;  /* 0x0000000711007c0c */ /* 0x000fe2000bf26270 */
[----:B---3--:R-:W-:Y:S01]  /*0250*/  IMAD.WIDE R8, R7, 0x4, R24 ;  /* 0x0000000407087825 */ /* 0x008fe200078e0218 */
[----:B------:R-:W-:-:S03]  /*0260*/  MOV R22, RZ ;  /* 0x000000ff00167202 */ /* 0x000fc60000000f00 */
[----:B--2---:R-:W-:-:S06]  /*0270*/  IMAD.WIDE R10, R17, 0x4, R26 ;  /* 0x00000004110a7825 */ /* 0x004fcc00078e021a */
[----:B------:R-:W2:Y:S04]  /*0280*/  @!P0 LDG.E R22, desc[UR8][R8.64] ;  /* 0x0000000808168981 */ /* 0x000ea8000c1e1900 */
[----:B------:R-:W3:Y:S01]  /*0290*/  @!P1 LDG.E R28, desc[UR8][R10.64] ;  /* 0x000000080a1c9981 */ /* 0x000ee2000c1e1900 */
[----:B------:R-:W-:Y:S02]  /*02a0*/  IADD3 R23, PT, PT, R23, 0x20, RZ ;  /* 0x0000002017177810 */ /* 0x000fe40007ffe0ff */
[----:B----4-:R-:W-:Y:S02]  /*02b0*/  LEA R17, R2, R17, 0x5 ;  /* 0x0000001102117211 */ /* 0x010fe400078e28ff */
[----:B------:R-:W-:Y:S02]  /*02c0*/  ISETP.GE.AND P0, PT, R23, R4, PT ;  /* 0x000000041700720c */ /* 0x000fe40003f06270 */
        /* <DEDUP_REMOVED lines=8> */
[----:B------:R-:W3:Y:S01]  /*0350*/  LDS R20, [R18+0x180] ;  /* 0x0001800012147984 */ /* 0x000ee20000000800 */
[----:B0-----:R-:W-:-:S04]  /*0360*/  FFMA R12, R12, R8, R29 ;  /* 0x000000080c0c7223 */ /* 0x001fc8000000001d */
[----:B-1----:R-:W-:Y:S02]  /*0370*/  FFMA R9, R9, R13, R12 ;  /* 0x0000000d09097223 */ /* 0x002fe4000000000c */
[----:B------:R-:W-:Y:S02]  /*0380*/  LDS R13, [R18+0x200] ;  /* 0x00020000120d7984 */ /* 0x000fe40000000800 */
[----:B--2---:R-:W-:Y:S02]  /*0390*/  FFMA R29, R10, R14, R9 ;  /* 0x0000000e0a1d7223 */ /* 0x004fe40000000009 */
[----:B------:R-:W0:Y:S02]  /*03a0*/  LDS.128 R8, [R21+0x10] ;  /* 0x0000100015087984 */ /* 0x000e240000000c00 */
[----:B---3--:R-:W-:Y:S02]  /*03b0*/  FFMA R15, R20, R15, R29 ;  /* 0x0000000f140f7223 */ /* 0x008fe4000000001d */
        /* <DEDUP_REMOVED lines=58> */
[----:B-1----:R-:W-:-:S04]  /*0760*/  FFMA R9, R29, R9, R8 ;  /* 0x000000091d097223 */ /* 0x002fc80000000008 */
[----:B--2---:R-:W-:-:S04]  /*0770*/  FFMA R10, R12, R10, R9 ;  /* 0x0000000a0c0a7223 */ /* 0x004fc80000000009 */
[----:B---3--:R-:W-:Y:S01]  /*0780*/  FFMA R29, R14, R11, R10 ;  /* 0x0000000b0e1d7223 */ /* 0x008fe2000000000a */
[----:B------:R-:W-:Y:S06]  /*0790*/  BAR.SYNC.DEFER_BLOCKING 0x0 ;  /* 0x0000000000007b1d */ /* 0x000fec0000010000 */
[----:B------:R-:W-:Y:S05]  /*07a0*/  @!P0 BRA `(.L_x_323) ;  /* 0xfffffff8009c8947 */ /* 0x000fea000383ffff */
.L_x_322:
[----:B------:R-:W1:Y:S01]  /*07b0*/  LDCU UR4, c[0x0][0x360] ;  /* 0x00006c00ff0477ac */ /* 0x000e620008000800 */
[----:B------:R-:W3:Y:S01]  /*07c0*/  LDCU UR5, c[0x0][0x364] ;  /* 0x00006c80ff0577ac */ /* 0x000ee20008000800 */
[----:B------:R-:W0:Y:S01]  /*07d0*/  LDCU UR6, c[0x0][0x3a0] ;  /* 0x00007400ff0677ac */ /* 0x000e220008000800 */
[----:B------:R-:W2:Y:S01]  /*07e0*/  LDCU UR7, c[0x0][0x398] ;  /* 0x00007300ff0777ac */ /* 0x000ea20008000800 */
[----:B-1--4-:R-:W-:Y:S02]  /*07f0*/  IMAD R6, R6, UR4, R3 ;  /* 0x0000000406067c24 */ /* 0x012fe4000f8e0203 */
[----:B---3--:R-:W-:-:S05]  /*0800*/  IMAD R5, R5, UR5, R0 ;  /* 0x0000000505057c24 */ /* 0x008fca000f8e0200 */
[----:B0-----:R-:W-:-:S04]  /*0810*/  ISETP.GE.AND P0, PT, R5, UR6, PT ;  /* 0x0000000605007c0c */ /* 0x001fc8000bf06270 */
[----:B--2---:R-:W-:-:S13]  /*0820*/  ISETP.GE.OR P0, PT, R6, UR7, P0 ;  /* 0x0000000706007c0c */ /* 0x004fda0008706670 */
[----:B------:R-:W-:Y:S05]  /*0830*/  @P0 EXIT ;  /* 0x000000000000094d */ /* 0x000fea0003800000 */
[----:B------:R-:W0:Y:S01]  /*0840*/  LDC.64 R2, c[0x0][0x390] ;  /* 0x0000e400ff027b82 */ /* 0x000e220000000a00 */
[----:B------:R-:W-:-:S04]  /*0850*/  IMAD R5, R6, UR6, R5 ;  /* 0x0000000606057c24 */ /* 0x000fc8000f8e0205 */
[----:B0-----:R-:W-:-:S05]  /*0860*/  IMAD.WIDE R2, R5, 0x4, R2 ;  /* 0x0000000405027825 */ /* 0x001fca00078e0202 */
[----:B------:R-:W-:Y:S01]  /*0870*/  STG.E desc[UR8][R2.64], R29 ;  /* 0x0000001d02007986 */ /* 0x000fe2000c101908 */
[----:B------:R-:W-:Y:S05]  /*0880*/  EXIT ;  /* 0x000000000000794d */ /* 0x000fea0003800000 */
.L_x_324:
        /* <DEDUP_REMOVED lines=15> */
.L_x_359:


//--------------------- .text._Z41Matrix_Multiplication_Kernel_Your_VersionILi32ELb1EEvPKfS1_Pfiii --------------------------
	.section	.text._Z41Matrix_Multiplication_Kernel_Your_VersionILi32ELb1EEvPKfS1_Pfiii,"ax",@progbits
	.align	128
        .global         _Z41Matrix_Multiplication_Kernel_Your_VersionILi32ELb1EEvPKfS1_Pfiii
        .type           _Z41Matrix_Multiplication_Kernel_Your_VersionILi32ELb1EEvPKfS1_Pfiii,@function
        .size           _Z41Matrix_Multiplication_Kernel_Your_VersionILi32ELb1EEvPKfS1_Pfiii,(.L_x_360 - _Z41Matrix_Multiplication_Kernel_Your_VersionILi32ELb1EEvPKfS1_Pfiii)
        .other          _Z41Matrix_Multiplication_Kernel_Your_VersionILi32ELb1EEvPKfS1_Pfiii,@"STO_CUDA_ENTRY STV_DEFAULT"
_Z41Matrix_Multiplication_Kernel_Your_VersionILi32ELb1EEvPKfS1_Pfiii:
.text._Z41Matrix_Multiplication_Kernel_Your_VersionILi32ELb1EEvPKfS1_Pfiii:
[----:B------:R-:W-:Y:S01]  /*0000*/  LDC R1, c[0x0][0x37c] ;  /* 0x0000df00ff017b82 */ /* 0x000fe20000000800 */
[----:B------:R-:W0:Y:S01]  /*0010*/  LDCU UR7, c[0x0][0x39c] ;  /* 0x00007380ff0777ac */ /* 0x000e220008000800 */
[----:B------:R-:W1:Y:S01]  /*0020*/  S2R R5, SR_CTAID.X ;  /* 0x0000000000057919 */ /* 0x000e620000002500 */
[----:B------:R-:W-:Y:S01]  /*0030*/  HFMA2 R27, -RZ, RZ, 0, 0 ;  /* 0x00000000ff1b7431 */ /* 0x000fe200000001ff */
[----:B------:R-:W2:Y:S01]  /*0040*/  LDCU.64 UR8, c[0x0][0x358] ;  /* 0x00006b00ff0877ac */ /* 0x000ea20008000a00 */
[----:B------:R-:W3:Y:S01]  /*0050*/  S2R R6, SR_CTAID.Y ;  /* 0x0000000000067919 */ /* 0x000ee20000002600 */
[----:B------:R-:W4:Y:S01]  /*0060*/  S2R R0, SR_TID.Y ;  /* 0x0000000000007919 */ /* 0x000f220000002200 */
[----:B------:R-:W1:Y:S01]  /*0070*/  S2R R3, SR_TID.X ;  /* 0x0000000000037919 */ /* 0x000e620000002100 */
[----:B0-----:R-:W-:-:S09]  /*0080*/  UISETP.GE.AND UP0, UPT, UR7, 0x1, UPT ;  /* 0x000000010700788c */ /* 0x001fd2000bf06270 */
[----:B--2---:R-:W-:Y:S05]  /*0090*/  BRA.U !UP0, `(.L_x_325) ;  /* 0x0000000508a47547 */ /* 0x004fea000b800000 */
[----:B------:R-:W0:Y:S01]  /*00a0*/  S2UR UR6, SR_CgaCtaId ;  /* 0x00000000000679c3 */ /* 0x000e220000008800 */
[----:B------:R-:W-:Y:S01]  /*00b0*/  UMOV UR4, 0x400 ;  /* 0x0000040000047882 */ /* 0x000fe20000000000 */
[C---:B-1----:R-:W-:Y:S01]  /*00c0*/  IMAD R21, R5.reuse, UR7, RZ ;  /* 0x0000000705157c24 */ /* 0x042fe2000f8e02ff */
[----:B------:R-:W-:Y:S01]  /*00d0*/  UIADD3 UR5, UPT, UPT, UR4, 0x1000, URZ ;  /* 0x0000100004057890 */ /* 0x000fe2000fffe0ff */
[----:B----4-:R-:W-:Y:S02]  /*00e0*/  LEA R4, R5, R0, 0x5 ;  /* 0x0000000005047211 */ /* 0x010fe400078e28ff */
[----:B------:R-:W-:Y:S02]  /*00f0*/  MOV R27, RZ ;  /* 0x000000ff001b7202 */ /* 0x000fe40000000f00 */
[----:B------:R-:W1:Y:S01]  /*0100*/  LDC R2, c[0x0][0x3a0] ;  /* 0x0000e800ff027b82 */ /* 0x000e620000000800 */
[----:B------:R-:W-:Y:S01]  /*0110*/  SHF.L.U32 R21, R21, 0x5, RZ ;  /* 0x0000000515157819 */ /* 0x000fe200000006ff */
[----:B------:R-:W-:-:S03]  /*0120*/  IMAD R7, R4, UR7, R3 ;  /* 0x0000000704077c24 */ /* 0x000fc6000f8e0203 */
[----:B------:R-:W-:-:S03]  /*0130*/  IADD3 R4, PT, PT, R21, UR7, RZ ;  /* 0x0000000715047c10 */ /* 0x000fc6000fffe0ff */
[----:B------:R-:W2:Y:S08]  /*0140*/  LDC.64 R22, c[0x0][0x380] ;  /* 0x0000e000ff167b82 */ /* 0x000eb00000000a00 */
[----:B------:R-:W4:Y:S01]  /*0150*/  LDC.64 R24, c[0x0][0x388] ;  /* 0x0000e200ff187b82 */ /* 0x000f220000000a00 */
[----:B0-----:R-:W-:Y:S02]  /*0160*/  ULEA UR4, UR6, UR4, 0x18 ;  /* 0x0000000406047291 */ /* 0x001fe4000f8ec0ff */
[----:B------:R-:W-:-:S04]  /*0170*/  ULEA UR5, UR6, UR5, 0x18 ;  /* 0x0000000506057291 */ /* 0x000fc8000f8ec0ff */
[C---:B------:R-:W-:Y:S01]  /*0180*/  LEA R20, R0.reuse, UR4, 0x7 ;  /* 0x0000000400147c11 */ /* 0x040fe2000f8e38ff */
[----:B-1----:R-:W-:Y:S01]  /*0190*/  IMAD R17, R0, R2, R3 ;  /* 0x0000000200117224 */ /* 0x002fe200078e0203 */
[C---:B------:R-:W-:Y:S02]  /*01a0*/  LEA R19, R3.reuse, UR5, 0x2 ;  /* 0x0000000503137c11 */ /* 0x040fe4000f8e10ff */
[----:B------:R-:W-:Y:S02]  /*01b0*/  LEA R18, R3, R20, 0x2 ;  /* 0x0000001403127211 */ /* 0x000fe400078e10ff */
[----:B---3--:R-:W-:Y:S02]  /*01c0*/  LEA R17, R6, R17, 0x5 ;  /* 0x0000001106117211 */ /* 0x008fe400078e28ff */
[----:B------:R-:W-:-:S07]  /*01d0*/  LEA R16, R0, R19, 0x7 ;  /* 0x0000001300107211 */ /* 0x000fce00078e38ff */
.L_x_326:
[----:B--2---:R-:W-:-:S04]  /*01e0*/  IMAD.WIDE R8, R7, 0x4, R22 ;  /* 0x0000000407087825 */ /* 0x004fc800078e0216 */
[----:B----4-:R-:W-:Y:S02]  /*01f0*/  IMAD.WIDE R10, R17, 0x4, R24 ;  /* 0x00000004110a7825 */ /* 0x010fe400078e0218 */
[----:B------:R-:W2:Y:S04]  /*0200*/  LDG.E R9, desc[UR8][R8.64] ;  /* 0x0000000808097981 */ /* 0x000ea8000c1e1900 */
[----:B------:R-:W3:Y:S01]  /*0210*/  LDG.E R11, desc[UR8][R10.64] ;  /* 0x000000080a0b7981 */ /* 0x000ee2000c1e1900 */
[----:B------:R-:W-:Y:S02]  /*0220*/  IADD3 R21, PT, PT, R21, 0x20, RZ ;  /* 0x0000002015157810 */ /* 0x000fe40007ffe0ff */
[----:B------:R-:W-:Y:S02]  /*0230*/  IADD3 R7, PT, PT, R7, 0x20, RZ ;  /* 0x0000002007077810 */ /* 0x000fe40007ffe0ff */
[----:B------:R-:W-:-:S02]  /*0240*/  ISETP.GE.AND P0, PT, R21, R4, PT ;  /* 0x000000041500720c */ /* 0x000fc40003f06270 */
[----:B------:R-:W-:Y:S01]  /*0250*/  LEA R17, R2, R17, 0x5 ;  /* 0x0000001102117211 */ /* 0x000fe200078e28ff */
        /* <DEDUP_REMOVED lines=8> */
[----:B0-----:R-:W-:-:S03]  /*02e0*/  FFMA R12, R12, R28, R27 ;  /* 0x0000001c0c0c7223 */ /* 0x001fc6000000001b */
[----:B------:R-:W-:Y:S01]  /*02f0*/  LDS R27, [R19+0x280] ;  /* 0x00028000131b7984 */ /* 0x000fe20000000800 */
[----:B-1----:R-:W-:-:S03]  /*0300*/  FFMA R29, R29, R13, R12 ;  /* 0x0000000d1d1d7223 */ /* 0x002fc6000000000c */
[----:B------:R-:W-:Y:S01]  /*0310*/  LDS R13, [R19+0x200] ;  /* 0x00020000130d7984 */ /* 0x000fe20000000800 */
[----:B--2---:R-:W-:-:S03]  /*0320*/  FFMA R29, R8, R14, R29 ;  /* 0x0000000e081d7223 */ /* 0x004fc6000000001d */
[----:B------:R-:W0:Y:S01]  /*0330*/  LDS.128 R8, [R20+0x10] ;  /* 0x0000100014087984 */ /* 0x000e220000000c00 */
[----:B---3--:R-:W-:-:S03]  /*0340*/  FFMA R15, R26, R15, R29 ;  /* 0x0000000f1a0f7223 */ /* 0x008fc6000000001d */
[----:B------:R-:W1:Y:S04]  /*0350*/  LDS R12, [R19+0x300] ;  /* 0x00030000130c7984 */ /* 0x000e680000000800 */
[----:B------:R-:W2:Y:S04]  /*0360*/  LDS R26, [R19+0x380] ;  /* 0x00038000131a7984 */ /* 0x000ea80000000800 */
[----:B------:R-:W-:Y:S01]  /*0370*/  LDS R29, [R19+0xf80] ;  /* 0x000f8000131d7984 */ /* 0x000fe20000000800 */
[----:B0-----:R-:W-:-:S04]  /*0380*/  FFMA R8, R8, R13, R15 ;  /* 0x0000000d08087223 */ /* 0x001fc8000000000f */
[----:B------:R-:W-:Y:S02]  /*0390*/  FFMA R27, R27, R9, R8 ;  /* 0x000000091b1b7223 */ /* 0x000fe40000000008 */
[----:B------:R-:W-:Y:S02]  /*03a0*/  LDS R9, [R19+0x400] ;  /* 0x0004000013097984 */ /* 0x000fe40000000800 */
[----:B-1----:R-:W-:Y:S02]  /*03b0*/  FFMA R27, R12, R10, R27 ;  /* 0x0000000a0c1b7223 */ /* 0x002fe4000000001b */
[----:B------:R-:W0:Y:S02]  /*03c0*/  LDS.128 R12, [R20+0x20] ;  /* 0x00002000140c7984 */ /* 0x000e240000000c00 */
[----:B--2---:R-:W-:Y:S02]  /*03d0*/  FFMA R11, R26, R11, R27 ;  /* 0x0000000b1a0b7223 */ /* 0x004fe4000000001b */
        /* <DEDUP_REMOVED lines=46> */
[----:B------:R-:W2:Y:S01]  /*06c0*/  LDS R12, [R19+0xf00] ;  /* 0x000f0000130c7984 */ /* 0x000ea20000000800 */
[----:B0-----:R-:W-:-:S04]  /*06d0*/  FFMA R8, R8, R13, R15 ;  /* 0x0000000d08087223 */ /* 0x001fc8000000000f */
[----:B-1----:R-:W-:-:S04]  /*06e0*/  FFMA R9, R27, R9, R8 ;  /* 0x000000091b097223 */ /* 0x002fc80000000008 */
[----:B--2---:R-:W-:-:S04]  /*06f0*/  FFMA R10, R12, R10, R9 ;  /* 0x0000000a0c0a7223 */ /* 0x004fc80000000009 */
[----:B------:R-:W-:Y:S01]  /*0700*/  FFMA R27, R29, R11, R10 ;  /* 0x0000000b1d1b7223 */ /* 0x000fe2000000000a */
[----:B------:R-:W-:Y:S06]  /*0710*/  BAR.SYNC.DEFER_BLOCKING 0x0 ;  /* 0x0000000000007b1d */ /* 0x000fec0000010000 */
[----:B------:R-:W-:Y:S05]  /*0720*/  @!P0 BRA `(.L_x_326) ;  /* 0xfffffff800ac8947 */ /* 0x000fea000383ffff */
.L_x_325:
[----:B------:R-:W1:Y:S01]  /*0730*/  LDCU UR4, c[0x0][0x360] ;  /* 0x00006c00ff0477ac */ /* 0x000e620008000800 */
[----:B------:R-:W0:Y:S01]  /*0740*/  LDC.64 R8, c[0x0][0x390] ;  /* 0x0000e400ff087b82 */ /* 0x000e220000000a00 */
[----:B------:R-:W3:Y:S01]  /*0750*/  LDCU UR5, c[0x0][0x364] ;  /* 0x00006c80ff0577ac */ /* 0x000ee20008000800 */
[----:B------:R-:W2:Y:S01]  /*0760*/  LDCU UR6, c[0x0][0x3a0] ;  /* 0x00007400ff0677ac */ /* 0x000ea20008000800 */
[----:B-1--4-:R-:W-:Y:S02]  /*0770*/  IMAD R0, R5, UR4, R0 ;  /* 0x0000000405007c24 */ /* 0x012fe4000f8e0200 */
[----:B---3--:R-:W-:-:S04]  /*0780*/  IMAD R3, R6, UR5, R3 ;  /* 0x0000000506037c24 */ /* 0x008fc8000f8e0203 */
[----:B--2---:R-:W-:-:S04]  /*0790*/  IMAD R3, R0, UR6, R3 ;  /* 0x0000000600037c24 */ /* 0x004fc8000f8e0203 */
[----:B0-----:R-:W-:-:S05]  /*07a0*/  IMAD.WIDE R2, R3, 0x4, R8 ;  /* 0x0000000403027825 */ /* 0x001fca00078e0208 */
[----:B------:R-:W-:Y:S01]  /*07b0*/  STG.E desc[UR8][R2.64], R27 ;  /* 0x0000001b02007986 */ /* 0x000fe2000c101908 */
[----:B------:R-:W-:Y:S05]  /*07c0*/  EXIT ;  /* 0x000000000000794d */ /* 0x000fea0003800000 */
.L_x_327:
        /* <DEDUP_REMOVED lines=11> */
.L_x_360:


//--------------------- .text._Z10Transpose2PKfPfii --------------------------
	.section	.text._Z10Transpose2PKfPfii,"ax",@progbits
	.align	128
        .global         _Z10Transpose2PKfPfii
        .type           _Z10Transpose2PKfPfii,@function
        .size           _Z10Transpose2PKfPfii,(.L_x_361 - _Z10Transpose2PKfPfii)
        .other          _Z10Transpose2PKfPfii,@"STO_CUDA_ENTRY STV_DEFAULT"
_Z10Transpose2PKfPfii:
.text._Z10Transpose2PKfPfii:
[----:B------:R-:W-:Y:S01]  /*0000*/  LDC R1, c[0x0][0x37c] ;  /* 0x0000df00ff017b82 */ /* 0x000fe20000000800 */
[----:B------:R-:W0:Y:S07]  /*0010*/  S2R R8, SR_TID.Y ;  /* 0x0000000000087919 */ /* 0x000e2e0000002200 */
[----:B------:R-:W0:Y:S01]  /*0020*/  LDC R7, c[0x0][0x360] ;  /* 0x0000d800ff077b82 */ /* 0x000e220000000800 */
[----:B------:R-:W1:Y:S01]  /*0030*/  LDCU UR8, c[0x0][0x394] ;  /* 0x00007280ff0877ac */ /* 0x000e620008000800 */
[----:B------:R-:W2:Y:S01]  /*0040*/  S2R R10, SR_TID.X ;  /* 0x00000000000a7919 */ /* 0x000ea20000002100 */
[----:B------:R-:W3:Y:S05]  /*0050*/  LDCU.64 UR4, c[0x0][0x358] ;  /* 0x00006b00ff0477ac */ /* 0x000eea0008000a00 */
[----:B------:R-:W0:Y:S08]  /*0060*/  S2UR UR6, SR_CTAID.X ;  /* 0x00000000000679c3 */ /* 0x000e300000002500 */
[----:B------:R-:W2:Y:S08]  /*0070*/  S2UR UR7, SR_CTAID.Y ;  /* 0x00000000000779c3 */ /* 0x000eb00000002600 */
[----:B------:R-:W2:Y:S08]  /*0080*/  LDC R9, c[0x0][0x364] ;  /* 0x0000d900ff097b82 */ /* 0x000eb00000000800 */
[----:B------:R-:W4:Y:S01]  /*0090*/  LDC.64 R2, c[0x0][0x380] ;  /* 0x0000e000ff027b82 */ /* 0x000f220000000a00 */
[----:B0-----:R-:W-:-:S02]  /*00a0*/  IMAD R0, R7, UR6, R8 ;  /* 0x0000000607007c24 */ /* 0x001fc4000f8e0208 */
[----:B--2---:R-:W-:-:S04]  /*00b0*/  IMAD R5, R9, UR7, R10 ;  /* 0x0000000709057c24 */ /* 0x004fc8000f8e020a */
[----:B-1----:R-:W-:Y:S01]  /*00c0*/  IMAD R5, R0, UR8, R5 ;  /* 0x0000000800057c24 */ /* 0x002fe2000f8e0205 */
[----:B------:R-:W-:Y:S01]  /*00d0*/  MOV R4, 0x400 ;  /* 0x0000040000047802 */ /* 0x000fe20000000f00 */
[----:B------:R-:W0:Y:S02]  /*00e0*/  LDCU UR8, c[0x0][0x390] ;  /* 0x00007200ff0877ac */ /* 0x000e240008000800 */
[----:B----4-:R-:W-:-:S05]  /*00f0*/  IMAD.WIDE R2, R5, 0x4, R2 ;  /* 0x0000000405027825 */ /* 0x010fca00078e0202 */
[----:B---3--:R1:W2:Y:S01]  /*0100*/  LDG.E R0, desc[UR4][R2.64] ;  /* 0x0000000402007981 */ /* 0x0082a2000c1e1900 */
[----:B------:R-:W3:Y:S01]  /*0110*/  S2R R5, SR_CgaCtaId ;  /* 0x0000000000057919 */ /* 0x000ee20000008800 */
[----:B-1----:R-:W1:Y:S01]  /*0120*/  LDC.64 R2, c[0x0][0x388] ;  /* 0x0000e200ff027b82 */ /* 0x002e620000000a00 */
[----:B---3--:R-:W-:-:S05]  /*0130*/  LEA R4, R5, R4, 0x18 ;  /* 0x0000000405047211 */ /* 0x008fca00078ec0ff */
[--C-:B------:R-:W-:Y:S02]  /*0140*/  IMAD R5, R10, 0x44, R4.reuse ;  /* 0x000000440a057824 */ /* 0x100fe400078e0204 */
[----:B------:R-:W-:-:S03]  /*0150*/  IMAD R4, R8, 0x44, R4 ;  /* 0x0000004408047824 */ /* 0x000fc600078e0204 */
[----:B------:R-:W-:Y:S02]  /*0160*/  LEA R5, R8, R5, 0x2 ;  /* 0x0000000508057211 */ /* 0x000fe400078e10ff */
[----:B------:R-:W-:Y:S01]  /*0170*/  LEA R6, R10, R4, 0x2 ;  /* 0x000000040a067211 */ /* 0x000fe200078e10ff */
[----:B------:R-:W-:Y:S02]  /*0180*/  IMAD R4, R7, UR7, R8 ;  /* 0x0000000707047c24 */ /* 0x000fe4000f8e0208 */
[----:B------:R-:W-:-:S04]  /*0190*/  IMAD R7, R9, UR6, R10 ;  /* 0x0000000609077c24 */ /* 0x000fc8000f8e020a */
[----:B0-----:R-:W-:-:S04]  /*01a0*/  IMAD R7, R4, UR8, R7 ;  /* 0x0000000804077c24 */ /* 0x001fc8000f8e0207 */
[----:B-1----:R-:W-:Y:S01]  /*01b0*/  IMAD.WIDE R2, R7, 0x4, R2 ;  /* 0x0000000407027825 */ /* 0x002fe200078e0202 */
[----:B--2---:R-:W0:Y:S02]  /*01c0*/  F2I.TRUNC.NTZ R0, R0 ;  /* 0x0000000000007305 */ /* 0x004e24000020f100 */
[----:B0-----:R-:W-:Y:S01]  /*01d0*/  STS [R5], R0 ;  /* 0x0000000005007388 */ /* 0x001fe20000000800 */
[----:B------:R-:W-:Y:S06]  /*01e0*/  BAR.SYNC.DEFER_BLOCKING 0x0 ;  /* 0x0000000000007b1d */ /* 0x000fec0000010000 */
[----:B------:R-:W0:Y:S02]  /*01f0*/  LDS R6, [R6] ;  /* 0x0000000006067984 */ /* 0x000e240000000800 */
[----:B0-----:R-:W-:-:S05]  /*0200*/  I2FP.F32.S32 R7, R6 ;  /* 0x0000000600077245 */ /* 0x001fca0000201400 */
[----:B------:R-:W-:Y:S01]  /*0210*/  STG.E desc[UR4][R2.64], R7 ;  /* 0x0000000702007986 */ /* 0x000fe2000c101904 */
[----:B------:R-:W-:Y:S05]  /*0220*/  EXIT ;  /* 0x000000000000794d */ /* 0x000fea0003800000 */
.L_x_328:
        /* <DEDUP_REMOVED lines=13> */
.L_x_361:


//--------------------- .nv.shared._ZN3cub18CUB_300001_SM_10006detail6reduce28DeviceReduceSingleTileKernelINS2_10policy_hubIfyN4cuda3std3__44plusIfEEE10Policy1000EPfSC_iS9_ffNS7_10__identityEEEvT0_T1_T2_T3_T4_T6_ --------------------------
	.section	.nv.shared._ZN3cub18CUB_300001_SM_10006detail6reduce28DeviceReduceSingleTileKernelINS2_10policy_hubIfyN4cuda3std3__44plusIfEEE10Policy1000EPfSC_iS9_ffNS7_10__identityEEEvT0_T1_T2_T3_T4_T6_,"aw",@nobits
	.sectionflags	@""
	.align	16
.nv.shared._ZN3cub18CUB_300001_SM_10006detail6reduce28DeviceReduceSingleTileKernelINS2_10policy_hubIfyN4cuda3std3__44plusIfEEE10Policy1000EPfSC_iS9_ffNS7_10__identityEEEvT0_T1_T2_T3_T4_T6_:
	.zero		1072


//--------------------- .nv.shared.reserved.0     --------------------------
	.section	.nv.shared.reserved.0,"aw",@nobits
	.weak		__nv_reservedSMEM_offset_0_alias
	.size		__nv_reservedSMEM_offset_0_alias, 0, 64
	.other		__nv_reservedSMEM_offset_0_alias,@"STO_CUDA_RESERVED_SHARED STV_DEFAULT"
__nv_reservedSMEM_offset_0_alias:
	.zero		0
	.zero		64


//--------------------- .nv.global                --------------------------
	.section	.nv.global,"aw",@nobits
.nv.global:
	.type		_ZN34_INTERNAL_d75ccd35_4_k_cu_07a0e3a26thrust24THRUST_300001_SM_1000_NS3seqE,@object
	.size		_ZN34_INTERNAL_d75ccd35_4_k_cu_07a0e3a26thrust24THRUST_300001_SM_1000_NS3seqE,(_ZN34_INTERNAL_d75ccd35_4_k_cu_07a0e3a24cuda3std3__48in_placeE - _ZN34_INTERNAL_d75ccd35_4_k_cu_07a0e3a26thrust24THRUST_300001_SM_1000_NS3seqE)
_ZN34_INTERNAL_d75ccd35_4_k_cu_07a0e3a26thrust24THRUST_300001_SM_1000_NS3seqE:
	.zero		1
	.type		_ZN34_INTERNAL_d75ccd35_4_k_cu_07a0e3a24cuda3std3__48in_placeE,@object
	.size		_ZN34_INTERNAL_d75ccd35_4_k_cu_07a0e3a24cuda3std3__48in_placeE,(_ZN34_INTERNAL_d75ccd35_4_k_cu_07a0e3a24cuda3std6ranges3__45__cpo4sizeE - _ZN34_INTERNAL_d75ccd35_4_k_cu_07a0e3a24cuda3std3__48in_placeE)
_ZN34_INTERNAL_d75ccd35_4_k_cu_07a0e3a24cuda3std3__48in_placeE:
	.zero		1
	.type		_ZN34_INTERNAL_d75ccd35_4_k_cu_07a0e3a24cuda3std6ranges3__45__cpo4sizeE,@object
	.size		_ZN34_INTERNAL_d75ccd35_4_k_cu_07a0e3a24cuda3std6ranges3__45__cpo4sizeE,(_ZN34_INTERNAL_d75ccd35_4_k_cu_07a0e3a26thrust24THRUST_300001_SM_1000_NS12placeholders2_3E - _ZN34_INTERNAL_d75ccd35_4_k_cu_07a0e3a24cuda3std6ranges3__45__cpo4sizeE)
_ZN34_INTERNAL_d75ccd35_4_k_cu_07a0e3a24cuda3std6ranges3__45__cpo4sizeE:
	.zero		1
	.type		_ZN34_INTERNAL_d75ccd35_4_k_cu_07a0e3a26thrust24THRUST_300001_SM_1000_NS12placeholders2_3E,@object
	.size		_ZN34_INTERNAL_d75ccd35_4_k_cu_07a0e3a26thrust24THRUST_300001_SM_1000_NS12placeholders2_3E,(_ZN34_INTERNAL_d75ccd35_4_k_cu_07a0e3a24cuda3std3__45__cpo6cbeginE - _ZN34_INTERNAL_d75ccd35_4_k_cu_07a0e3a26thrust24THRUST_300001_SM_1000_NS12placeholders2_3E)
_ZN34_INTERNAL_d75ccd35_4_k_cu_07a0e3a26thrust24THRUST_300001_SM_1000_NS12placeholders2_3E:
	.zero		1
	.type		_ZN34_INTERNAL_d75ccd35_4_k_cu_07a0e3a24cuda3std3__45__cpo6cbeginE,@object
	.size		_ZN34_INTERNAL_d75ccd35_4_k_cu_07a0e3a24cuda3std3__45__cpo6cbeginE,(_ZN34_INTERNAL_d75ccd35_4_k_cu_07a0e3a24cuda3std6ranges3__45__cpo6cbeginE - _ZN34_INTERNAL_d75ccd35_4_k_cu_07a0e3a24cuda3std3__45__cpo6cbeginE)
_ZN34_INTERNAL_d75ccd35_4_k_cu_07a0e3a24cuda3std3__45__cpo6cbeginE:
	.zero		1
	.type		_ZN34_INTERNAL_d75ccd35_4_k_cu_07a0e3a24cuda3std6ranges3__45__cpo6cbeginE,@object
	.size		_ZN34_INTERNAL_d75ccd35_4_k_cu_07a0e3a24cuda3std6ranges3__45__cpo6cbeginE,(_ZN34_INTERNAL_d75ccd35_4_k_cu_07a0e3a26thrust24THRUST_300001_SM_1000_NS12placeholders2_7E - _ZN34_INTERNAL_d75ccd35_4_k_cu_07a0e3a24cuda3std6ranges3__45__cpo6cbeginE)
_ZN34_INTERNAL_d75ccd35_4_k_cu_07a0e3a24cuda3std6ranges3__45__cpo6cbeginE:
	.zero		1
	.type		_ZN34_INTERNAL_d75ccd35_4_k_cu_07a0e3a26thrust24THRUST_300001_SM_1000_NS12placeholders2_7E,@object
	.size		_ZN34_INTERNAL_d75ccd35_4_k_cu_07a0e3a26thrust24THRUST_300001_SM_1000_NS12placeholders2_7E,(_ZN34_INTERNAL_d75ccd35_4_k_cu_07a0e3a24cuda3std3__45__cpo7crbeginE - _ZN34_INTERNAL_d75ccd35_4_k_cu_07a0e3a26thrust24THRUST_300001_SM_1000_NS12placeholders2_7E)
_ZN34_INTERNAL_d75ccd35_4_k_cu_07a0e3a26thrust24THRUST_300001_SM_1000_NS12placeholders2_7E:
	.zero		1
	.type		_ZN34_INTERNAL_d75ccd35_4_k_cu_07a0e3a24cuda3std3__45__cpo7crbeginE,@object
	.size		_ZN34_INTERNAL_d75ccd35_4_k_cu_07a0e3a24cuda3std3__45__cpo7crbeginE,(_ZN34_INTERNAL_d75ccd35_4_k_cu_07a0e3a24cuda3std6ranges3__45__cpo4nextE - _ZN34_INTERNAL_d75ccd35_4_k_cu_07a0e3a24cuda3std3__45__cpo7crbeginE)
_ZN34_INTERNAL_d75ccd35_4_k_cu_07a0e3a24cuda3std3__45__cpo7crbeginE:
	.zero		1
	.type		_ZN34_INTERNAL_d75ccd35_4_k_cu_07a0e3a24cuda3std6ranges3__45__cpo4nextE,@object
	.size		_ZN34_INTERNAL_d75ccd35_4_k_cu_07a0e3a24cuda3std6ranges3__45__cpo4nextE,(_ZN34_INTERNAL_d75ccd35_4_k_cu_07a0e3a24cuda3std6ranges3__45__cpo4swapE - _ZN34_INTERNAL_d75ccd35_4_k_cu_07a0e3a24cuda3std6ranges3__45__cpo4nextE)
_ZN34_INTERNAL_d75ccd35_4_k_cu_07a0e3a24cuda3std6ranges3__45__cpo4nextE:
	.zero		1
	.type		_ZN34_INTERNAL_d75ccd35_4_k_cu_07a0e3a24cuda3std6ranges3__45__cpo4swapE,@object
	.size		_ZN34_INTERNAL_d75ccd35_4_k_cu_07a0e3a24cuda3std6ranges3__45__cpo4swapE,(_ZN34_INTERNAL_d75ccd35_4_k_cu_07a0e3a26thrust24THRUST_300001_SM_1000_NS8cuda_cub10par_nosyncE - _ZN34_INTERNAL_d75ccd35_4_k_cu_07a0e3a24cuda3std6ranges3__45__cpo4swapE)
_ZN34_INTERNAL_d75ccd35_4_k_cu_07a0e3a24cuda3std6ranges3__45__cpo4swapE:
	.zero		1
	.type		_ZN34_INTERNAL_d75ccd35_4_k_cu_07a0e3a26thrust24THRUST_300001_SM_1000_NS8cuda_cub10par_nosyncE,@object
	.size		_ZN34_INTERNAL_d75ccd35_4_k_cu_07a0e3a26thrust24THRUST_300001_SM_1000_NS8cuda_cub10par_nosyncE,(_ZN34_INTERNAL_d75ccd35_4_k_cu_07a0e3a26thrust24THRUST_300001_SM_1000_NS12placeholders2_9E - _ZN34_INTERNAL_d75ccd35_4_k_cu_07a0e3a26thrust24THRUST_300001_SM_1000_NS8cuda_cub10par_nosyncE)
_ZN34_INTERNAL_d75ccd35_4_k_cu_07a0e3a26thrust24THRUST_300001_SM_1000_NS8cuda_cub10par_nosyncE:
	.zero		1
	.type		_ZN34_INTERNAL_d75ccd35_4_k_cu_07a0e3a26thrust24THRUST_300001_SM_1000_NS12placeholders2_9E,@object
	.size		_ZN34_INTERNAL_d75ccd35_4_k_cu_07a0e3a26thrust24THRUST_300001_SM_1000_NS12placeholders2_9E,(_ZN34_INTERNAL_d75ccd35_4_k_cu_07a0e3a24cuda3std3__436_GLOBAL__N__d75ccd35_4_k_cu_07a0e3a26ignoreE - _ZN34_INTERNAL_d75ccd35_4_k_cu_07a0e3a26thrust24THRUST_300001_SM_1000_NS12placeholders2_9E)
_ZN34_INTERNAL_d75ccd35_4_k_cu_07a0e3a26thrust24THRUST_300001_SM_1000_NS12placeholders2_9E:
	.zero		1
	.type		_ZN34_INTERNAL_d75ccd35_4_k_cu_07a0e3a24cuda3std3__436_GLOBAL__N__d75ccd35_4_k_cu_07a0e3a26ignoreE,@object
	.size		_ZN34_INTERNAL_d75ccd35_4_k_cu_07a0e3a24cuda3std3__436_GLOBAL__N__d75ccd35_4_k_cu_07a0e3a26ignoreE,(_ZN34_INTERNAL_d75ccd35_4_k_cu_07a0e3a24cuda3std6ranges3__45__cpo4dataE - _ZN34_INTERNAL_d75ccd35_4_k_cu_07a0e3a24cuda3std3__436_GLOBAL__N__d75ccd35_4_k_cu_07a0e3a26ignoreE)
_ZN34_INTERNAL_d75ccd35_4_k_cu_07a0e3a24cuda3std3__436_GLOBAL__N__d75ccd35_4_k_cu_07a0e3a26ignoreE:
	.zero		1
	.type		_ZN34_INTERNAL_d75ccd35_4_k_cu_07a0e3a24cuda3std6ranges3__45__cpo4dataE,@object
	.size		_ZN34_INTERNAL_d75ccd35_4_k_cu_07a0e3a24cuda3std6ranges3__45__cpo4dataE,(_ZN34_INTERNAL_d75ccd35_4_k_cu_07a0e3a26thrust24THRUST_300001_SM_1000_NS12placeholders2_1E - _ZN34_INTERNAL_d75ccd35_4_k_cu_07a0e3a24cuda3std6ranges3__45__cpo4dataE)
_ZN34_INTERNAL_d75ccd35_4_k_cu_07a0e3a24cuda3std6ranges3__45__cpo4dataE:
	.zero		1
	.type		_ZN34_INTERNAL_d75ccd35_4_k_cu_07a0e3a26thrust24THRUST_300001_SM_1000_NS12placeholders2_1E,@object
	.size		_ZN34_INTERNAL_d75ccd35_4_k_cu_07a0e3a26thrust24THRUST_300001_SM_1000_NS12placeholders2_1E,(_ZN34_INTERNAL_d75ccd35_4_k_cu_07a0e3a24cuda3std3__45__cpo5beginE - _ZN34_INTERNAL_d75ccd35_4_k_cu_07a0e3a26thrust24THRUST_300001_SM_1000_NS12placeholders2_1E)
_ZN34_INTERNAL_d75ccd35_4_k_cu_07a0e3a26thrust24THRUST_300001_SM_1000_NS12placeholders2_1E:
	.zero		1
	.type		_ZN34_INTERNAL_d75ccd35_4_k_cu_07a0e3a24cuda3std3__45__cpo5beginE,@object
	.size		_ZN34_INTERNAL_d75ccd35_4_k_cu_07a0e3a24cuda3std3__45__cpo5beginE,(_ZN34_INTERNAL_d75ccd35_4_k_cu_07a0e3a24cuda3std6ranges3__45__cpo5beginE - _ZN34_INTERNAL_d75ccd35_4_k_cu_07a0e3a24cuda3std3__45__cpo5beginE)
_ZN34_INTERNAL_d75ccd35_4_k_cu_07a0e3a24cuda3std3__45__cpo5beginE:
	.zero		1
	.type		_ZN34_INTERNAL_d75ccd35_4_k_cu_07a0e3a24cuda3std6ranges3__45__cpo5beginE,@object
	.size		_ZN34_INTERNAL_d75ccd35_4_k_cu_07a0e3a24cuda3std6ranges3__45__cpo5beginE,(_ZN34_INTERNAL_d75ccd35_4_k_cu_07a0e3a26thrust24THRUST_300001_SM_1000_NS12placeholders2_5E - _ZN34_INTERNAL_d75ccd35_4_k_cu_07a0e3a24cuda3std6ranges3__45__cpo5beginE)
_ZN34_INTERNAL_d75ccd35_4_k_cu_07a0e3a24cuda3std6ranges3__45__cpo5beginE:
	.zero		1
	.type		_ZN34_INTERNAL_d75ccd35_4_k_cu_07a0e3a26thrust24THRUST_300001_SM_1000_NS12placeholders2_5E,@object
	.size		_ZN34_INTERNAL_d75ccd35_4_k_cu_07a0e3a26thrust24THRUST_300001_SM_1000_NS12placeholders2_5E,(_ZN34_INTERNAL_d75ccd35_4_k_cu_07a0e3a24cuda3std3__45__cpo6rbeginE - _ZN34_INTERNAL_d75ccd35_4_k_cu_07a0e3a26thrust24THRUST_300001_SM_1000_NS12placeholders2_5E)
_ZN34_INTERNAL_d75ccd35_4_k_cu_07a0e3a26thrust24THRUST_300001_SM_1000_NS12placeholders2_5E:
	.zero		1
	.type		_ZN34_INTERNAL_d75ccd35_4_k_cu_07a0e3a24cuda3std3__45__cpo6rbeginE,@object
	.size		_ZN34_INTERNAL_d75ccd35_4_k_cu_07a0e3a24cuda3std3__45__cpo6rbeginE,(_ZN34_INTERNAL_d75ccd35_4_k_cu_07a0e3a24cuda3std6ranges3__45__cpo7advanceE - _ZN34_INTERNAL_d75ccd35_4_k_cu_07a0e3a24cuda3std3__45__cpo6rbeginE)
_ZN34_INTERNAL_d75ccd35_4_k_cu_07a0e3a24cuda3std3__45__cpo6rbeginE:
	.zero		1
	.type		_ZN34_INTERNAL_d75ccd35_4_k_cu_07a0e3a24cuda3std6ranges3__45__cpo7advanceE,@object
	.size		_ZN34_INTERNAL_d75ccd35_4_k_cu_07a0e3a24cuda3std6ranges3__45__cpo7advanceE,(_ZN34_INTERNAL_d75ccd35_4_k_cu_07a0e3a24cuda3std3__47nulloptE - _ZN34_INTERNAL_d75ccd35_4_k_cu_07a0e3a24cuda3std6ranges3__45__cpo7advanceE)
_ZN34_INTERNAL_d75ccd35_4_k_cu_07a0e3a24cuda3std6ranges3__45__cpo7advanceE:
	.zero		1
	.type		_ZN34_INTERNAL_d75ccd35_4_k_cu_07a0e3a24cuda3std3__47nulloptE,@object
	.size		_ZN34_INTERNAL_d75ccd35_4_k_cu_07a0e3a24cuda3std3__47nulloptE,(_ZN34_INTERNAL_d75ccd35_4_k_cu_07a0e3a24cuda3std6ranges3__45__cpo8distanceE - _ZN34_INTERNAL_d75ccd35_4_k_cu_07a0e3a24cuda3std3__47nulloptE)
_ZN34_INTERNAL_d75ccd35_4_k_cu_07a0e3a24cuda3std3__47nulloptE:
	.zero		1
	.type		_ZN34_INTERNAL_d75ccd35_4_k_cu_07a0e3a24cuda3std6ranges3__45__cpo8distanceE,@object
	.size		_ZN34_INTERNAL_d75ccd35_4_k_cu_07a0e3a24cuda3std6ranges3__45__cpo8distanceE,(_ZN34_INTERNAL_d75ccd35_4_k_cu_07a0e3a26thrust24THRUST_300001_SM_1000_NS12placeholders3_10E - _ZN34_INTERNAL_d75ccd35_4_k_cu_07a0e3a24cuda3std6ranges3__45__cpo8distanceE)
_ZN34_INTERNAL_d75ccd35_4_k_cu_07a0e3a24cuda3std6ranges3__45__cpo8distanceE:
	.zero		1
	.type		_ZN34_INTERNAL_d75ccd35_4_k_cu_07a0e3a26thrust24THRUST_300001_SM_1000_NS12placeholders3_10E,@object
	.size		_ZN34_INTERNAL_d75ccd35_4_k_cu_07a0e3a26thrust24THRUST_300001_SM_1000_NS12placeholders3_10E,(_ZN34_INTERNAL_d75ccd35_4_k_cu_07a0e3a24cuda3std3__419piecewise_constructE - _ZN34_INTERNAL_d75ccd35_4_k_cu_07a0e3a26thrust24THRUST_300001_SM_1000_NS12placeholders3_10E)
_ZN34_INTERNAL_d75ccd35_4_k_cu_07a0e3a26thrust24THRUST_300001_SM_1000_NS12placeholders3_10E:
	.zero		1
	.type		_ZN34_INTERNAL_d75ccd35_4_k_cu_07a0e3a24cuda3std3__419piecewise_constructE,@object
	.size		_ZN34_INTERNAL_d75ccd35_4_k_cu_07a0e3a24cuda3std3__419piecewise_constructE,(_ZN34_INTERNAL_d75ccd35_4_k_cu_07a0e3a24cuda3std6ranges3__45__cpo5cdataE - _ZN34_INTERNAL_d75ccd35_4_k_cu_07a0e3a24cuda3std3__419piecewise_constructE)
_ZN34_INTERNAL_d75ccd35_4_k_cu_07a0e3a24cuda3std3__419piecewise_constructE:
	.zero		1
	.type		_ZN34_INTERNAL_d75ccd35_4_k_cu_07a0e3a24cuda3std6ranges3__45__cpo5cdataE,@object
	.size		_ZN34_INTERNAL_d75ccd35_4_k_cu_07a0e3a24cuda3std6ranges3__45__cpo5cdataE,(_ZN34_INTERNAL_d75ccd35_4_k_cu_07a0e3a26thrust24THRUST_300001_SM_1000_NS12placeholders2_2E - _ZN34_INTERNAL_d75ccd35_4_k_cu_07a0e3a24cuda3std6ranges3__45__cpo5cdataE)
_ZN34_INTERNAL_d75ccd35_4_k_cu_07a0e3a24cuda3std6ranges3__45__cpo5cdataE:
	.zero		1
	.type		_ZN34_INTERNAL_d75ccd35_4_k_cu_07a0e3a26thrust24THRUST_300001_SM_1000_NS12placeholders2_2E,@object
	.size		_ZN34_INTERNAL_d75ccd35_4_k_cu_07a0e3a26thrust24THRUST_300001_SM_1000_NS12placeholders2_2E,(_ZN34_INTERNAL_d75ccd35_4_k_cu_07a0e3a24cuda3std3__45__cpo3endE - _ZN34_INTERNAL_d75ccd35_4_k_cu_07a0e3a26thrust24THRUST_300001_SM_1000_NS12placeholders2_2E)
_ZN34_INTERNAL_d75ccd35_4_k_cu_07a0e3a26thrust24THRUST_300001_SM_1000_NS12placeholders2_2E:
	.zero		1
	.type		_ZN34_INTERNAL_d75ccd35_4_k_cu_07a0e3a24cuda3std3__45__cpo3endE,@object
	.size		_ZN34_INTERNAL_d75ccd35_4_k_cu_07a0e3a24cuda3std3__45__cpo3endE,(_ZN34_INTERNAL_d75ccd35_4_k_cu_07a0e3a24cuda3std6ranges3__45__cpo3endE - _ZN34_INTERNAL_d75ccd35_4_k_cu_07a0e3a24cuda3std3__45__cpo3endE)
_ZN34_INTERNAL_d75ccd35_4_k_cu_07a0e3a24cuda3std3__45__cpo3endE:
	.zero		1
	.type		_ZN34_INTERNAL_d75ccd35_4_k_cu_07a0e3a24cuda3std6ranges3__45__cpo3endE,@object
	.size		_ZN34_INTERNAL_d75ccd35_4_k_cu_07a0e3a24cuda3std6ranges3__45__cpo3endE,(_ZN34_INTERNAL_d75ccd35_4_k_cu_07a0e3a26thrust24THRUST_300001_SM_1000_NS12placeholders2_6E - _ZN34_INTERNAL_d75ccd35_4_k_cu_07a0e3a24cuda3std6ranges3__45__cpo3endE)
_ZN34_INTERNAL_d75ccd35_4_k_cu_07a0e3a24cuda3std6ranges3__45__cpo3endE:
	.zero		1
	.type		_ZN34_INTERNAL_d75ccd35_4_k_cu_07a0e3a26thrust24THRUST_300001_SM_1000_NS12placeholders2_6E,@object
	.size		_ZN34_INTERNAL_d75ccd35_4_k_cu_07a0e3a26thrust24THRUST_300001_SM_1000_NS12placeholders2_6E,(_ZN34_INTERNAL_d75ccd35_4_k_cu_07a0e3a24cuda3std3__45__cpo4rendE - _ZN34_INTERNAL_d75ccd35_4_k_cu_07a0e3a26thrust24THRUST_300001_SM_1000_NS12placeholders2_6E)
_ZN34_INTERNAL_d75ccd35_4_k_cu_07a0e3a26thrust24THRUST_300001_SM_1000_NS12placeholders2_6E:
	.zero		1
	.type		_ZN34_INTERNAL_d75ccd35_4_k_cu_07a0e3a24cuda3std3__45__cpo4rendE,@object
	.size		_ZN34_INTERNAL_d75ccd35_4_k_cu_07a0e3a24cuda3std3__45__cpo4rendE,(_ZN34_INTERNAL_d75ccd35_4_k_cu_07a0e3a24cuda3std6ranges3__45__cpo9iter_swapE - _ZN34_INTERNAL_d75ccd35_4_k_cu_07a0e3a24cuda3std3__45__cpo4rendE)
_ZN34_INTERNAL_d75ccd35_4_k_cu_07a0e3a24cuda3std3__45__cpo4rendE:
	.zero		1
	.type		_ZN34_INTERNAL_d75ccd35_4_k_cu_07a0e3a24cuda3std6ranges3__45__cpo9iter_swapE,@object
	.size		_ZN34_INTERNAL_d75ccd35_4_k_cu_07a0e3a24cuda3std6ranges3__45__cpo9iter_swapE,(_ZN34_INTERNAL_d75ccd35_4_k_cu_07a0e3a24cuda3std3__48unexpectE - _ZN34_INTERNAL_d75ccd35_4_k_cu_07a0e3a24cuda3std6ranges3__45__cpo9iter_swapE)
_ZN34_INTERNAL_d75ccd35_4_k_cu_07a0e3a24cuda3std6ranges3__45__cpo9iter_swapE:
	.zero		1
	.type		_ZN34_INTERNAL_d75ccd35_4_k_cu_07a0e3a24cuda3std3__48unexpectE,@object
	.size		_ZN34_INTERNAL_d75ccd35_4_k_cu_07a0e3a24cuda3std3__48unexpectE,(_ZN34_INTERNAL_d75ccd35_4_k_cu_07a0e3a26thrust24THRUST_300001_SM_1000_NS8cuda_cub3parE - _ZN34_INTERNAL_d75ccd35_4_k_cu_07a0e3a24cuda3std3__48unexpectE)
_ZN34_INTERNAL_d75ccd35_4_k_cu_07a0e3a24cuda3std3__48unexpectE:
	.zero		1
	.type		_ZN34_INTERNAL_d75ccd35_4_k_cu_07a0e3a26thrust24THRUST_300001_SM_1000_NS8cuda_cub3parE,@object
	.size		_ZN34_INTERNAL_d75ccd35_4_k_cu_07a0e3a26thrust24THRUST_300001_SM_1000_NS8cuda_cub3parE,(_ZN34_INTERNAL_d75ccd35_4_k_cu_07a0e3a26thrust24THRUST_300001_SM_1000_NS12placeholders2_4E - _ZN34_INTERNAL_d75ccd35_4_k_cu_07a0e3a26thrust24THRUST_300001_SM_1000_NS8cuda_cub3parE)
_ZN34_INTERNAL_d75ccd35_4_k_cu_07a0e3a26thrust24THRUST_300001_SM_1000_NS8cuda_cub3parE:
	.zero		1
	.type		_ZN34_INTERNAL_d75ccd35_4_k_cu_07a0e3a26thrust24THRUST_300001_SM_1000_NS12placeholders2_4E,@object
	.size		_ZN34_INTERNAL_d75ccd35_4_k_cu_07a0e3a26thrust24THRUST_300001_SM_1000_NS12placeholders2_4E,(_ZN34_INTERNAL_d75ccd35_4_k_cu_07a0e3a24cuda3std3__45__cpo4cendE - _ZN34_INTERNAL_d75ccd35_4_k_cu_07a0e3a26thrust24THRUST_300001_SM_1000_NS12placeholders2_4E)
_ZN34_INTERNAL_d75ccd35_4_k_cu_07a0e3a26thrust24THRUST_300001_SM_1000_NS12placeholders2_4E:
	.zero		1
	.type		_ZN34_INTERNAL_d75ccd35_4_k_cu_07a0e3a24cuda3std3__45__cpo4cendE,@object
	.size		_ZN34_INTERNAL_d75ccd35_4_k_cu_07a0e3a24cuda3std3__45__cpo4cendE,(_ZN34_INTERNAL_d75ccd35_4_k_cu_07a0e3a24cuda3std6ranges3__45__cpo4cendE - _ZN34_INTERNAL_d75ccd35_4_k_cu_07a0e3a24cuda3std3__45__cpo4cendE)
_ZN34_INTERNAL_d75ccd35_4_k_cu_07a0e3a24cuda3std3__45__cpo4cendE:
	.zero		1
	.type		_ZN34_INTERNAL_d75ccd35_4_k_cu_07a0e3a24cuda3std6ranges3__45__cpo4cendE,@object
	.size		_ZN34_INTERNAL_d75ccd35_4_k_cu_07a0e3a24cuda3std6ranges3__45__cpo4cendE,(_ZN34_INTERNAL_d75ccd35_4_k_cu_07a0e3a24cuda3std3__420unreachable_sentinelE - _ZN34_INTERNAL_d75ccd35_4_k_cu_07a0e3a24cuda3std6ranges3__45__cpo4cendE)
_ZN34_INTERNAL_d75ccd35_4_k_cu_07a0e3a24cuda3std6ranges3__45__cpo4cendE:
	.zero		1
	.type		_ZN34_INTERNAL_d75ccd35_4_k_cu_07a0e3a24cuda3std3__420unreachable_sentinelE,@object
	.size		_ZN34_INTERNAL_d75ccd35_4_k_cu_07a0e3a24cuda3std3__420unreachable_sentinelE,(_ZN34_INTERNAL_d75ccd35_4_k_cu_07a0e3a24cuda3std6ranges3__45__cpo5ssizeE - _ZN34_INTERNAL_d75ccd35_4_k_cu_07a0e3a24cuda3std3__420unreachable_sentinelE)
_ZN34_INTERNAL_d75ccd35_4_k_cu_07a0e3a24cuda3std3__420unreachable_sentinelE:
	.zero		1
	.type		_ZN34_INTERNAL_d75ccd35_4_k_cu_07a0e3a24cuda3std6ranges3__45__cpo5ssizeE,@object
	.size		_ZN34_INTERNAL_d75ccd35_4_k_cu_07a0e3a24cuda3std6ranges3__45__cpo5ssizeE,(_ZN34_INTERNAL_d75ccd35_4_k_cu_07a0e3a26thrust24THRUST_300001_SM_1000_NS12placeholders2_8E - _ZN34_INTERNAL_d75ccd35_4_k_cu_07a0e3a24cuda3std6ranges3__45__cpo5ssizeE)
_ZN34_INTERNAL_d75ccd35_4_k_cu_07a0e3a24cuda3std6ranges3__45__cpo5ssizeE:
	.zero		1
	.type		_ZN34_INTERNAL_d75ccd35_4_k_cu_07a0e3a26thrust24THRUST_300001_SM_1000_NS12placeholders2_8E,@object
	.size		_ZN34_INTERNAL_d75ccd35_4_k_cu_07a0e3a26thrust24THRUST_300001_SM_1000_NS12placeholders2_8E,(_ZN34_INTERNAL_d75ccd35_4_k_cu_07a0e3a24cuda3std3__45__cpo5crendE - _ZN34_INTERNAL_d75ccd35_4_k_cu_07a0e3a26thrust24THRUST_300001_SM_1000_NS12placeholders2_8E)
_ZN34_INTERNAL_d75ccd35_4_k_cu_07a0e3a26thrust24THRUST_300001_SM_1000_NS12placeholders2_8E:
	.zero		1
	.type		_ZN34_INTERNAL_d75ccd35_4_k_cu_07a0e3a24cuda3std3__45__cpo5crendE,@object
	.size		_ZN34_INTERNAL_d75ccd35_4_k_cu_07a0e3a24cuda3std3__45__cpo5crendE,(_ZN34_INTERNAL_d75ccd35_4_k_cu_07a0e3a24cuda3std6ranges3__45__cpo4prevE - _ZN34_INTERNAL_d75ccd35_4_k_cu_07a0e3a24cuda3std3__45__cpo5crendE)
_ZN34_INTERNAL_d75ccd35_4_k_cu_07a0e3a24cuda3std3__45__cpo5crendE:
	.zero		1
	.type		_ZN34_INTERNAL_d75ccd35_4_k_cu_07a0e3a24cuda3std6ranges3__45__cpo4prevE,@object
	.size		_ZN34_INTERNAL_d75ccd35_4_k_cu_07a0e3a24cuda3std6ranges3__45__cpo4prevE,(_ZN34_INTERNAL_d75ccd35_4_k_cu_07a0e3a24cuda3std6ranges3__45__cpo9iter_moveE - _ZN34_INTERNAL_d75ccd35_4_k_cu_07a0e3a24cuda3std6ranges3__45__cpo4prevE)
_ZN34_INTERNAL_d75ccd35_4_k_cu_07a0e3a24cuda3std6ranges3__45__cpo4prevE:
	.zero		1
	.type		_ZN34_INTERNAL_d75ccd35_4_k_cu_07a0e3a24cuda3std6ranges3__45__cpo9iter_moveE,@object
	.size		_ZN34_INTERNAL_d75ccd35_4_k_cu_07a0e3a24cuda3std6ranges3__45__cpo9iter_moveE,(_ZN34_INTERNAL_d75ccd35_4_k_cu_07a0e3a26thrust24THRUST_300001_SM_1000_NS6system6detail10sequential3seqE - _ZN34_INTERNAL_d75ccd35_4_k_cu_07a0e3a24cuda3std6ranges3__45__cpo9iter_moveE)
_ZN34_INTERNAL_d75ccd35_4_k_cu_07a0e3a24cuda3std6ranges3__45__cpo9iter_moveE:
	.zero		1
	.type		_ZN34_INTERNAL_d75ccd35_4_k_cu_07a0e3a26thrust24THRUST_300001_SM_1000_NS6system6detail10sequential3seqE,@object
	.size		_ZN34_INTERNAL_d75ccd35_4_k_cu_07a0e3a26thrust24THRUST_300001_SM_1000_NS6system6detail10sequential3seqE,(.L_31 - _ZN34_INTERNAL_d75ccd35_4_k_cu_07a0e3a26thrust24THRUST_300001_SM_1000_NS6system6detail10sequential3seqE)
_ZN34_INTERNAL_d75ccd35_4_k_cu_07a0e3a26thrust24THRUST_300001_SM_1000_NS6system6detail10sequential3seqE:
	.zero		1
.L_31:


//--------------------- .nv.shared._ZN3cub18CUB_300001_SM_10006detail6reduce18DeviceReduceKernelINS2_10policy_hubIfyN4cuda3std3__44plusIfEEE10Policy1000EN6thrust24THRUST_300001_SM_1000_NS6detail15normal_iteratorINSD_10device_ptrIfEEEEyS9_f6squareEEvT0_PT3_T1_NS0_13GridEvenShareISN_EET2_T4_ --------------------------
	.section	.nv.shared._ZN3cub18CUB_300001_SM_10006detail6reduce18DeviceReduceKernelINS2_10policy_hubIfyN4cuda3std3__44plusIfEEE10Policy1000EN6thrust24THRUST_300001_SM_1000_NS6detail15normal_iteratorINSD_10device_ptrIfEEEEyS9_f6squareEEvT0_PT3_T1_NS0_13GridEvenShareISN_EET2_T4_,"aw",@nobits
	.sectionflags	@""
	.align	16
.nv.shared._ZN3cub18CUB_300001_SM_10006detail6reduce18DeviceReduceKernelINS2_10policy_hubIfyN4cuda3std3__44plusIfEEE10Policy1000EN6thrust24THRUST_300001_SM_1000_NS6detail15normal_iteratorINSD_10device_ptrIfEEEEyS9_f6squareEEvT0_PT3_T1_NS0_13GridEvenShareISN_EET2_T4_:
	.zero		1072


//--------------------- .nv.shared._ZN3cub18CUB_300001_SM_10006detail6reduce28DeviceReduceSingleTileKernelINS2_10policy_hubIfyN4cuda3std3__44plusIfEEE10Policy1000EN6thrust24THRUST_300001_SM_1000_NS6detail15normal_iteratorINSD_10device_ptrIfEEEEPfyS9_ff6squareEEvT0_T1_T2_T3_T4_T6_ --------------------------
	.section	.nv.shared._ZN3cub18CUB_300001_SM_10006detail6reduce28DeviceReduceSingleTileKernelINS2_10policy_hubIfyN4cuda3std3__44plusIfEEE10Policy1000EN6thrust24THRUST_300001_SM_1000_NS6detail15normal_iteratorINSD_10device_ptrIfEEEEPfyS9_ff6squareEEvT0_T1_T2_T3_T4_T6_,"aw",@nobits
	.sectionflags	@""
	.align	16
.nv.shared._ZN3cub18CUB_300001_SM_10006detail6reduce28DeviceReduceSingleTileKernelINS2_10policy_hubIfyN4cuda3std3__44plusIfEEE10Policy1000EN6thrust24THRUST_300001_SM_1000_NS6detail15normal_iteratorINSD_10device_ptrIfEEEEPfyS9_ff6squareEEvT0_T1_T2_T3_T4_T6_:
	.zero		1072


//--------------------- .nv.shared._ZN3cub18CUB_300001_SM_10006detail6reduce28DeviceReduceSingleTileKernelINS2_10policy_hubIfjN4cuda3std3__44plusIfEEE10Policy1000EPfSC_iS9_ffNS7_10__identityEEEvT0_T1_T2_T3_T4_T6_ --------------------------
	.section	.nv.shared._ZN3cub18CUB_300001_SM_10006detail6reduce28DeviceReduceSingleTileKernelINS2_10policy_hubIfjN4cuda3std3__44plusIfEEE10Policy1000EPfSC_iS9_ffNS7_10__identityEEEvT0_T1_T2_T3_T4_T6_,"aw",@nobits
	.sectionflags	@""
	.align	16
.nv.shared._ZN3cub18CUB_300001_SM_10006detail6reduce28DeviceReduceSingleTileKernelINS2_10policy_hubIfjN4cuda3std3__44plusIfEEE10Policy1000EPfSC_iS9_ffNS7_10__identityEEEvT0_T1_T2_T3_T4_T6_:
	.zero		1120


//--------------------- .nv.shared._ZN3cub18CUB_300001_SM_10006detail6reduce18DeviceReduceKernelINS2_10policy_hubIfjN4cuda3std3__44plusIfEEE10Policy1000EN6thrust24THRUST_300001_SM_1000_NS6detail15normal_iteratorINSD_10device_ptrIfEEEEjS9_f6squareEEvT0_PT3_T1_NS0_13GridEvenShareISN_EET2_T4_ --------------------------
	.section	.nv.shared._ZN3cub18CUB_300001_SM_10006detail6reduce18DeviceReduceKernelINS2_10policy_hubIfjN4cuda3std3__44plusIfEEE10Policy1000EN6thrust24THRUST_300001_SM_1000_NS6detail15normal_iteratorINSD_10device_ptrIfEEEEjS9_f6squareEEvT0_PT3_T1_NS0_13GridEvenShareISN_EET2_T4_,"aw",@nobits
	.sectionflags	@""
	.align	16
.nv.shared._ZN3cub18CUB_300001_SM_10006detail6reduce18DeviceReduceKernelINS2_10policy_hubIfjN4cuda3std3__44plusIfEEE10Policy1000EN6thrust24THRUST_300001_SM_1000_NS6detail15normal_iteratorINSD_10device_ptrIfEEEEjS9_f6squareEEvT0_PT3_T1_NS0_13GridEvenShareISN_EET2_T4_:
	.zero		1120


//--------------------- .nv.shared._ZN3cub18CUB_300001_SM_10006detail6reduce28DeviceReduceSingleTileKernelINS2_10policy_hubIfjN4cuda3std3__44plusIfEEE10Policy1000EN6thrust24THRUST_300001_SM_1000_NS6detail15normal_iteratorINSD_10device_ptrIfEEEEPfjS9_ff6squareEEvT0_T1_T2_T3_T4_T6_ --------------------------
	.section	.nv.shared._ZN3cub18CUB_300001_SM_10006detail6reduce28DeviceReduceSingleTileKernelINS2_10policy_hubIfjN4cuda3std3__44plusIfEEE10Policy1000EN6thrust24THRUST_300001_SM_1000_NS6detail15normal_iteratorINSD_10device_ptrIfEEEEPfjS9_ff6squareEEvT0_T1_T2_T3_T4_T6_,"aw",@nobits
	.sectionflags	@""
	.align	16
.nv.shared._ZN3cub18CUB_300001_SM_10006detail6reduce28DeviceReduceSingleTileKernelINS2_10policy_hubIfjN4cuda3std3__44plusIfEEE10Policy1000EN6thrust24THRUST_300001_SM_1000_NS6detail15normal_iteratorINSD_10device_ptrIfEEEEPfjS9_ff6squareEEvT0_T1_T2_T3_T4_T6_:
	.zero		1120


//--------------------- .nv.shared._ZN3cub18CUB_300001_SM_10006detail11EmptyKernelIvEEvv --------------------------
	.section	.nv.shared._ZN3cub18CUB_300001_SM_10006detail11EmptyKernelIvEEvv,"aw",@nobits
	.sectionflags	@""
	.align	16
	.zero		1024


//--------------------- .nv.shared._Z13reduce_kernelILj1ELb0EEvPfS0_j --------------------------
	.section	.nv.shared._Z13reduce_kernelILj1ELb0EEvPfS0_j,"aw",@nobits
	.sectionflags	@""
	.align	16
	.zero		1024


//--------------------- .nv.shared._Z13reduce_kernelILj2ELb0EEvPfS0_j --------------------------
	.section	.nv.shared._Z13reduce_kernelILj2ELb0EEvPfS0_j,"aw",@nobits
	.sectionflags	@""
	.align	16
	.zero		1024


//--------------------- .nv.shared._Z13reduce_kernelILj4ELb0EEvPfS0_j --------------------------
	.section	.nv.shared._Z13reduce_kernelILj4ELb0EEvPfS0_j,"aw",@nobits
	.sectionflags	@""
	.align	16
	.zero		1024


//--------------------- .nv.shared._Z13reduce_kernelILj8ELb0EEvPfS0_j --------------------------
	.section	.nv.shared._Z13reduce_kernelILj8ELb0EEvPfS0_j,"aw",@nobits
	.sectionflags	@""
	.align	16
	.zero		1024


//--------------------- .nv.shared._Z13reduce_kernelILj16ELb0EEvPfS0_j --------------------------
	.section	.nv.shared._Z13reduce_kernelILj16ELb0EEvPfS0_j,"aw",@nobits
	.sectionflags	@""
	.align	16
	.zero		1024


//--------------------- .nv.shared._Z13reduce_kernelILj32ELb0EEvPfS0_j --------------------------
	.section	.nv.shared._Z13reduce_kernelILj32ELb0EEvPfS0_j,"aw",@nobits
	.sectionflags	@""
	.align	16
	.zero		1024


//--------------------- .nv.shared._Z13reduce_kernelILj64ELb0EEvPfS0_j --------------------------
	.section	.nv.shared._Z13reduce_kernelILj64ELb0EEvPfS0_j,"aw",@nobits
	.sectionflags	@""
	.align	16
	.zero		1024


//--------------------- .nv.shared._Z13reduce_kernelILj128ELb0EEvPfS0_j --------------------------
	.section	.nv.shared._Z13reduce_kernelILj128ELb0EEvPfS0_j,"aw",@nobits
	.sectionflags	@""
	.align	16
	.zero		1024


//--------------------- .nv.shared._Z13reduce_kernelILj256ELb0EEvPfS0_j --------------------------
	.section	.nv.shared._Z13reduce_kernelILj256ELb0EEvPfS0_j,"aw",@nobits
	.sectionflags	@""
	.align	16
	.zero		1024


//--------------------- .nv.shared._Z13reduce_kernelILj512ELb0EEvPfS0_j --------------------------
	.section	.nv.shared._Z13reduce_kernelILj512ELb0EEvPfS0_j,"aw",@nobits
	.sectionflags	@""
	.align	16
	.zero		1024


//--------------------- .nv.shared._Z13reduce_kernelILj1ELb1EEvPfS0_j --------------------------
	.section	.nv.shared._Z13reduce_kernelILj1ELb1EEvPfS0_j,"aw",@nobits
	.sectionflags	@""
	.align	16
	.zero		1024


//--------------------- .nv.shared._Z13reduce_kernelILj2ELb1EEvPfS0_j --------------------------
	.section	.nv.shared._Z13reduce_kernelILj2ELb1EEvPfS0_j,"aw",@nobits
	.sectionflags	@""
	.align	16
	.zero		1024


//--------------------- .nv.shared._Z13reduce_kernelILj4ELb1EEvPfS0_j --------------------------
	.section	.nv.shared._Z13reduce_kernelILj4ELb1EEvPfS0_j,"aw",@nobits
	.sectionflags	@""
	.align	16
	.zero		1024


//--------------------- .nv.shared._Z13reduce_kernelILj8ELb1EEvPfS0_j --------------------------
	.section	.nv.shared._Z13reduce_kernelILj8ELb1EEvPfS0_j,"aw",@nobits
	.sectionflags	@""
	.align	16
	.zero		1024


//--------------------- .nv.shared._Z13reduce_kernelILj16ELb1EEvPfS0_j --------------------------
	.section	.nv.shared._Z13reduce_kernelILj16ELb1EEvPfS0_j,"aw",@nobits
	.sectionflags	@""
	.align	16
	.zero		1024


//--------------------- .nv.shared._Z13reduce_kernelILj32ELb1EEvPfS0_j --------------------------
	.section	.nv.shared._Z13reduce_kernelILj32ELb1EEvPfS0_j,"aw",@nobits
	.sectionflags	@""
	.align	16
	.zero		1024


//--------------------- .nv.shared._Z13reduce_kernelILj64ELb1EEvPfS0_j --------------------------
	.section	.nv.shared._Z13reduce_kernelILj64ELb1EEvPfS0_j,"aw",@nobits
	.sectionflags	@""
	.align	16
	.zero		1024


//--------------------- .nv.shared._Z13reduce_kernelILj128ELb1EEvPfS0_j --------------------------
	.section	.nv.shared._Z13reduce_kernelILj128ELb1EEvPfS0_j,"aw",@nobits
	.sectionflags	@""
	.align	16
	.zero		1024


//--------------------- .nv.shared._Z13reduce_kernelILj256ELb1EEvPfS0_j --------------------------
	.section	.nv.shared._Z13reduce_kernelILj256ELb1EEvPfS0_j,"aw",@nobits
	.sectionflags	@""
	.align	16
	.zero		1024


//--------------------- .nv.shared._Z13reduce_kernelILj512ELb1EEvPfS0_j --------------------------
	.section	.nv.shared._Z13reduce_kernelILj512ELb1EEvPfS0_j,"aw",@nobits
	.sectionflags	@""
	.align	16
	.zero		1024


//--------------------- .nv.shared._Z46Matrix_Multiplication_ATBA_Kernel_Your_VersionILi32ELb1EEvPKfS1_S1_Pfii --------------------------
	.section	.nv.shared._Z46Matrix_Multiplication_ATBA_Kernel_Your_VersionILi32ELb1EEvPKfS1_S1_Pfii,"aw",@nobits
	.sectionflags	@""
	.align	16
.nv.shared._Z46Matrix_Multiplication_ATBA_Kernel_Your_VersionILi32ELb1EEvPKfS1_S1_Pfii:
	.zero		13312


//--------------------- .nv.shared._Z13initial_zerosILb0EEvPfii --------------------------
	.section	.nv.shared._Z13initial_zerosILb0EEvPfii,"aw",@nobits
	.sectionflags	@""
	.align	16
	.zero		1024


//--------------------- .nv.shared._Z13initial_zerosILb1EEvPfii --------------------------
	.section	.nv.shared._Z13initial_zerosILb1EEvPfii,"aw",@nobits
	.sectionflags	@""
	.align	16
	.zero		1024


//--------------------- .nv.shared._Z41Matrix_Multiplication_Kernel_Your_VersionILi32ELb0EEvPKfS1_Pfiii --------------------------
	.section	.nv.shared._Z41Matrix_Multiplication_Kernel_Your_VersionILi32ELb0EEvPKfS1_Pfiii,"aw",@nobits
	.sectionflags	@""
	.align	16
.nv.shared._Z41Matrix_Multiplication_Kernel_Your_VersionILi32ELb0EEvPKfS1_Pfiii:
	.zero		9216


//--------------------- .nv.shared._Z41Matrix_Multiplication_Kernel_Your_VersionILi32ELb1EEvPKfS1_Pfiii --------------------------
	.section	.nv.shared._Z41Matrix_Multiplication_Kernel_Your_VersionILi32ELb1EEvPKfS1_Pfiii,"aw",@nobits
	.sectionflags	@""
	.align	16
.nv.shared._Z41Matrix_Multiplication_Kernel_Your_VersionILi32ELb1EEvPKfS1_Pfiii:
	.zero		9216


//--------------------- .nv.shared._Z10Transpose2PKfPfii --------------------------
	.section	.nv.shared._Z10Transpose2PKfPfii,"aw",@nobits
	.sectionflags	@""
	.align	16
.nv.shared._Z10Transpose2PKfPfii:
	.zero		2112


//--------------------- .nv.constant0._ZN3cub18CUB_300001_SM_10006detail6reduce28DeviceReduceSingleTileKernelINS2_10policy_hubIfyN4cuda3std3__44plusIfEEE10Policy1000EPfSC_iS9_ffNS7_10__identityEEEvT0_T1_T2_T3_T4_T6_ --------------------------
	.section	.nv.constant0._ZN3cub18CUB_300001_SM_10006detail6reduce28DeviceReduceSingleTileKernelINS2_10policy_hubIfyN4cuda3std3__44plusIfEEE10Policy1000EPfSC_iS9_ffNS7_10__identityEEEvT0_T1_T2_T3_T4_T6_,"a",@progbits
	.sectionflags	@""
	.align	4
.nv.constant0._ZN3cub18CUB_300001_SM_10006detail6reduce28DeviceReduceSingleTileKernelINS2_10policy_hubIfyN4cuda3std3__44plusIfEEE10Policy1000EPfSC_iS9_ffNS7_10__identityEEEvT0_T1_T2_T3_T4_T6_:
	.zero		925


//--------------------- .nv.constant0._ZN3cub18CUB_300001_SM_10006detail6reduce18DeviceReduceKernelINS2_10policy_hubIfyN4cuda3std3__44plusIfEEE10Policy1000EN6thrust24THRUST_300001_SM_1000_NS6detail15normal_iteratorINSD_10device_ptrIfEEEEyS9_f6squareEEvT0_PT3_T1_NS0_13GridEvenShareISN_EET2_T4_ --------------------------
	.section	.nv.constant0._ZN3cub18CUB_300001_SM_10006detail6reduce18DeviceReduceKernelINS2_10policy_hubIfyN4cuda3std3__44plusIfEEE10Policy1000EN6thrust24THRUST_300001_SM_1000_NS6detail15normal_iteratorINSD_10device_ptrIfEEEEyS9_f6squareEEvT0_PT3_T1_NS0_13GridEvenShareISN_EET2_T4_,"a",@progbits
	.sectionflags	@""
	.align	4
.nv.constant0._ZN3cub18CUB_300001_SM_10006detail6reduce18DeviceReduceKernelINS2_10policy_hubIfyN4cuda3std3__44plusIfEEE10Policy1000EN6thrust24THRUST_300001_SM_1000_NS6detail15normal_iteratorINSD_10device_ptrIfEEEEyS9_f6squareEEvT0_PT3_T1_NS0_13GridEvenShareISN_EET2_T4_:
	.zero		994


//--------------------- .nv.constant0._ZN3cub18CUB_300001_SM_10006detail6reduce28DeviceReduceSingleTileKernelINS2_10policy_hubIfyN4cuda3std3__44plusIfEEE10Policy1000EN6thrust24THRUST_300001_SM_1000_NS6detail15normal_iteratorINSD_10device_ptrIfEEEEPfyS9_ff6squareEEvT0_T1_T2_T3_T4_T6_ --------------------------
	.section	.nv.constant0._ZN3cub18CUB_300001_SM_10006detail6reduce28DeviceReduceSingleTileKernelINS2_10policy_hubIfyN4cuda3std3__44plusIfEEE10Policy1000EN6thrust24THRUST_300001_SM_1000_NS6detail15normal_iteratorINSD_10device_ptrIfEEEEPfyS9_ff6squareEEvT0_T1_T2_T3_T4_T6_,"a",@progbits
	.sectionflags	@""
	.align	4
.nv.constant0._ZN3cub18CUB_300001_SM_10006detail6reduce28DeviceReduceSingleTileKernelINS2_10policy_hubIfyN4cuda3std3__44plusIfEEE10Policy1000EN6thrust24THRUST_300001_SM_1000_NS6detail15normal_iteratorINSD_10device_ptrIfEEEEPfyS9_ff6squareEEvT0_T1_T2_T3_T4_T6_:
	.zero		929


//--------------------- .nv.constant0._ZN3cub18CUB_300001_SM_10006detail6reduce28DeviceReduceSingleTileKernelINS2_10policy_hubIfjN4cuda3std3__44plusIfEEE10Policy1000EPfSC_iS9_ffNS7_10__identityEEEvT0_T1_T2_T3_T4_T6_ --------------------------
	.section	.nv.constant0._ZN3cub18CUB_300001_SM_10006detail6reduce28DeviceReduceSingleTileKernelINS2_10policy_hubIfjN4cuda3std3__44plusIfEEE10Policy1000EPfSC_iS9_ffNS7_10__identityEEEvT0_T1_T2_T3_T4_T6_,"a",@progbits
	.sectionflags	@""
	.align	4
.nv.constant0._ZN3cub18CUB_300001_SM_10006detail6reduce28DeviceReduceSingleTileKernelINS2_10policy_hubIfjN4cuda3std3__44plusIfEEE10Policy1000EPfSC_iS9_ffNS7_10__identityEEEvT0_T1_T2_T3_T4_T6_:
	.zero		925


//--------------------- .nv.constant0._ZN3cub18CUB_300001_SM_10006detail6reduce18DeviceReduceKernelINS2_10policy_hubIfjN4cuda3std3__44plusIfEEE10Policy1000EN6thrust24THRUST_300001_SM_1000_NS6detail15normal_iteratorINSD_10device_ptrIfEEEEjS9_f6squareEEvT0_PT3_T1_NS0_13GridEvenShareISN_EET2_T4_ --------------------------
	.section	.nv.constant0._ZN3cub18CUB_300001_SM_10006detail6reduce18DeviceReduceKernelINS2_10policy_hubIfjN4cuda3std3__44plusIfEEE10Policy1000EN6thrust24THRUST_300001_SM_1000_NS6detail15normal_iteratorINSD_10device_ptrIfEEEEjS9_f6squareEEvT0_PT3_T1_NS0_13GridEvenShareISN_EET2_T4_,"a",@progbits
	.sectionflags	@""
	.align	4
.nv.constant0._ZN3cub18CUB_300001_SM_10006detail6reduce18DeviceReduceKernelINS2_10policy_hubIfjN4cuda3std3__44plusIfEEE10Policy1000EN6thrust24THRUST_300001_SM_1000_NS6detail15normal_iteratorINSD_10device_ptrIfEEEEjS9_f6squareEEvT0_PT3_T1_NS0_13GridEvenShareISN_EET2_T4_:
	.zero		958


//--------------------- .nv.constant0._ZN3cub18CUB_300001_SM_10006detail6reduce28DeviceReduceSingleTileKernelINS2_10policy_hubIfjN4cuda3std3__44plusIfEEE10Policy1000EN6thrust24THRUST_300001_SM_1000_NS6detail15normal_iteratorINSD_10device_ptrIfEEEEPfjS9_ff6squareEEvT0_T1_T2_T3_T4_T6_ --------------------------
	.section	.nv.constant0._ZN3cub18CUB_300001_SM_10006detail6reduce28DeviceReduceSingleTileKernelINS2_10policy_hubIfjN4cuda3std3__44plusIfEEE10Policy1000EN6thrust24THRUST_300001_SM_1000_NS6detail15normal_iteratorINSD_10device_ptrIfEEEEPfjS9_ff6squareEEvT0_T1_T2_T3_T4_T6_,"a",@progbits
	.sectionflags	@""
	.align	4
.nv.constant0._ZN3cub18CUB_300001_SM_10006detail6reduce28DeviceReduceSingleTileKernelINS2_10policy_hubIfjN4cuda3std3__44plusIfEEE10Policy1000EN6thrust24THRUST_300001_SM_1000_NS6detail15normal_iteratorINSD_10device_ptrIfEEEEPfjS9_ff6squareEEvT0_T1_T2_T3_T4_T6_:
	.zero		925


//--------------------- .nv.constant0._ZN3cub18CUB_300001_SM_10006detail11EmptyKernelIvEEvv --------------------------
	.section	.nv.constant0._ZN3cub18CUB_300001_SM_10006detail11EmptyKernelIvEEvv,"a",@progbits
	.sectionflags	@""
	.align	4
.nv.constant0._ZN3cub18CUB_300001_SM_10006detail11EmptyKernelIvEEvv:
	.zero		896


//--------------------- .nv.constant0._Z13reduce_kernelILj1ELb0EEvPfS0_j --------------------------
	.section	.nv.constant0._Z13reduce_kernelILj1ELb0EEvPfS0_j,"a",@progbits
	.sectionflags	@""
	.align	4
.nv.constant0._Z13reduce_kernelILj1ELb0EEvPfS0_j:
	.zero		916


//--------------------- .nv.constant0._Z13reduce_kernelILj2ELb0EEvPfS0_j --------------------------
	.section	.nv.constant0._Z13reduce_kernelILj2ELb0EEvPfS0_j,"a",@progbits
	.sectionflags	@""
	.align	4
.nv.constant0._Z13reduce_kernelILj2ELb0EEvPfS0_j:
	.zero		916


//--------------------- .nv.constant0._Z13reduce_kernelILj4ELb0EEvPfS0_j --------------------------
	.section	.nv.constant0._Z13reduce_kernelILj4ELb0EEvPfS0_j,"a",@progbits
	.sectionflags	@""
	.align	4
.nv.constant0._Z13reduce_kernelILj4ELb0EEvPfS0_j:
	.zero		916


//--------------------- .nv.constant0._Z13reduce_kernelILj8ELb0EEvPfS0_j --------------------------
	.section	.nv.constant0._Z13reduce_kernelILj8ELb0EEvPfS0_j,"a",@progbits
	.sectionflags	@""
	.align	4
.nv.constant0._Z13reduce_kernelILj8ELb0EEvPfS0_j:
	.zero		916


//--------------------- .nv.constant0._Z13reduce_kernelILj16ELb0EEvPfS0_j --------------------------
	.section	.nv.constant0._Z13reduce_kernelILj16ELb0EEvPfS0_j,"a",@progbits
	.sectionflags	@""
	.align	4
.nv.constant0._Z13reduce_kernelILj16ELb0EEvPfS0_j:
	.zero		916


//--------------------- .nv.constant0._Z13reduce_kernelILj32ELb0EEvPfS0_j --------------------------
	.section	.nv.constant0._Z13reduce_kernelILj32ELb0EEvPfS0_j,"a",@progbits
	.sectionflags	@""
	.align	4
.nv.constant0._Z13reduce_kernelILj32ELb0EEvPfS0_j:
	.zero		916


//--------------------- .nv.constant0._Z13reduce_kernelILj64ELb0EEvPfS0_j --------------------------
	.section	.nv.constant0._Z13reduce_kernelILj64ELb0EEvPfS0_j,"a",@progbits
	.sectionflags	@""
	.align	4
.nv.constant0._Z13reduce_kernelILj64ELb0EEvPfS0_j:
	.zero		916


//--------------------- .nv.constant0._Z13reduce_kernelILj128ELb0EEvPfS0_j --------------------------
	.section	.nv.constant0._Z13reduce_kernelILj128ELb0EEvPfS0_j,"a",@progbits
	.sectionflags	@""
	.align	4
.nv.constant0._Z13reduce_kernelILj128ELb0EEvPfS0_j:
	.zero		916


//--------------------- .nv.constant0._Z13reduce_kernelILj256ELb0EEvPfS0_j --------------------------
	.section	.nv.constant0._Z13reduce_kernelILj256ELb0EEvPfS0_j,"a",@progbits
	.sectionflags	@""
	.align	4
.nv.constant0._Z13reduce_kernelILj256ELb0EEvPfS0_j:
	.zero		916


//--------------------- .nv.constant0._Z13reduce_kernelILj512ELb0EEvPfS0_j --------------------------
	.section	.nv.constant0._Z13reduce_kernelILj512ELb0EEvPfS0_j,"a",@progbits
	.sectionflags	@""
	.align	4
.nv.constant0._Z13reduce_kernelILj512ELb0EEvPfS0_j:
	.zero		916


//--------------------- .nv.constant0._Z13reduce_kernelILj1ELb1EEvPfS0_j --------------------------
	.section	.nv.constant0._Z13reduce_kernelILj1ELb1EEvPfS0_j,"a",@progbits
	.sectionflags	@""
	.align	4
.nv.constant0._Z13reduce_kernelILj1ELb1EEvPfS0_j:
	.zero		916


//--------------------- .nv.constant0._Z13reduce_kernelILj2ELb1EEvPfS0_j --------------------------
	.section	.nv.constant0._Z13reduce_kernelILj2ELb1EEvPfS0_j,"a",@progbits
	.sectionflags	@""
	.align	4
.nv.constant0._Z13reduce_kernelILj2ELb1EEvPfS0_j:
	.zero		916


//--------------------- .nv.constant0._Z13reduce_kernelILj4ELb1EEvPfS0_j --------------------------
	.section	.nv.constant0._Z13reduce_kernelILj4ELb1EEvPfS0_j,"a",@progbits
	.sectionflags	@""
	.align	4
.nv.constant0._Z13reduce_kernelILj4ELb1EEvPfS0_j:
	.zero		916


//--------------------- .nv.constant0._Z13reduce_kernelILj8ELb1EEvPfS0_j --------------------------
	.section	.nv.constant0._Z13reduce_kernelILj8ELb1EEvPfS0_j,"a",@progbits
	.sectionflags	@""
	.align	4
.nv.constant0._Z13reduce_kernelILj8ELb1EEvPfS0_j:
	.zero		916


//--------------------- .nv.constant0._Z13reduce_kernelILj16ELb1EEvPfS0_j --------------------------
	.section	.nv.constant0._Z13reduce_kernelILj16ELb1EEvPfS0_j,"a",@progbits
	.sectionflags	@""
	.align	4
.nv.constant0._Z13reduce_kernelILj16ELb1EEvPfS0_j:
	.zero		916


//--------------------- .nv.constant0._Z13reduce_kernelILj32ELb1EEvPfS0_j --------------------------
	.section	.nv.constant0._Z13reduce_kernelILj32ELb1EEvPfS0_j,"a",@progbits
	.sectionflags	@""
	.align	4
.nv.constant0._Z13reduce_kernelILj32ELb1EEvPfS0_j:
	.zero		916


//--------------------- .nv.constant0._Z13reduce_kernelILj64ELb1EEvPfS0_j --------------------------
	.section	.nv.constant0._Z13reduce_kernelILj64ELb1EEvPfS0_j,"a",@progbits
	.sectionflags	@""
	.align	4
.nv.constant0._Z13reduce_kernelILj64ELb1EEvPfS0_j:
	.zero		916


//--------------------- .nv.constant0._Z13reduce_kernelILj128ELb1EEvPfS0_j --------------------------
	.section	.nv.constant0._Z13reduce_kernelILj128ELb1EEvPfS0_j,"a",@progbits
	.sectionflags	@""
	.align	4
.nv.constant0._Z13reduce_kernelILj128ELb1EEvPfS0_j:
	.zero		916


//--------------------- .nv.constant0._Z13reduce_kernelILj256ELb1EEvPfS0_j --------------------------
	.section	.nv.constant0._Z13reduce_kernelILj256ELb1EEvPfS0_j,"a",@progbits
	.sectionflags	@""
	.align	4
.nv.constant0._Z13reduce_kernelILj256ELb1EEvPfS0_j:
	.zero		916


//--------------------- .nv.constant0._Z13reduce_kernelILj512ELb1EEvPfS0_j --------------------------
	.section	.nv.constant0._Z13reduce_kernelILj512ELb1EEvPfS0_j,"a",@progbits
	.sectionflags	@""
	.align	4
.nv.constant0._Z13reduce_kernelILj512ELb1EEvPfS0_j:
	.zero		916


//--------------------- .nv.constant0._Z46Matrix_Multiplication_ATBA_Kernel_Your_VersionILi32ELb1EEvPKfS1_S1_Pfii --------------------------
	.section	.nv.constant0._Z46Matrix_Multiplication_ATBA_Kernel_Your_VersionILi32ELb1EEvPKfS1_S1_Pfii,"a",@progbits
	.sectionflags	@""
	.align	4
.nv.constant0._Z46Matrix_Multiplication_ATBA_Kernel_Your_VersionILi32ELb1EEvPKfS1_S1_Pfii:
	.zero		936


//--------------------- .nv.constant0._Z13initial_zerosILb0EEvPfii --------------------------
	.section	.nv.constant0._Z13initial_zerosILb0EEvPfii,"a",@progbits
	.sectionflags	@""
	.align	4
.nv.constant0._Z13initial_zerosILb0EEvPfii:
	.zero		912


//--------------------- .nv.constant0._Z13initial_zerosILb1EEvPfii --------------------------
	.section	.nv.constant0._Z13initial_zerosILb1EEvPfii,"a",@progbits
	.sectionflags	@""
	.align	4
.nv.constant0._Z13initial_zerosILb1EEvPfii:
	.zero		912


//--------------------- .nv.constant0._Z41Matrix_Multiplication_Kernel_Your_VersionILi32ELb0EEvPKfS1_Pfiii --------------------------
	.section	.nv.constant0._Z41Matrix_Multiplication_Kernel_Your_VersionILi32ELb0EEvPKfS1_Pfiii,"a",@progbits
	.sectionflags	@""
	.align	4
.nv.constant0._Z41Matrix_Multiplication_Kernel_Your_VersionILi32ELb0EEvPKfS1_Pfiii:
	.zero		932


//--------------------- .nv.constant0._Z41Matrix_Multiplication_Kernel_Your_VersionILi32ELb1EEvPKfS1_Pfiii --------------------------
	.section	.nv.constant0._Z41Matrix_Multiplication_Kernel_Your_VersionILi32ELb1EEvPKfS1_Pfiii,"a",@progbits
	.sectionflags	@""
	.align	4
.nv.constant0._Z41Matrix_Multiplication_Kernel_Your_VersionILi32ELb1EEvPKfS1_Pfiii:
	.zero		932


//--------------------- .nv.constant0._Z10Transpose2PKfPfii --------------------------
	.section	.nv.constant0._Z10Transpose2PKfPfii,"a",@progbits
	.sectionflags	@""
	.align	4
.nv.constant0._Z10Transpose2PKfPfii:
	.zero		920


//--------------------- SYMBOLS --------------------------

	.type		.nv.reservedSmem.offset0,@object
	.size		.nv.reservedSmem.offset0,0x4
	.type		.nv.reservedSmem.cap,@object
	.size		.nv.reservedSmem.cap,0x4
